//
// Generated by NVIDIA NVVM Compiler
//
// Compiler Build ID: CL-36424714
// Cuda compilation tools, release 13.0, V13.0.88
// Based on NVVM 20.0.0
//

.version 9.0
.target sm_100
.address_size 64

	// .globl	_Z14sinusTaylorGPUPfiid
// _ZZN3cub18CUB_300001_SM_10006detail6reduce28DeviceReduceSingleTileKernelINS2_10policy_hubIfjN4cuda3std3__44plusIfEEE10Policy1000EN6thrust24THRUST_300001_SM_1000_NS6detail15normal_iteratorINSD_10device_ptrIfEEEEPfjS9_ffNS7_10__identityEEEvT0_T1_T2_T3_T4_T6_E12temp_storage has been demoted
// _ZZN3cub18CUB_300001_SM_10006detail6reduce18DeviceReduceKernelINS2_10policy_hubIfjN4cuda3std3__44plusIfEEE10Policy1000EN6thrust24THRUST_300001_SM_1000_NS6detail15normal_iteratorINSD_10device_ptrIfEEEEjS9_fNS7_10__identityEEEvT0_PT3_T1_NS0_13GridEvenShareISN_EET2_T4_E12temp_storage has been demoted
// _ZZN3cub18CUB_300001_SM_10006detail6reduce28DeviceReduceSingleTileKernelINS2_10policy_hubIfjN4cuda3std3__44plusIfEEE10Policy1000EPfSC_iS9_ffNS7_10__identityEEEvT0_T1_T2_T3_T4_T6_E12temp_storage has been demoted
// _ZZN3cub18CUB_300001_SM_10006detail6reduce28DeviceReduceSingleTileKernelINS2_10policy_hubIfyN4cuda3std3__44plusIfEEE10Policy1000EN6thrust24THRUST_300001_SM_1000_NS6detail15normal_iteratorINSD_10device_ptrIfEEEEPfyS9_ffNS7_10__identityEEEvT0_T1_T2_T3_T4_T6_E12temp_storage has been demoted
// _ZZN3cub18CUB_300001_SM_10006detail6reduce18DeviceReduceKernelINS2_10policy_hubIfyN4cuda3std3__44plusIfEEE10Policy1000EN6thrust24THRUST_300001_SM_1000_NS6detail15normal_iteratorINSD_10device_ptrIfEEEEyS9_fNS7_10__identityEEEvT0_PT3_T1_NS0_13GridEvenShareISN_EET2_T4_E12temp_storage has been demoted
// _ZZN3cub18CUB_300001_SM_10006detail6reduce28DeviceReduceSingleTileKernelINS2_10policy_hubIfyN4cuda3std3__44plusIfEEE10Policy1000EPfSC_iS9_ffNS7_10__identityEEEvT0_T1_T2_T3_T4_T6_E12temp_storage has been demoted
.global .align 1 .b8 _ZN34_INTERNAL_97f7f96e_4_k_cu_8c6191674cuda3std3__45__cpo5beginE[1];
.global .align 1 .b8 _ZN34_INTERNAL_97f7f96e_4_k_cu_8c6191674cuda3std3__45__cpo3endE[1];
.global .align 1 .b8 _ZN34_INTERNAL_97f7f96e_4_k_cu_8c6191674cuda3std3__45__cpo6cbeginE[1];
.global .align 1 .b8 _ZN34_INTERNAL_97f7f96e_4_k_cu_8c6191674cuda3std3__45__cpo4cendE[1];
.global .align 1 .b8 _ZN34_INTERNAL_97f7f96e_4_k_cu_8c6191674cuda3std3__45__cpo6rbeginE[1];
.global .align 1 .b8 _ZN34_INTERNAL_97f7f96e_4_k_cu_8c6191674cuda3std3__45__cpo4rendE[1];
.global .align 1 .b8 _ZN34_INTERNAL_97f7f96e_4_k_cu_8c6191674cuda3std3__45__cpo7crbeginE[1];
.global .align 1 .b8 _ZN34_INTERNAL_97f7f96e_4_k_cu_8c6191674cuda3std3__45__cpo5crendE[1];
.global .align 1 .b8 _ZN34_INTERNAL_97f7f96e_4_k_cu_8c6191674cuda3std3__436_GLOBAL__N__97f7f96e_4_k_cu_8c6191676ignoreE[1];
.global .align 1 .b8 _ZN34_INTERNAL_97f7f96e_4_k_cu_8c6191674cuda3std3__419piecewise_constructE[1];
.global .align 1 .b8 _ZN34_INTERNAL_97f7f96e_4_k_cu_8c6191674cuda3std3__48in_placeE[1];
.global .align 1 .b8 _ZN34_INTERNAL_97f7f96e_4_k_cu_8c6191674cuda3std3__420unreachable_sentinelE[1];
.global .align 1 .b8 _ZN34_INTERNAL_97f7f96e_4_k_cu_8c6191674cuda3std3__47nulloptE[1];
.global .align 1 .b8 _ZN34_INTERNAL_97f7f96e_4_k_cu_8c6191674cuda3std3__48unexpectE[1];
.global .align 1 .b8 _ZN34_INTERNAL_97f7f96e_4_k_cu_8c6191674cuda3std6ranges3__45__cpo4swapE[1];
.global .align 1 .b8 _ZN34_INTERNAL_97f7f96e_4_k_cu_8c6191674cuda3std6ranges3__45__cpo9iter_moveE[1];
.global .align 1 .b8 _ZN34_INTERNAL_97f7f96e_4_k_cu_8c6191674cuda3std6ranges3__45__cpo5beginE[1];
.global .align 1 .b8 _ZN34_INTERNAL_97f7f96e_4_k_cu_8c6191674cuda3std6ranges3__45__cpo3endE[1];
.global .align 1 .b8 _ZN34_INTERNAL_97f7f96e_4_k_cu_8c6191674cuda3std6ranges3__45__cpo6cbeginE[1];
.global .align 1 .b8 _ZN34_INTERNAL_97f7f96e_4_k_cu_8c6191674cuda3std6ranges3__45__cpo4cendE[1];
.global .align 1 .b8 _ZN34_INTERNAL_97f7f96e_4_k_cu_8c6191674cuda3std6ranges3__45__cpo7advanceE[1];
.global .align 1 .b8 _ZN34_INTERNAL_97f7f96e_4_k_cu_8c6191674cuda3std6ranges3__45__cpo9iter_swapE[1];
.global .align 1 .b8 _ZN34_INTERNAL_97f7f96e_4_k_cu_8c6191674cuda3std6ranges3__45__cpo4nextE[1];
.global .align 1 .b8 _ZN34_INTERNAL_97f7f96e_4_k_cu_8c6191674cuda3std6ranges3__45__cpo4prevE[1];
.global .align 1 .b8 _ZN34_INTERNAL_97f7f96e_4_k_cu_8c6191674cuda3std6ranges3__45__cpo4dataE[1];
.global .align 1 .b8 _ZN34_INTERNAL_97f7f96e_4_k_cu_8c6191674cuda3std6ranges3__45__cpo5cdataE[1];
.global .align 1 .b8 _ZN34_INTERNAL_97f7f96e_4_k_cu_8c6191674cuda3std6ranges3__45__cpo4sizeE[1];
.global .align 1 .b8 _ZN34_INTERNAL_97f7f96e_4_k_cu_8c6191674cuda3std6ranges3__45__cpo5ssizeE[1];
.global .align 1 .b8 _ZN34_INTERNAL_97f7f96e_4_k_cu_8c6191674cuda3std6ranges3__45__cpo8distanceE[1];
.global .align 1 .b8 _ZN34_INTERNAL_97f7f96e_4_k_cu_8c6191676thrust24THRUST_300001_SM_1000_NS8cuda_cub3parE[1];
.global .align 1 .b8 _ZN34_INTERNAL_97f7f96e_4_k_cu_8c6191676thrust24THRUST_300001_SM_1000_NS8cuda_cub10par_nosyncE[1];
.global .align 1 .b8 _ZN34_INTERNAL_97f7f96e_4_k_cu_8c6191676thrust24THRUST_300001_SM_1000_NS6system6detail10sequential3seqE[1];
.global .align 1 .b8 _ZN34_INTERNAL_97f7f96e_4_k_cu_8c6191676thrust24THRUST_300001_SM_1000_NS12placeholders2_1E[1];
.global .align 1 .b8 _ZN34_INTERNAL_97f7f96e_4_k_cu_8c6191676thrust24THRUST_300001_SM_1000_NS12placeholders2_2E[1];
.global .align 1 .b8 _ZN34_INTERNAL_97f7f96e_4_k_cu_8c6191676thrust24THRUST_300001_SM_1000_NS12placeholders2_3E[1];
.global .align 1 .b8 _ZN34_INTERNAL_97f7f96e_4_k_cu_8c6191676thrust24THRUST_300001_SM_1000_NS12placeholders2_4E[1];
.global .align 1 .b8 _ZN34_INTERNAL_97f7f96e_4_k_cu_8c6191676thrust24THRUST_300001_SM_1000_NS12placeholders2_5E[1];
.global .align 1 .b8 _ZN34_INTERNAL_97f7f96e_4_k_cu_8c6191676thrust24THRUST_300001_SM_1000_NS12placeholders2_6E[1];
.global .align 1 .b8 _ZN34_INTERNAL_97f7f96e_4_k_cu_8c6191676thrust24THRUST_300001_SM_1000_NS12placeholders2_7E[1];
.global .align 1 .b8 _ZN34_INTERNAL_97f7f96e_4_k_cu_8c6191676thrust24THRUST_300001_SM_1000_NS12placeholders2_8E[1];
.global .align 1 .b8 _ZN34_INTERNAL_97f7f96e_4_k_cu_8c6191676thrust24THRUST_300001_SM_1000_NS12placeholders2_9E[1];
.global .align 1 .b8 _ZN34_INTERNAL_97f7f96e_4_k_cu_8c6191676thrust24THRUST_300001_SM_1000_NS12placeholders3_10E[1];
.global .align 1 .b8 _ZN34_INTERNAL_97f7f96e_4_k_cu_8c6191676thrust24THRUST_300001_SM_1000_NS3seqE[1];

.visible .entry _Z14sinusTaylorGPUPfiid(
	.param .u64 .ptr .align 1 _Z14sinusTaylorGPUPfiid_param_0,
	.param .u32 _Z14sinusTaylorGPUPfiid_param_1,
	.param .u32 _Z14sinusTaylorGPUPfiid_param_2,
	.param .f64 _Z14sinusTaylorGPUPfiid_param_3
)
{
	.reg .pred 	%p<7>;
	.reg .b32 	%r<48>;
	.reg .b32 	%f<41>;
	.reg .b64 	%rd<5>;
	.reg .b64 	%fd<4>;

	ld.param.u64 	%rd1, [_Z14sinusTaylorGPUPfiid_param_0];
	ld.param.u32 	%r20, [_Z14sinusTaylorGPUPfiid_param_1];
	ld.param.u32 	%r19, [_Z14sinusTaylorGPUPfiid_param_2];
	ld.param.f64 	%fd1, [_Z14sinusTaylorGPUPfiid_param_3];
	mov.u32 	%r21, %ctaid.x;
	mov.u32 	%r22, %ntid.x;
	mov.u32 	%r23, %tid.x;
	mad.lo.s32 	%r1, %r21, %r22, %r23;
	setp.ge.s32 	%p1, %r1, %r20;
	@%p1 bra 	$L__BB0_10;
	cvt.rn.f64.s32 	%fd2, %r1;
	mul.f64 	%fd3, %fd1, %fd2;
	cvt.rn.f32.f64 	%f40, %fd3;
	setp.lt.s32 	%p2, %r19, 2;
	@%p2 bra 	$L__BB0_9;
	neg.f32 	%f16, %f40;
	mul.f32 	%f2, %f40, %f16;
	add.s32 	%r2, %r19, -1;
	add.s32 	%r25, %r19, -2;
	and.b32  	%r3, %r2, 3;
	setp.lt.u32 	%p3, %r25, 3;
	mov.b32 	%r45, 1;
	mov.f32 	%f37, %f40;
	@%p3 bra 	$L__BB0_6;
	and.b32  	%r28, %r2, -4;
	neg.s32 	%r43, %r28;
	mov.b32 	%r44, 0;
	mov.b32 	%r42, 4;
	mov.f32 	%f37, %f40;
$L__BB0_4:
	add.s32 	%r29, %r42, -2;
	add.s32 	%r30, %r42, -1;
	mul.lo.s32 	%r31, %r30, %r29;
	cvt.rn.f32.u32 	%f17, %r31;
	div.rn.f32 	%f18, %f2, %f17;
	mul.f32 	%f19, %f37, %f18;
	add.f32 	%f20, %f40, %f19;
	add.s32 	%r32, %r42, 5;
	mad.lo.s32 	%r33, %r42, %r42, %r42;
	cvt.rn.f32.u32 	%f21, %r33;
	div.rn.f32 	%f22, %f2, %f21;
	mul.f32 	%f23, %f19, %f22;
	add.f32 	%f24, %f20, %f23;
	add.s32 	%r34, %r42, 2;
	add.s32 	%r35, %r42, 3;
	mul.lo.s32 	%r36, %r35, %r34;
	cvt.rn.f32.u32 	%f25, %r36;
	div.rn.f32 	%f26, %f2, %f25;
	mul.f32 	%f27, %f23, %f26;
	add.f32 	%f28, %f24, %f27;
	add.s32 	%r37, %r42, 4;
	mul.lo.s32 	%r38, %r32, %r37;
	cvt.rn.f32.u32 	%f29, %r38;
	div.rn.f32 	%f30, %f2, %f29;
	mul.f32 	%f37, %f27, %f30;
	add.f32 	%f40, %f28, %f37;
	add.s32 	%r44, %r44, 4;
	add.s32 	%r43, %r43, 4;
	add.s32 	%r42, %r42, 8;
	setp.ne.s32 	%p4, %r43, 0;
	@%p4 bra 	$L__BB0_4;
	add.s32 	%r45, %r44, 1;
$L__BB0_6:
	setp.eq.s32 	%p5, %r3, 0;
	@%p5 bra 	$L__BB0_9;
	shl.b32 	%r39, %r45, 1;
	or.b32  	%r47, %r39, 1;
	neg.s32 	%r46, %r3;
$L__BB0_8:
	.pragma "nounroll";
	add.s32 	%r40, %r47, -1;
	mul.lo.s32 	%r41, %r47, %r40;
	cvt.rn.f32.u32 	%f31, %r41;
	div.rn.f32 	%f32, %f2, %f31;
	mul.f32 	%f37, %f37, %f32;
	add.f32 	%f40, %f40, %f37;
	add.s32 	%r47, %r47, 2;
	add.s32 	%r46, %r46, 1;
	setp.ne.s32 	%p6, %r46, 0;
	@%p6 bra 	$L__BB0_8;
$L__BB0_9:
	cvta.to.global.u64 	%rd2, %rd1;
	mul.wide.s32 	%rd3, %r1, 4;
	add.s64 	%rd4, %rd2, %rd3;
	st.global.f32 	[%rd4], %f40;
$L__BB0_10:
	ret;

}
	// .globl	_ZN3cub18CUB_300001_SM_10006detail11EmptyKernelIvEEvv
.visible .entry _ZN3cub18CUB_300001_SM_10006detail11EmptyKernelIvEEvv()
{


	ret;

}
	// .globl	_ZN3cub18CUB_300001_SM_10006detail8for_each13static_kernelINS2_12policy_hub_t12policy_500_tEmN6thrust24THRUST_300001_SM_1000_NS8cuda_cub20__uninitialized_fill7functorINS7_10device_ptrIfEEfEEEEvT0_T1_
.visible .entry _ZN3cub18CUB_300001_SM_10006detail8for_each13static_kernelINS2_12policy_hub_t12policy_500_tEmN6thrust24THRUST_300001_SM_1000_NS8cuda_cub20__uninitialized_fill7functorINS7_10device_ptrIfEEfEEEEvT0_T1_(
	.param .u64 _ZN3cub18CUB_300001_SM_10006detail8for_each13static_kernelINS2_12policy_hub_t12policy_500_tEmN6thrust24THRUST_300001_SM_1000_NS8cuda_cub20__uninitialized_fill7functorINS7_10device_ptrIfEEfEEEEvT0_T1__param_0,
	.param .align 8 .b8 _ZN3cub18CUB_300001_SM_10006detail8for_each13static_kernelINS2_12policy_hub_t12policy_500_tEmN6thrust24THRUST_300001_SM_1000_NS8cuda_cub20__uninitialized_fill7functorINS7_10device_ptrIfEEfEEEEvT0_T1__param_1[16]
)
.maxntid 256
{
	.reg .pred 	%p<4>;
	.reg .b16 	%rs<5>;
	.reg .b32 	%r<10>;
	.reg .b32 	%f<3>;
	.reg .b64 	%rd<16>;

	ld.param.f32 	%f2, [_ZN3cub18CUB_300001_SM_10006detail8for_each13static_kernelINS2_12policy_hub_t12policy_500_tEmN6thrust24THRUST_300001_SM_1000_NS8cuda_cub20__uninitialized_fill7functorINS7_10device_ptrIfEEfEEEEvT0_T1__param_1+8];
	ld.param.u64 	%rd4, [_ZN3cub18CUB_300001_SM_10006detail8for_each13static_kernelINS2_12policy_hub_t12policy_500_tEmN6thrust24THRUST_300001_SM_1000_NS8cuda_cub20__uninitialized_fill7functorINS7_10device_ptrIfEEfEEEEvT0_T1__param_1];
	ld.param.u64 	%rd5, [_ZN3cub18CUB_300001_SM_10006detail8for_each13static_kernelINS2_12policy_hub_t12policy_500_tEmN6thrust24THRUST_300001_SM_1000_NS8cuda_cub20__uninitialized_fill7functorINS7_10device_ptrIfEEfEEEEvT0_T1__param_0];
	mov.u32 	%r7, %ctaid.x;
	mul.wide.u32 	%rd1, %r7, 512;
	sub.s64 	%rd2, %rd5, %rd1;
	setp.lt.u64 	%p1, %rd2, 512;
	@%p1 bra 	$L__BB2_2;
	mov.u32 	%r9, %tid.x;
	cvta.to.global.u64 	%rd11, %rd4;
	cvt.u64.u32 	%rd12, %r9;
	add.s64 	%rd13, %rd1, %rd12;
	shl.b64 	%rd14, %rd13, 2;
	add.s64 	%rd15, %rd11, %rd14;
	st.global.f32 	[%rd15], %f2;
	st.global.f32 	[%rd15+1024], %f2;
	bra.uni 	$L__BB2_6;
$L__BB2_2:
	cvta.to.global.u64 	%rd6, %rd4;
	mov.u32 	%r1, %tid.x;
	cvt.u64.u32 	%rd7, %r1;
	setp.le.u64 	%p2, %rd2, %rd7;
	add.s64 	%rd8, %rd1, %rd7;
	shl.b64 	%rd9, %rd8, 2;
	add.s64 	%rd3, %rd6, %rd9;
	@%p2 bra 	$L__BB2_4;
	st.global.f32 	[%rd3], %f2;
$L__BB2_4:
	add.s32 	%r8, %r1, 256;
	cvt.u64.u32 	%rd10, %r8;
	setp.le.u64 	%p3, %rd2, %rd10;
	@%p3 bra 	$L__BB2_6;
	st.global.f32 	[%rd3+1024], %f2;
$L__BB2_6:
	ret;

}
	// .globl	_ZN3cub18CUB_300001_SM_10006detail6reduce28DeviceReduceSingleTileKernelINS2_10policy_hubIfjN4cuda3std3__44plusIfEEE10Policy1000EN6thrust24THRUST_300001_SM_1000_NS6detail15normal_iteratorINSD_10device_ptrIfEEEEPfjS9_ffNS7_10__identityEEEvT0_T1_T2_T3_T4_T6_
.visible .entry _ZN3cub18CUB_300001_SM_10006detail6reduce28DeviceReduceSingleTileKernelINS2_10policy_hubIfjN4cuda3std3__44plusIfEEE10Policy1000EN6thrust24THRUST_300001_SM_1000_NS6detail15normal_iteratorINSD_10device_ptrIfEEEEPfjS9_ffNS7_10__identityEEEvT0_T1_T2_T3_T4_T6_(
	.param .align 8 .b8 _ZN3cub18CUB_300001_SM_10006detail6reduce28DeviceReduceSingleTileKernelINS2_10policy_hubIfjN4cuda3std3__44plusIfEEE10Policy1000EN6thrust24THRUST_300001_SM_1000_NS6detail15normal_iteratorINSD_10device_ptrIfEEEEPfjS9_ffNS7_10__identityEEEvT0_T1_T2_T3_T4_T6__param_0[8],
	.param .u64 .ptr .align 1 _ZN3cub18CUB_300001_SM_10006detail6reduce28DeviceReduceSingleTileKernelINS2_10policy_hubIfjN4cuda3std3__44plusIfEEE10Policy1000EN6thrust24THRUST_300001_SM_1000_NS6detail15normal_iteratorINSD_10device_ptrIfEEEEPfjS9_ffNS7_10__identityEEEvT0_T1_T2_T3_T4_T6__param_1,
	.param .u32 _ZN3cub18CUB_300001_SM_10006detail6reduce28DeviceReduceSingleTileKernelINS2_10policy_hubIfjN4cuda3std3__44plusIfEEE10Policy1000EN6thrust24THRUST_300001_SM_1000_NS6detail15normal_iteratorINSD_10device_ptrIfEEEEPfjS9_ffNS7_10__identityEEEvT0_T1_T2_T3_T4_T6__param_2,
	.param .align 1 .b8 _ZN3cub18CUB_300001_SM_10006detail6reduce28DeviceReduceSingleTileKernelINS2_10policy_hubIfjN4cuda3std3__44plusIfEEE10Policy1000EN6thrust24THRUST_300001_SM_1000_NS6detail15normal_iteratorINSD_10device_ptrIfEEEEPfjS9_ffNS7_10__identityEEEvT0_T1_T2_T3_T4_T6__param_3[1],
	.param .f32 _ZN3cub18CUB_300001_SM_10006detail6reduce28DeviceReduceSingleTileKernelINS2_10policy_hubIfjN4cuda3std3__44plusIfEEE10Policy1000EN6thrust24THRUST_300001_SM_1000_NS6detail15normal_iteratorINSD_10device_ptrIfEEEEPfjS9_ffNS7_10__identityEEEvT0_T1_T2_T3_T4_T6__param_4,
	.param .align 1 .b8 _ZN3cub18CUB_300001_SM_10006detail6reduce28DeviceReduceSingleTileKernelINS2_10policy_hubIfjN4cuda3std3__44plusIfEEE10Policy1000EN6thrust24THRUST_300001_SM_1000_NS6detail15normal_iteratorINSD_10device_ptrIfEEEEPfjS9_ffNS7_10__identityEEEvT0_T1_T2_T3_T4_T6__param_5[1]
)
.maxntid 512
.minnctapersm 1
{
	.reg .pred 	%p<67>;
	.reg .b32 	%r<211>;
	.reg .b32 	%f<384>;
	.reg .b64 	%rd<84>;
	// demoted variable
	.shared .align 4 .b8 _ZZN3cub18CUB_300001_SM_10006detail6reduce28DeviceReduceSingleTileKernelINS2_10policy_hubIfjN4cuda3std3__44plusIfEEE10Policy1000EN6thrust24THRUST_300001_SM_1000_NS6detail15normal_iteratorINSD_10device_ptrIfEEEEPfjS9_ffNS7_10__identityEEEvT0_T1_T2_T3_T4_T6_E12temp_storage[84];
	ld.param.u64 	%rd9, [_ZN3cub18CUB_300001_SM_10006detail6reduce28DeviceReduceSingleTileKernelINS2_10policy_hubIfjN4cuda3std3__44plusIfEEE10Policy1000EN6thrust24THRUST_300001_SM_1000_NS6detail15normal_iteratorINSD_10device_ptrIfEEEEPfjS9_ffNS7_10__identityEEEvT0_T1_T2_T3_T4_T6__param_0];
	ld.param.u64 	%rd10, [_ZN3cub18CUB_300001_SM_10006detail6reduce28DeviceReduceSingleTileKernelINS2_10policy_hubIfjN4cuda3std3__44plusIfEEE10Policy1000EN6thrust24THRUST_300001_SM_1000_NS6detail15normal_iteratorINSD_10device_ptrIfEEEEPfjS9_ffNS7_10__identityEEEvT0_T1_T2_T3_T4_T6__param_1];
	ld.param.u32 	%r51, [_ZN3cub18CUB_300001_SM_10006detail6reduce28DeviceReduceSingleTileKernelINS2_10policy_hubIfjN4cuda3std3__44plusIfEEE10Policy1000EN6thrust24THRUST_300001_SM_1000_NS6detail15normal_iteratorINSD_10device_ptrIfEEEEPfjS9_ffNS7_10__identityEEEvT0_T1_T2_T3_T4_T6__param_2];
	ld.param.f32 	%f42, [_ZN3cub18CUB_300001_SM_10006detail6reduce28DeviceReduceSingleTileKernelINS2_10policy_hubIfjN4cuda3std3__44plusIfEEE10Policy1000EN6thrust24THRUST_300001_SM_1000_NS6detail15normal_iteratorINSD_10device_ptrIfEEEEPfjS9_ffNS7_10__identityEEEvT0_T1_T2_T3_T4_T6__param_4];
	cvta.to.global.u64 	%rd1, %rd10;
	setp.ne.s32 	%p1, %r51, 0;
	@%p1 bra 	$L__BB3_3;
	mov.u32 	%r193, %tid.x;
	setp.ne.s32 	%p66, %r193, 0;
	@%p66 bra 	$L__BB3_52;
	st.global.f32 	[%rd1], %f42;
	bra.uni 	$L__BB3_52;
$L__BB3_3:
	cvta.to.global.u64 	%rd2, %rd9;
	setp.gt.u32 	%p2, %r51, 8191;
	@%p2 bra 	$L__BB3_28;
	mov.u32 	%r1, %tid.x;
	setp.ge.u32 	%p24, %r1, %r51;
	mov.f32 	%f371, 0f00000000;
	mov.u32 	%r197, %r1;
	@%p24 bra 	$L__BB3_6;
	mul.wide.u32 	%rd73, %r1, 4;
	add.s64 	%rd74, %rd2, %rd73;
	ld.global.f32 	%f371, [%rd74];
	add.s32 	%r197, %r1, 512;
$L__BB3_6:
	setp.ge.u32 	%p25, %r197, %r51;
	@%p25 bra 	$L__BB3_19;
	not.b32 	%r120, %r197;
	add.s32 	%r121, %r51, %r120;
	shr.u32 	%r122, %r121, 9;
	add.s32 	%r4, %r122, 1;
	and.b32  	%r5, %r4, 15;
	setp.lt.u32 	%p26, %r121, 7680;
	@%p26 bra 	$L__BB3_10;
	and.b32  	%r123, %r4, 16777200;
	neg.s32 	%r195, %r123;
	mul.wide.u32 	%rd75, %r197, 4;
	add.s64 	%rd76, %rd75, %rd2;
	add.s64 	%rd82, %rd76, 16384;
$L__BB3_9:
	.pragma "nounroll";
	ld.global.f32 	%f205, [%rd82+-16384];
	add.f32 	%f206, %f371, %f205;
	ld.global.f32 	%f207, [%rd82+-14336];
	add.f32 	%f208, %f206, %f207;
	ld.global.f32 	%f209, [%rd82+-12288];
	add.f32 	%f210, %f208, %f209;
	ld.global.f32 	%f211, [%rd82+-10240];
	add.f32 	%f212, %f210, %f211;
	ld.global.f32 	%f213, [%rd82+-8192];
	add.f32 	%f214, %f212, %f213;
	ld.global.f32 	%f215, [%rd82+-6144];
	add.f32 	%f216, %f214, %f215;
	ld.global.f32 	%f217, [%rd82+-4096];
	add.f32 	%f218, %f216, %f217;
	ld.global.f32 	%f219, [%rd82+-2048];
	add.f32 	%f220, %f218, %f219;
	ld.global.f32 	%f221, [%rd82];
	add.f32 	%f222, %f220, %f221;
	ld.global.f32 	%f223, [%rd82+2048];
	add.f32 	%f224, %f222, %f223;
	ld.global.f32 	%f225, [%rd82+4096];
	add.f32 	%f226, %f224, %f225;
	ld.global.f32 	%f227, [%rd82+6144];
	add.f32 	%f228, %f226, %f227;
	ld.global.f32 	%f229, [%rd82+8192];
	add.f32 	%f230, %f228, %f229;
	ld.global.f32 	%f231, [%rd82+10240];
	add.f32 	%f232, %f230, %f231;
	ld.global.f32 	%f233, [%rd82+12288];
	add.f32 	%f234, %f232, %f233;
	ld.global.f32 	%f235, [%rd82+14336];
	add.f32 	%f371, %f234, %f235;
	add.s32 	%r197, %r197, 8192;
	add.s32 	%r195, %r195, 16;
	add.s64 	%rd82, %rd82, 32768;
	setp.ne.s32 	%p27, %r195, 0;
	@%p27 bra 	$L__BB3_9;
$L__BB3_10:
	setp.eq.s32 	%p28, %r5, 0;
	@%p28 bra 	$L__BB3_19;
	and.b32  	%r12, %r4, 7;
	setp.lt.u32 	%p29, %r5, 8;
	@%p29 bra 	$L__BB3_13;
	mul.wide.u32 	%rd77, %r197, 4;
	add.s64 	%rd78, %rd2, %rd77;
	ld.global.f32 	%f237, [%rd78];
	add.f32 	%f238, %f371, %f237;
	ld.global.f32 	%f239, [%rd78+2048];
	add.f32 	%f240, %f238, %f239;
	ld.global.f32 	%f241, [%rd78+4096];
	add.f32 	%f242, %f240, %f241;
	ld.global.f32 	%f243, [%rd78+6144];
	add.f32 	%f244, %f242, %f243;
	ld.global.f32 	%f245, [%rd78+8192];
	add.f32 	%f246, %f244, %f245;
	ld.global.f32 	%f247, [%rd78+10240];
	add.f32 	%f248, %f246, %f247;
	ld.global.f32 	%f249, [%rd78+12288];
	add.f32 	%f250, %f248, %f249;
	ld.global.f32 	%f251, [%rd78+14336];
	add.f32 	%f371, %f250, %f251;
	add.s32 	%r197, %r197, 4096;
$L__BB3_13:
	setp.eq.s32 	%p30, %r12, 0;
	@%p30 bra 	$L__BB3_19;
	and.b32  	%r15, %r4, 3;
	setp.lt.u32 	%p31, %r12, 4;
	@%p31 bra 	$L__BB3_16;
	mul.wide.u32 	%rd79, %r197, 4;
	add.s64 	%rd80, %rd2, %rd79;
	ld.global.f32 	%f253, [%rd80];
	add.f32 	%f254, %f371, %f253;
	ld.global.f32 	%f255, [%rd80+2048];
	add.f32 	%f256, %f254, %f255;
	ld.global.f32 	%f257, [%rd80+4096];
	add.f32 	%f258, %f256, %f257;
	ld.global.f32 	%f259, [%rd80+6144];
	add.f32 	%f371, %f258, %f259;
	add.s32 	%r197, %r197, 2048;
$L__BB3_16:
	setp.eq.s32 	%p32, %r15, 0;
	@%p32 bra 	$L__BB3_19;
	mul.wide.u32 	%rd81, %r197, 4;
	add.s64 	%rd83, %rd2, %rd81;
	neg.s32 	%r200, %r15;
$L__BB3_18:
	.pragma "nounroll";
	ld.global.f32 	%f260, [%rd83];
	add.f32 	%f371, %f371, %f260;
	add.s64 	%rd83, %rd83, 2048;
	add.s32 	%r200, %r200, 1;
	setp.ne.s32 	%p33, %r200, 0;
	@%p33 bra 	$L__BB3_18;
$L__BB3_19:
	setp.lt.u32 	%p34, %r51, 512;
	@%p34 bra 	$L__BB3_24;
	// begin inline asm
	mov.u32 %r162, %laneid;
	// end inline asm
	mov.b32 	%r164, %f371;
	mov.b32 	%r165, 1;
	mov.b32 	%r186, 31;
	mov.b32 	%r187, -1;
	// begin inline asm
	shfl.sync.down.b32 %r163, %r164, %r165, %r186, %r187;
	// end inline asm
	setp.gt.s32 	%p58, %r162, 30;
	mov.b32 	%f319, %r163;
	add.f32 	%f320, %f371, %f319;
	selp.f32 	%f321, %f371, %f320, %p58;
	mov.b32 	%r169, %f321;
	mov.b32 	%r170, 2;
	// begin inline asm
	shfl.sync.down.b32 %r168, %r169, %r170, %r186, %r187;
	// end inline asm
	setp.gt.s32 	%p59, %r162, 29;
	mov.b32 	%f322, %r168;
	add.f32 	%f323, %f321, %f322;
	selp.f32 	%f324, %f321, %f323, %p59;
	mov.b32 	%r174, %f324;
	mov.b32 	%r175, 4;
	// begin inline asm
	shfl.sync.down.b32 %r173, %r174, %r175, %r186, %r187;
	// end inline asm
	setp.gt.s32 	%p60, %r162, 27;
	mov.b32 	%f325, %r173;
	add.f32 	%f326, %f324, %f325;
	selp.f32 	%f327, %f324, %f326, %p60;
	mov.b32 	%r179, %f327;
	mov.b32 	%r180, 8;
	// begin inline asm
	shfl.sync.down.b32 %r178, %r179, %r180, %r186, %r187;
	// end inline asm
	setp.gt.s32 	%p61, %r162, 23;
	mov.b32 	%f328, %r178;
	add.f32 	%f329, %f327, %f328;
	selp.f32 	%f330, %f327, %f329, %p61;
	mov.b32 	%r184, %f330;
	mov.b32 	%r185, 16;
	// begin inline asm
	shfl.sync.down.b32 %r183, %r184, %r185, %r186, %r187;
	// end inline asm
	setp.gt.s32 	%p62, %r162, 15;
	mov.b32 	%f331, %r183;
	add.f32 	%f16, %f330, %f331;
	selp.f32 	%f383, %f330, %f16, %p62;
	setp.ne.s32 	%p63, %r162, 0;
	@%p63 bra 	$L__BB3_22;
	shr.u32 	%r188, %r1, 3;
	and.b32  	%r189, %r188, 124;
	mov.u32 	%r190, _ZZN3cub18CUB_300001_SM_10006detail6reduce28DeviceReduceSingleTileKernelINS2_10policy_hubIfjN4cuda3std3__44plusIfEEE10Policy1000EN6thrust24THRUST_300001_SM_1000_NS6detail15normal_iteratorINSD_10device_ptrIfEEEEPfjS9_ffNS7_10__identityEEEvT0_T1_T2_T3_T4_T6_E12temp_storage;
	add.s32 	%r191, %r190, %r189;
	st.shared.f32 	[%r191+16], %f16;
$L__BB3_22:
	bar.sync 	0;
	setp.ne.s32 	%p64, %r1, 0;
	@%p64 bra 	$L__BB3_50;
	ld.shared.f32 	%f332, [_ZZN3cub18CUB_300001_SM_10006detail6reduce28DeviceReduceSingleTileKernelINS2_10policy_hubIfjN4cuda3std3__44plusIfEEE10Policy1000EN6thrust24THRUST_300001_SM_1000_NS6detail15normal_iteratorINSD_10device_ptrIfEEEEPfjS9_ffNS7_10__identityEEEvT0_T1_T2_T3_T4_T6_E12temp_storage+20];
	add.f32 	%f333, %f383, %f332;
	ld.shared.f32 	%f334, [_ZZN3cub18CUB_300001_SM_10006detail6reduce28DeviceReduceSingleTileKernelINS2_10policy_hubIfjN4cuda3std3__44plusIfEEE10Policy1000EN6thrust24THRUST_300001_SM_1000_NS6detail15normal_iteratorINSD_10device_ptrIfEEEEPfjS9_ffNS7_10__identityEEEvT0_T1_T2_T3_T4_T6_E12temp_storage+24];
	add.f32 	%f335, %f333, %f334;
	ld.shared.f32 	%f336, [_ZZN3cub18CUB_300001_SM_10006detail6reduce28DeviceReduceSingleTileKernelINS2_10policy_hubIfjN4cuda3std3__44plusIfEEE10Policy1000EN6thrust24THRUST_300001_SM_1000_NS6detail15normal_iteratorINSD_10device_ptrIfEEEEPfjS9_ffNS7_10__identityEEEvT0_T1_T2_T3_T4_T6_E12temp_storage+28];
	add.f32 	%f337, %f335, %f336;
	ld.shared.f32 	%f338, [_ZZN3cub18CUB_300001_SM_10006detail6reduce28DeviceReduceSingleTileKernelINS2_10policy_hubIfjN4cuda3std3__44plusIfEEE10Policy1000EN6thrust24THRUST_300001_SM_1000_NS6detail15normal_iteratorINSD_10device_ptrIfEEEEPfjS9_ffNS7_10__identityEEEvT0_T1_T2_T3_T4_T6_E12temp_storage+32];
	add.f32 	%f339, %f337, %f338;
	ld.shared.f32 	%f340, [_ZZN3cub18CUB_300001_SM_10006detail6reduce28DeviceReduceSingleTileKernelINS2_10policy_hubIfjN4cuda3std3__44plusIfEEE10Policy1000EN6thrust24THRUST_300001_SM_1000_NS6detail15normal_iteratorINSD_10device_ptrIfEEEEPfjS9_ffNS7_10__identityEEEvT0_T1_T2_T3_T4_T6_E12temp_storage+36];
	add.f32 	%f341, %f339, %f340;
	ld.shared.f32 	%f342, [_ZZN3cub18CUB_300001_SM_10006detail6reduce28DeviceReduceSingleTileKernelINS2_10policy_hubIfjN4cuda3std3__44plusIfEEE10Policy1000EN6thrust24THRUST_300001_SM_1000_NS6detail15normal_iteratorINSD_10device_ptrIfEEEEPfjS9_ffNS7_10__identityEEEvT0_T1_T2_T3_T4_T6_E12temp_storage+40];
	add.f32 	%f343, %f341, %f342;
	ld.shared.f32 	%f344, [_ZZN3cub18CUB_300001_SM_10006detail6reduce28DeviceReduceSingleTileKernelINS2_10policy_hubIfjN4cuda3std3__44plusIfEEE10Policy1000EN6thrust24THRUST_300001_SM_1000_NS6detail15normal_iteratorINSD_10device_ptrIfEEEEPfjS9_ffNS7_10__identityEEEvT0_T1_T2_T3_T4_T6_E12temp_storage+44];
	add.f32 	%f345, %f343, %f344;
	ld.shared.f32 	%f346, [_ZZN3cub18CUB_300001_SM_10006detail6reduce28DeviceReduceSingleTileKernelINS2_10policy_hubIfjN4cuda3std3__44plusIfEEE10Policy1000EN6thrust24THRUST_300001_SM_1000_NS6detail15normal_iteratorINSD_10device_ptrIfEEEEPfjS9_ffNS7_10__identityEEEvT0_T1_T2_T3_T4_T6_E12temp_storage+48];
	add.f32 	%f347, %f345, %f346;
	ld.shared.f32 	%f348, [_ZZN3cub18CUB_300001_SM_10006detail6reduce28DeviceReduceSingleTileKernelINS2_10policy_hubIfjN4cuda3std3__44plusIfEEE10Policy1000EN6thrust24THRUST_300001_SM_1000_NS6detail15normal_iteratorINSD_10device_ptrIfEEEEPfjS9_ffNS7_10__identityEEEvT0_T1_T2_T3_T4_T6_E12temp_storage+52];
	add.f32 	%f349, %f347, %f348;
	ld.shared.f32 	%f350, [_ZZN3cub18CUB_300001_SM_10006detail6reduce28DeviceReduceSingleTileKernelINS2_10policy_hubIfjN4cuda3std3__44plusIfEEE10Policy1000EN6thrust24THRUST_300001_SM_1000_NS6detail15normal_iteratorINSD_10device_ptrIfEEEEPfjS9_ffNS7_10__identityEEEvT0_T1_T2_T3_T4_T6_E12temp_storage+56];
	add.f32 	%f351, %f349, %f350;
	ld.shared.f32 	%f352, [_ZZN3cub18CUB_300001_SM_10006detail6reduce28DeviceReduceSingleTileKernelINS2_10policy_hubIfjN4cuda3std3__44plusIfEEE10Policy1000EN6thrust24THRUST_300001_SM_1000_NS6detail15normal_iteratorINSD_10device_ptrIfEEEEPfjS9_ffNS7_10__identityEEEvT0_T1_T2_T3_T4_T6_E12temp_storage+60];
	add.f32 	%f353, %f351, %f352;
	ld.shared.f32 	%f354, [_ZZN3cub18CUB_300001_SM_10006detail6reduce28DeviceReduceSingleTileKernelINS2_10policy_hubIfjN4cuda3std3__44plusIfEEE10Policy1000EN6thrust24THRUST_300001_SM_1000_NS6detail15normal_iteratorINSD_10device_ptrIfEEEEPfjS9_ffNS7_10__identityEEEvT0_T1_T2_T3_T4_T6_E12temp_storage+64];
	add.f32 	%f355, %f353, %f354;
	ld.shared.f32 	%f356, [_ZZN3cub18CUB_300001_SM_10006detail6reduce28DeviceReduceSingleTileKernelINS2_10policy_hubIfjN4cuda3std3__44plusIfEEE10Policy1000EN6thrust24THRUST_300001_SM_1000_NS6detail15normal_iteratorINSD_10device_ptrIfEEEEPfjS9_ffNS7_10__identityEEEvT0_T1_T2_T3_T4_T6_E12temp_storage+68];
	add.f32 	%f357, %f355, %f356;
	ld.shared.f32 	%f358, [_ZZN3cub18CUB_300001_SM_10006detail6reduce28DeviceReduceSingleTileKernelINS2_10policy_hubIfjN4cuda3std3__44plusIfEEE10Policy1000EN6thrust24THRUST_300001_SM_1000_NS6detail15normal_iteratorINSD_10device_ptrIfEEEEPfjS9_ffNS7_10__identityEEEvT0_T1_T2_T3_T4_T6_E12temp_storage+72];
	add.f32 	%f359, %f357, %f358;
	ld.shared.f32 	%f360, [_ZZN3cub18CUB_300001_SM_10006detail6reduce28DeviceReduceSingleTileKernelINS2_10policy_hubIfjN4cuda3std3__44plusIfEEE10Policy1000EN6thrust24THRUST_300001_SM_1000_NS6detail15normal_iteratorINSD_10device_ptrIfEEEEPfjS9_ffNS7_10__identityEEEvT0_T1_T2_T3_T4_T6_E12temp_storage+76];
	add.f32 	%f383, %f359, %f360;
	bra.uni 	$L__BB3_50;
$L__BB3_24:
	// begin inline asm
	mov.u32 %r124, %laneid;
	// end inline asm
	and.b32  	%r150, %r1, 992;
	add.s32 	%r151, %r150, 32;
	setp.gt.u32 	%p35, %r151, %r51;
	not.b32 	%r152, %r150;
	add.s32 	%r153, %r51, %r152;
	selp.b32 	%r148, %r153, 31, %p35;
	mov.b32 	%r126, %f371;
	mov.b32 	%r127, 1;
	mov.b32 	%r149, -1;
	// begin inline asm
	shfl.sync.down.b32 %r125, %r126, %r127, %r148, %r149;
	// end inline asm
	setp.lt.s32 	%p36, %r124, %r148;
	mov.b32 	%f261, %r125;
	add.f32 	%f262, %f371, %f261;
	selp.f32 	%f263, %f262, %f371, %p36;
	mov.b32 	%r131, %f263;
	mov.b32 	%r132, 2;
	// begin inline asm
	shfl.sync.down.b32 %r130, %r131, %r132, %r148, %r149;
	// end inline asm
	add.s32 	%r154, %r124, 2;
	setp.gt.s32 	%p37, %r154, %r148;
	mov.b32 	%f264, %r130;
	add.f32 	%f265, %f263, %f264;
	selp.f32 	%f266, %f263, %f265, %p37;
	mov.b32 	%r136, %f266;
	mov.b32 	%r137, 4;
	// begin inline asm
	shfl.sync.down.b32 %r135, %r136, %r137, %r148, %r149;
	// end inline asm
	add.s32 	%r155, %r124, 4;
	setp.gt.s32 	%p38, %r155, %r148;
	mov.b32 	%f267, %r135;
	add.f32 	%f268, %f266, %f267;
	selp.f32 	%f269, %f266, %f268, %p38;
	mov.b32 	%r141, %f269;
	mov.b32 	%r142, 8;
	// begin inline asm
	shfl.sync.down.b32 %r140, %r141, %r142, %r148, %r149;
	// end inline asm
	add.s32 	%r156, %r124, 8;
	setp.gt.s32 	%p39, %r156, %r148;
	mov.b32 	%f270, %r140;
	add.f32 	%f271, %f269, %f270;
	selp.f32 	%f272, %f269, %f271, %p39;
	mov.b32 	%r146, %f272;
	mov.b32 	%r147, 16;
	// begin inline asm
	shfl.sync.down.b32 %r145, %r146, %r147, %r148, %r149;
	// end inline asm
	add.s32 	%r157, %r124, 16;
	setp.gt.s32 	%p40, %r157, %r148;
	mov.b32 	%f273, %r145;
	add.f32 	%f274, %f272, %f273;
	selp.f32 	%f383, %f272, %f274, %p40;
	setp.ne.s32 	%p41, %r124, 0;
	@%p41 bra 	$L__BB3_26;
	shr.u32 	%r158, %r1, 3;
	and.b32  	%r159, %r158, 124;
	mov.u32 	%r160, _ZZN3cub18CUB_300001_SM_10006detail6reduce28DeviceReduceSingleTileKernelINS2_10policy_hubIfjN4cuda3std3__44plusIfEEE10Policy1000EN6thrust24THRUST_300001_SM_1000_NS6detail15normal_iteratorINSD_10device_ptrIfEEEEPfjS9_ffNS7_10__identityEEEvT0_T1_T2_T3_T4_T6_E12temp_storage;
	add.s32 	%r161, %r160, %r159;
	st.shared.f32 	[%r161+16], %f383;
$L__BB3_26:
	bar.sync 	0;
	setp.ne.s32 	%p42, %r1, 0;
	@%p42 bra 	$L__BB3_50;
	setp.gt.u32 	%p43, %r51, 32;
	ld.shared.f32 	%f275, [_ZZN3cub18CUB_300001_SM_10006detail6reduce28DeviceReduceSingleTileKernelINS2_10policy_hubIfjN4cuda3std3__44plusIfEEE10Policy1000EN6thrust24THRUST_300001_SM_1000_NS6detail15normal_iteratorINSD_10device_ptrIfEEEEPfjS9_ffNS7_10__identityEEEvT0_T1_T2_T3_T4_T6_E12temp_storage+20];
	add.f32 	%f276, %f383, %f275;
	selp.f32 	%f277, %f276, %f383, %p43;
	setp.gt.u32 	%p44, %r51, 64;
	ld.shared.f32 	%f278, [_ZZN3cub18CUB_300001_SM_10006detail6reduce28DeviceReduceSingleTileKernelINS2_10policy_hubIfjN4cuda3std3__44plusIfEEE10Policy1000EN6thrust24THRUST_300001_SM_1000_NS6detail15normal_iteratorINSD_10device_ptrIfEEEEPfjS9_ffNS7_10__identityEEEvT0_T1_T2_T3_T4_T6_E12temp_storage+24];
	add.f32 	%f279, %f278, %f277;
	selp.f32 	%f280, %f279, %f277, %p44;
	setp.gt.u32 	%p45, %r51, 96;
	ld.shared.f32 	%f281, [_ZZN3cub18CUB_300001_SM_10006detail6reduce28DeviceReduceSingleTileKernelINS2_10policy_hubIfjN4cuda3std3__44plusIfEEE10Policy1000EN6thrust24THRUST_300001_SM_1000_NS6detail15normal_iteratorINSD_10device_ptrIfEEEEPfjS9_ffNS7_10__identityEEEvT0_T1_T2_T3_T4_T6_E12temp_storage+28];
	add.f32 	%f282, %f281, %f280;
	selp.f32 	%f283, %f282, %f280, %p45;
	setp.gt.u32 	%p46, %r51, 128;
	ld.shared.f32 	%f284, [_ZZN3cub18CUB_300001_SM_10006detail6reduce28DeviceReduceSingleTileKernelINS2_10policy_hubIfjN4cuda3std3__44plusIfEEE10Policy1000EN6thrust24THRUST_300001_SM_1000_NS6detail15normal_iteratorINSD_10device_ptrIfEEEEPfjS9_ffNS7_10__identityEEEvT0_T1_T2_T3_T4_T6_E12temp_storage+32];
	add.f32 	%f285, %f284, %f283;
	selp.f32 	%f286, %f285, %f283, %p46;
	setp.gt.u32 	%p47, %r51, 160;
	ld.shared.f32 	%f287, [_ZZN3cub18CUB_300001_SM_10006detail6reduce28DeviceReduceSingleTileKernelINS2_10policy_hubIfjN4cuda3std3__44plusIfEEE10Policy1000EN6thrust24THRUST_300001_SM_1000_NS6detail15normal_iteratorINSD_10device_ptrIfEEEEPfjS9_ffNS7_10__identityEEEvT0_T1_T2_T3_T4_T6_E12temp_storage+36];
	add.f32 	%f288, %f287, %f286;
	selp.f32 	%f289, %f288, %f286, %p47;
	setp.gt.u32 	%p48, %r51, 192;
	ld.shared.f32 	%f290, [_ZZN3cub18CUB_300001_SM_10006detail6reduce28DeviceReduceSingleTileKernelINS2_10policy_hubIfjN4cuda3std3__44plusIfEEE10Policy1000EN6thrust24THRUST_300001_SM_1000_NS6detail15normal_iteratorINSD_10device_ptrIfEEEEPfjS9_ffNS7_10__identityEEEvT0_T1_T2_T3_T4_T6_E12temp_storage+40];
	add.f32 	%f291, %f290, %f289;
	selp.f32 	%f292, %f291, %f289, %p48;
	setp.gt.u32 	%p49, %r51, 224;
	ld.shared.f32 	%f293, [_ZZN3cub18CUB_300001_SM_10006detail6reduce28DeviceReduceSingleTileKernelINS2_10policy_hubIfjN4cuda3std3__44plusIfEEE10Policy1000EN6thrust24THRUST_300001_SM_1000_NS6detail15normal_iteratorINSD_10device_ptrIfEEEEPfjS9_ffNS7_10__identityEEEvT0_T1_T2_T3_T4_T6_E12temp_storage+44];
	add.f32 	%f294, %f293, %f292;
	selp.f32 	%f295, %f294, %f292, %p49;
	setp.gt.u32 	%p50, %r51, 256;
	ld.shared.f32 	%f296, [_ZZN3cub18CUB_300001_SM_10006detail6reduce28DeviceReduceSingleTileKernelINS2_10policy_hubIfjN4cuda3std3__44plusIfEEE10Policy1000EN6thrust24THRUST_300001_SM_1000_NS6detail15normal_iteratorINSD_10device_ptrIfEEEEPfjS9_ffNS7_10__identityEEEvT0_T1_T2_T3_T4_T6_E12temp_storage+48];
	add.f32 	%f297, %f296, %f295;
	selp.f32 	%f298, %f297, %f295, %p50;
	setp.gt.u32 	%p51, %r51, 288;
	ld.shared.f32 	%f299, [_ZZN3cub18CUB_300001_SM_10006detail6reduce28DeviceReduceSingleTileKernelINS2_10policy_hubIfjN4cuda3std3__44plusIfEEE10Policy1000EN6thrust24THRUST_300001_SM_1000_NS6detail15normal_iteratorINSD_10device_ptrIfEEEEPfjS9_ffNS7_10__identityEEEvT0_T1_T2_T3_T4_T6_E12temp_storage+52];
	add.f32 	%f300, %f299, %f298;
	selp.f32 	%f301, %f300, %f298, %p51;
	setp.gt.u32 	%p52, %r51, 320;
	ld.shared.f32 	%f302, [_ZZN3cub18CUB_300001_SM_10006detail6reduce28DeviceReduceSingleTileKernelINS2_10policy_hubIfjN4cuda3std3__44plusIfEEE10Policy1000EN6thrust24THRUST_300001_SM_1000_NS6detail15normal_iteratorINSD_10device_ptrIfEEEEPfjS9_ffNS7_10__identityEEEvT0_T1_T2_T3_T4_T6_E12temp_storage+56];
	add.f32 	%f303, %f302, %f301;
	selp.f32 	%f304, %f303, %f301, %p52;
	setp.gt.u32 	%p53, %r51, 352;
	ld.shared.f32 	%f305, [_ZZN3cub18CUB_300001_SM_10006detail6reduce28DeviceReduceSingleTileKernelINS2_10policy_hubIfjN4cuda3std3__44plusIfEEE10Policy1000EN6thrust24THRUST_300001_SM_1000_NS6detail15normal_iteratorINSD_10device_ptrIfEEEEPfjS9_ffNS7_10__identityEEEvT0_T1_T2_T3_T4_T6_E12temp_storage+60];
	add.f32 	%f306, %f305, %f304;
	selp.f32 	%f307, %f306, %f304, %p53;
	setp.gt.u32 	%p54, %r51, 384;
	ld.shared.f32 	%f308, [_ZZN3cub18CUB_300001_SM_10006detail6reduce28DeviceReduceSingleTileKernelINS2_10policy_hubIfjN4cuda3std3__44plusIfEEE10Policy1000EN6thrust24THRUST_300001_SM_1000_NS6detail15normal_iteratorINSD_10device_ptrIfEEEEPfjS9_ffNS7_10__identityEEEvT0_T1_T2_T3_T4_T6_E12temp_storage+64];
	add.f32 	%f309, %f308, %f307;
	selp.f32 	%f310, %f309, %f307, %p54;
	setp.gt.u32 	%p55, %r51, 416;
	ld.shared.f32 	%f311, [_ZZN3cub18CUB_300001_SM_10006detail6reduce28DeviceReduceSingleTileKernelINS2_10policy_hubIfjN4cuda3std3__44plusIfEEE10Policy1000EN6thrust24THRUST_300001_SM_1000_NS6detail15normal_iteratorINSD_10device_ptrIfEEEEPfjS9_ffNS7_10__identityEEEvT0_T1_T2_T3_T4_T6_E12temp_storage+68];
	add.f32 	%f312, %f311, %f310;
	selp.f32 	%f313, %f312, %f310, %p55;
	setp.gt.u32 	%p56, %r51, 448;
	ld.shared.f32 	%f314, [_ZZN3cub18CUB_300001_SM_10006detail6reduce28DeviceReduceSingleTileKernelINS2_10policy_hubIfjN4cuda3std3__44plusIfEEE10Policy1000EN6thrust24THRUST_300001_SM_1000_NS6detail15normal_iteratorINSD_10device_ptrIfEEEEPfjS9_ffNS7_10__identityEEEvT0_T1_T2_T3_T4_T6_E12temp_storage+72];
	add.f32 	%f315, %f314, %f313;
	selp.f32 	%f316, %f315, %f313, %p56;
	setp.gt.u32 	%p57, %r51, 480;
	ld.shared.f32 	%f317, [_ZZN3cub18CUB_300001_SM_10006detail6reduce28DeviceReduceSingleTileKernelINS2_10policy_hubIfjN4cuda3std3__44plusIfEEE10Policy1000EN6thrust24THRUST_300001_SM_1000_NS6detail15normal_iteratorINSD_10device_ptrIfEEEEPfjS9_ffNS7_10__identityEEEvT0_T1_T2_T3_T4_T6_E12temp_storage+76];
	add.f32 	%f318, %f317, %f316;
	selp.f32 	%f383, %f318, %f316, %p57;
	bra.uni 	$L__BB3_50;
$L__BB3_28:
	mov.u32 	%r21, %tid.x;
	mul.wide.u32 	%rd11, %r21, 4;
	add.s64 	%rd12, %rd2, %rd11;
	ld.global.f32 	%f43, [%rd12];
	ld.global.f32 	%f44, [%rd12+2048];
	ld.global.f32 	%f45, [%rd12+4096];
	ld.global.f32 	%f46, [%rd12+6144];
	ld.global.f32 	%f47, [%rd12+8192];
	ld.global.f32 	%f48, [%rd12+10240];
	ld.global.f32 	%f49, [%rd12+12288];
	ld.global.f32 	%f50, [%rd12+14336];
	ld.global.f32 	%f51, [%rd12+16384];
	ld.global.f32 	%f52, [%rd12+18432];
	ld.global.f32 	%f53, [%rd12+20480];
	ld.global.f32 	%f54, [%rd12+22528];
	ld.global.f32 	%f55, [%rd12+24576];
	ld.global.f32 	%f56, [%rd12+26624];
	ld.global.f32 	%f57, [%rd12+28672];
	ld.global.f32 	%f58, [%rd12+30720];
	add.f32 	%f59, %f43, %f44;
	add.f32 	%f60, %f45, %f46;
	add.f32 	%f61, %f47, %f48;
	add.f32 	%f62, %f49, %f50;
	add.f32 	%f63, %f51, %f52;
	add.f32 	%f64, %f53, %f54;
	add.f32 	%f65, %f55, %f56;
	add.f32 	%f66, %f57, %f58;
	add.f32 	%f67, %f59, %f60;
	add.f32 	%f68, %f61, %f62;
	add.f32 	%f69, %f63, %f64;
	add.f32 	%f70, %f65, %f66;
	add.f32 	%f71, %f67, %f68;
	add.f32 	%f72, %f69, %f70;
	add.f32 	%f382, %f71, %f72;
	add.s32 	%r22, %r51, -8192;
	setp.lt.u32 	%p3, %r22, 8192;
	mov.b32 	%r202, 8192;
	@%p3 bra 	$L__BB3_32;
	mov.b32 	%r202, 8192;
$L__BB3_30:
	add.s32 	%r54, %r21, %r202;
	mul.wide.u32 	%rd13, %r54, 4;
	add.s64 	%rd14, %rd2, %rd13;
	ld.global.f32 	%f73, [%rd14];
	ld.global.f32 	%f74, [%rd14+2048];
	ld.global.f32 	%f75, [%rd14+4096];
	ld.global.f32 	%f76, [%rd14+6144];
	ld.global.f32 	%f77, [%rd14+8192];
	ld.global.f32 	%f78, [%rd14+10240];
	ld.global.f32 	%f79, [%rd14+12288];
	ld.global.f32 	%f80, [%rd14+14336];
	ld.global.f32 	%f81, [%rd14+16384];
	ld.global.f32 	%f82, [%rd14+18432];
	ld.global.f32 	%f83, [%rd14+20480];
	ld.global.f32 	%f84, [%rd14+22528];
	ld.global.f32 	%f85, [%rd14+24576];
	ld.global.f32 	%f86, [%rd14+26624];
	ld.global.f32 	%f87, [%rd14+28672];
	ld.global.f32 	%f88, [%rd14+30720];
	add.f32 	%f89, %f382, %f73;
	add.f32 	%f90, %f74, %f75;
	add.f32 	%f91, %f76, %f77;
	add.f32 	%f92, %f78, %f79;
	add.f32 	%f93, %f80, %f81;
	add.f32 	%f94, %f82, %f83;
	add.f32 	%f95, %f84, %f85;
	add.f32 	%f96, %f86, %f87;
	add.f32 	%f97, %f89, %f90;
	add.f32 	%f98, %f91, %f92;
	add.f32 	%f99, %f93, %f94;
	add.f32 	%f100, %f95, %f96;
	add.f32 	%f101, %f97, %f98;
	add.f32 	%f102, %f99, %f100;
	add.f32 	%f103, %f101, %f102;
	add.f32 	%f382, %f103, %f88;
	sub.s32 	%r55, %r51, %r202;
	setp.lt.u32 	%p4, %r55, 8192;
	@%p4 bra 	$L__BB3_46;
	add.s32 	%r202, %r202, 8192;
	setp.le.u32 	%p5, %r202, %r22;
	@%p5 bra 	$L__BB3_30;
$L__BB3_32:
	setp.le.u32 	%p6, %r51, %r202;
	sub.s32 	%r56, %r51, %r202;
	setp.ge.s32 	%p7, %r21, %r56;
	or.pred  	%p8, %p6, %p7;
	@%p8 bra 	$L__BB3_46;
	not.b32 	%r58, %r21;
	add.s32 	%r59, %r51, %r58;
	sub.s32 	%r60, %r59, %r202;
	shr.u32 	%r61, %r60, 9;
	add.s32 	%r26, %r61, 1;
	and.b32  	%r27, %r26, 15;
	setp.lt.u32 	%p9, %r60, 7680;
	mov.u32 	%r207, %r21;
	@%p9 bra 	$L__BB3_37;
	or.b32  	%r205, %r21, 4096;
	add.s32 	%r204, %r21, %r202;
	and.b32  	%r62, %r26, 16777200;
	neg.s32 	%r203, %r62;
$L__BB3_35:
	.pragma "nounroll";
	mul.wide.u32 	%rd15, %r204, 4;
	add.s64 	%rd16, %rd2, %rd15;
	ld.global.f32 	%f105, [%rd16];
	add.f32 	%f106, %f382, %f105;
	add.s32 	%r63, %r204, 512;
	mul.wide.u32 	%rd17, %r63, 4;
	add.s64 	%rd18, %rd2, %rd17;
	ld.global.f32 	%f107, [%rd18];
	add.f32 	%f108, %f106, %f107;
	add.s32 	%r64, %r204, 1024;
	mul.wide.u32 	%rd19, %r64, 4;
	add.s64 	%rd20, %rd2, %rd19;
	ld.global.f32 	%f109, [%rd20];
	add.f32 	%f110, %f108, %f109;
	add.s32 	%r65, %r204, 1536;
	mul.wide.u32 	%rd21, %r65, 4;
	add.s64 	%rd22, %rd2, %rd21;
	ld.global.f32 	%f111, [%rd22];
	add.f32 	%f112, %f110, %f111;
	add.s32 	%r66, %r204, 2048;
	mul.wide.u32 	%rd23, %r66, 4;
	add.s64 	%rd24, %rd2, %rd23;
	ld.global.f32 	%f113, [%rd24];
	add.f32 	%f114, %f112, %f113;
	add.s32 	%r67, %r204, 2560;
	mul.wide.u32 	%rd25, %r67, 4;
	add.s64 	%rd26, %rd2, %rd25;
	ld.global.f32 	%f115, [%rd26];
	add.f32 	%f116, %f114, %f115;
	add.s32 	%r68, %r204, 3072;
	mul.wide.u32 	%rd27, %r68, 4;
	add.s64 	%rd28, %rd2, %rd27;
	ld.global.f32 	%f117, [%rd28];
	add.f32 	%f118, %f116, %f117;
	add.s32 	%r69, %r204, 3584;
	mul.wide.u32 	%rd29, %r69, 4;
	add.s64 	%rd30, %rd2, %rd29;
	ld.global.f32 	%f119, [%rd30];
	add.f32 	%f120, %f118, %f119;
	add.s32 	%r70, %r204, 4096;
	mul.wide.u32 	%rd31, %r70, 4;
	add.s64 	%rd32, %rd2, %rd31;
	ld.global.f32 	%f121, [%rd32];
	add.f32 	%f122, %f120, %f121;
	add.s32 	%r71, %r204, 4608;
	mul.wide.u32 	%rd33, %r71, 4;
	add.s64 	%rd34, %rd2, %rd33;
	ld.global.f32 	%f123, [%rd34];
	add.f32 	%f124, %f122, %f123;
	add.s32 	%r72, %r204, 5120;
	mul.wide.u32 	%rd35, %r72, 4;
	add.s64 	%rd36, %rd2, %rd35;
	ld.global.f32 	%f125, [%rd36];
	add.f32 	%f126, %f124, %f125;
	add.s32 	%r73, %r204, 5632;
	mul.wide.u32 	%rd37, %r73, 4;
	add.s64 	%rd38, %rd2, %rd37;
	ld.global.f32 	%f127, [%rd38];
	add.f32 	%f128, %f126, %f127;
	add.s32 	%r74, %r204, 6144;
	mul.wide.u32 	%rd39, %r74, 4;
	add.s64 	%rd40, %rd2, %rd39;
	ld.global.f32 	%f129, [%rd40];
	add.f32 	%f130, %f128, %f129;
	add.s32 	%r75, %r204, 6656;
	mul.wide.u32 	%rd41, %r75, 4;
	add.s64 	%rd42, %rd2, %rd41;
	ld.global.f32 	%f131, [%rd42];
	add.f32 	%f132, %f130, %f131;
	add.s32 	%r76, %r204, 7168;
	mul.wide.u32 	%rd43, %r76, 4;
	add.s64 	%rd44, %rd2, %rd43;
	ld.global.f32 	%f133, [%rd44];
	add.f32 	%f134, %f132, %f133;
	add.s32 	%r77, %r204, 7680;
	mul.wide.u32 	%rd45, %r77, 4;
	add.s64 	%rd46, %rd2, %rd45;
	ld.global.f32 	%f135, [%rd46];
	add.f32 	%f382, %f134, %f135;
	add.s32 	%r205, %r205, 8192;
	add.s32 	%r204, %r204, 8192;
	add.s32 	%r203, %r203, 16;
	setp.ne.s32 	%p10, %r203, 0;
	@%p10 bra 	$L__BB3_35;
	add.s32 	%r207, %r205, -4096;
$L__BB3_37:
	setp.eq.s32 	%p11, %r27, 0;
	@%p11 bra 	$L__BB3_46;
	and.b32  	%r39, %r26, 7;
	setp.lt.u32 	%p12, %r27, 8;
	@%p12 bra 	$L__BB3_40;
	add.s32 	%r78, %r207, %r202;
	mul.wide.u32 	%rd47, %r78, 4;
	add.s64 	%rd48, %rd2, %rd47;
	ld.global.f32 	%f137, [%rd48];
	add.f32 	%f138, %f382, %f137;
	add.s32 	%r79, %r78, 512;
	mul.wide.u32 	%rd49, %r79, 4;
	add.s64 	%rd50, %rd2, %rd49;
	ld.global.f32 	%f139, [%rd50];
	add.f32 	%f140, %f138, %f139;
	add.s32 	%r80, %r78, 1024;
	mul.wide.u32 	%rd51, %r80, 4;
	add.s64 	%rd52, %rd2, %rd51;
	ld.global.f32 	%f141, [%rd52];
	add.f32 	%f142, %f140, %f141;
	add.s32 	%r81, %r78, 1536;
	mul.wide.u32 	%rd53, %r81, 4;
	add.s64 	%rd54, %rd2, %rd53;
	ld.global.f32 	%f143, [%rd54];
	add.f32 	%f144, %f142, %f143;
	add.s32 	%r82, %r78, 2048;
	mul.wide.u32 	%rd55, %r82, 4;
	add.s64 	%rd56, %rd2, %rd55;
	ld.global.f32 	%f145, [%rd56];
	add.f32 	%f146, %f144, %f145;
	add.s32 	%r83, %r78, 2560;
	mul.wide.u32 	%rd57, %r83, 4;
	add.s64 	%rd58, %rd2, %rd57;
	ld.global.f32 	%f147, [%rd58];
	add.f32 	%f148, %f146, %f147;
	add.s32 	%r84, %r78, 3072;
	mul.wide.u32 	%rd59, %r84, 4;
	add.s64 	%rd60, %rd2, %rd59;
	ld.global.f32 	%f149, [%rd60];
	add.f32 	%f150, %f148, %f149;
	add.s32 	%r85, %r78, 3584;
	mul.wide.u32 	%rd61, %r85, 4;
	add.s64 	%rd62, %rd2, %rd61;
	ld.global.f32 	%f151, [%rd62];
	add.f32 	%f382, %f150, %f151;
	add.s32 	%r207, %r207, 4096;
$L__BB3_40:
	setp.eq.s32 	%p13, %r39, 0;
	@%p13 bra 	$L__BB3_46;
	and.b32  	%r42, %r26, 3;
	setp.lt.u32 	%p14, %r39, 4;
	@%p14 bra 	$L__BB3_43;
	add.s32 	%r86, %r207, %r202;
	mul.wide.u32 	%rd63, %r86, 4;
	add.s64 	%rd64, %rd2, %rd63;
	ld.global.f32 	%f153, [%rd64];
	add.f32 	%f154, %f382, %f153;
	add.s32 	%r87, %r86, 512;
	mul.wide.u32 	%rd65, %r87, 4;
	add.s64 	%rd66, %rd2, %rd65;
	ld.global.f32 	%f155, [%rd66];
	add.f32 	%f156, %f154, %f155;
	add.s32 	%r88, %r86, 1024;
	mul.wide.u32 	%rd67, %r88, 4;
	add.s64 	%rd68, %rd2, %rd67;
	ld.global.f32 	%f157, [%rd68];
	add.f32 	%f158, %f156, %f157;
	add.s32 	%r89, %r86, 1536;
	mul.wide.u32 	%rd69, %r89, 4;
	add.s64 	%rd70, %rd2, %rd69;
	ld.global.f32 	%f159, [%rd70];
	add.f32 	%f382, %f158, %f159;
	add.s32 	%r207, %r207, 2048;
$L__BB3_43:
	setp.eq.s32 	%p15, %r42, 0;
	@%p15 bra 	$L__BB3_46;
	add.s32 	%r210, %r207, %r202;
	neg.s32 	%r209, %r42;
$L__BB3_45:
	.pragma "nounroll";
	mul.wide.u32 	%rd71, %r210, 4;
	add.s64 	%rd72, %rd2, %rd71;
	ld.global.f32 	%f160, [%rd72];
	add.f32 	%f382, %f382, %f160;
	add.s32 	%r210, %r210, 512;
	add.s32 	%r209, %r209, 1;
	setp.ne.s32 	%p16, %r209, 0;
	@%p16 bra 	$L__BB3_45;
$L__BB3_46:
	// begin inline asm
	mov.u32 %r90, %laneid;
	// end inline asm
	mov.b32 	%r92, %f382;
	mov.b32 	%r93, 1;
	mov.b32 	%r114, 31;
	mov.b32 	%r115, -1;
	// begin inline asm
	shfl.sync.down.b32 %r91, %r92, %r93, %r114, %r115;
	// end inline asm
	setp.gt.s32 	%p17, %r90, 30;
	mov.b32 	%f161, %r91;
	add.f32 	%f162, %f382, %f161;
	selp.f32 	%f163, %f382, %f162, %p17;
	mov.b32 	%r97, %f163;
	mov.b32 	%r98, 2;
	// begin inline asm
	shfl.sync.down.b32 %r96, %r97, %r98, %r114, %r115;
	// end inline asm
	setp.gt.s32 	%p18, %r90, 29;
	mov.b32 	%f164, %r96;
	add.f32 	%f165, %f163, %f164;
	selp.f32 	%f166, %f163, %f165, %p18;
	mov.b32 	%r102, %f166;
	mov.b32 	%r103, 4;
	// begin inline asm
	shfl.sync.down.b32 %r101, %r102, %r103, %r114, %r115;
	// end inline asm
	setp.gt.s32 	%p19, %r90, 27;
	mov.b32 	%f167, %r101;
	add.f32 	%f168, %f166, %f167;
	selp.f32 	%f169, %f166, %f168, %p19;
	mov.b32 	%r107, %f169;
	mov.b32 	%r108, 8;
	// begin inline asm
	shfl.sync.down.b32 %r106, %r107, %r108, %r114, %r115;
	// end inline asm
	setp.gt.s32 	%p20, %r90, 23;
	mov.b32 	%f170, %r106;
	add.f32 	%f171, %f169, %f170;
	selp.f32 	%f172, %f169, %f171, %p20;
	mov.b32 	%r112, %f172;
	mov.b32 	%r113, 16;
	// begin inline asm
	shfl.sync.down.b32 %r111, %r112, %r113, %r114, %r115;
	// end inline asm
	setp.gt.s32 	%p21, %r90, 15;
	mov.b32 	%f173, %r111;
	add.f32 	%f38, %f172, %f173;
	selp.f32 	%f383, %f172, %f38, %p21;
	setp.ne.s32 	%p22, %r90, 0;
	@%p22 bra 	$L__BB3_48;
	shr.u32 	%r116, %r21, 3;
	and.b32  	%r117, %r116, 124;
	mov.u32 	%r118, _ZZN3cub18CUB_300001_SM_10006detail6reduce28DeviceReduceSingleTileKernelINS2_10policy_hubIfjN4cuda3std3__44plusIfEEE10Policy1000EN6thrust24THRUST_300001_SM_1000_NS6detail15normal_iteratorINSD_10device_ptrIfEEEEPfjS9_ffNS7_10__identityEEEvT0_T1_T2_T3_T4_T6_E12temp_storage;
	add.s32 	%r119, %r118, %r117;
	st.shared.f32 	[%r119+16], %f38;
$L__BB3_48:
	bar.sync 	0;
	setp.ne.s32 	%p23, %r21, 0;
	@%p23 bra 	$L__BB3_50;
	ld.shared.f32 	%f174, [_ZZN3cub18CUB_300001_SM_10006detail6reduce28DeviceReduceSingleTileKernelINS2_10policy_hubIfjN4cuda3std3__44plusIfEEE10Policy1000EN6thrust24THRUST_300001_SM_1000_NS6detail15normal_iteratorINSD_10device_ptrIfEEEEPfjS9_ffNS7_10__identityEEEvT0_T1_T2_T3_T4_T6_E12temp_storage+20];
	add.f32 	%f175, %f383, %f174;
	ld.shared.f32 	%f176, [_ZZN3cub18CUB_300001_SM_10006detail6reduce28DeviceReduceSingleTileKernelINS2_10policy_hubIfjN4cuda3std3__44plusIfEEE10Policy1000EN6thrust24THRUST_300001_SM_1000_NS6detail15normal_iteratorINSD_10device_ptrIfEEEEPfjS9_ffNS7_10__identityEEEvT0_T1_T2_T3_T4_T6_E12temp_storage+24];
	add.f32 	%f177, %f175, %f176;
	ld.shared.f32 	%f178, [_ZZN3cub18CUB_300001_SM_10006detail6reduce28DeviceReduceSingleTileKernelINS2_10policy_hubIfjN4cuda3std3__44plusIfEEE10Policy1000EN6thrust24THRUST_300001_SM_1000_NS6detail15normal_iteratorINSD_10device_ptrIfEEEEPfjS9_ffNS7_10__identityEEEvT0_T1_T2_T3_T4_T6_E12temp_storage+28];
	add.f32 	%f179, %f177, %f178;
	ld.shared.f32 	%f180, [_ZZN3cub18CUB_300001_SM_10006detail6reduce28DeviceReduceSingleTileKernelINS2_10policy_hubIfjN4cuda3std3__44plusIfEEE10Policy1000EN6thrust24THRUST_300001_SM_1000_NS6detail15normal_iteratorINSD_10device_ptrIfEEEEPfjS9_ffNS7_10__identityEEEvT0_T1_T2_T3_T4_T6_E12temp_storage+32];
	add.f32 	%f181, %f179, %f180;
	ld.shared.f32 	%f182, [_ZZN3cub18CUB_300001_SM_10006detail6reduce28DeviceReduceSingleTileKernelINS2_10policy_hubIfjN4cuda3std3__44plusIfEEE10Policy1000EN6thrust24THRUST_300001_SM_1000_NS6detail15normal_iteratorINSD_10device_ptrIfEEEEPfjS9_ffNS7_10__identityEEEvT0_T1_T2_T3_T4_T6_E12temp_storage+36];
	add.f32 	%f183, %f181, %f182;
	ld.shared.f32 	%f184, [_ZZN3cub18CUB_300001_SM_10006detail6reduce28DeviceReduceSingleTileKernelINS2_10policy_hubIfjN4cuda3std3__44plusIfEEE10Policy1000EN6thrust24THRUST_300001_SM_1000_NS6detail15normal_iteratorINSD_10device_ptrIfEEEEPfjS9_ffNS7_10__identityEEEvT0_T1_T2_T3_T4_T6_E12temp_storage+40];
	add.f32 	%f185, %f183, %f184;
	ld.shared.f32 	%f186, [_ZZN3cub18CUB_300001_SM_10006detail6reduce28DeviceReduceSingleTileKernelINS2_10policy_hubIfjN4cuda3std3__44plusIfEEE10Policy1000EN6thrust24THRUST_300001_SM_1000_NS6detail15normal_iteratorINSD_10device_ptrIfEEEEPfjS9_ffNS7_10__identityEEEvT0_T1_T2_T3_T4_T6_E12temp_storage+44];
	add.f32 	%f187, %f185, %f186;
	ld.shared.f32 	%f188, [_ZZN3cub18CUB_300001_SM_10006detail6reduce28DeviceReduceSingleTileKernelINS2_10policy_hubIfjN4cuda3std3__44plusIfEEE10Policy1000EN6thrust24THRUST_300001_SM_1000_NS6detail15normal_iteratorINSD_10device_ptrIfEEEEPfjS9_ffNS7_10__identityEEEvT0_T1_T2_T3_T4_T6_E12temp_storage+48];
	add.f32 	%f189, %f187, %f188;
	ld.shared.f32 	%f190, [_ZZN3cub18CUB_300001_SM_10006detail6reduce28DeviceReduceSingleTileKernelINS2_10policy_hubIfjN4cuda3std3__44plusIfEEE10Policy1000EN6thrust24THRUST_300001_SM_1000_NS6detail15normal_iteratorINSD_10device_ptrIfEEEEPfjS9_ffNS7_10__identityEEEvT0_T1_T2_T3_T4_T6_E12temp_storage+52];
	add.f32 	%f191, %f189, %f190;
	ld.shared.f32 	%f192, [_ZZN3cub18CUB_300001_SM_10006detail6reduce28DeviceReduceSingleTileKernelINS2_10policy_hubIfjN4cuda3std3__44plusIfEEE10Policy1000EN6thrust24THRUST_300001_SM_1000_NS6detail15normal_iteratorINSD_10device_ptrIfEEEEPfjS9_ffNS7_10__identityEEEvT0_T1_T2_T3_T4_T6_E12temp_storage+56];
	add.f32 	%f193, %f191, %f192;
	ld.shared.f32 	%f194, [_ZZN3cub18CUB_300001_SM_10006detail6reduce28DeviceReduceSingleTileKernelINS2_10policy_hubIfjN4cuda3std3__44plusIfEEE10Policy1000EN6thrust24THRUST_300001_SM_1000_NS6detail15normal_iteratorINSD_10device_ptrIfEEEEPfjS9_ffNS7_10__identityEEEvT0_T1_T2_T3_T4_T6_E12temp_storage+60];
	add.f32 	%f195, %f193, %f194;
	ld.shared.f32 	%f196, [_ZZN3cub18CUB_300001_SM_10006detail6reduce28DeviceReduceSingleTileKernelINS2_10policy_hubIfjN4cuda3std3__44plusIfEEE10Policy1000EN6thrust24THRUST_300001_SM_1000_NS6detail15normal_iteratorINSD_10device_ptrIfEEEEPfjS9_ffNS7_10__identityEEEvT0_T1_T2_T3_T4_T6_E12temp_storage+64];
	add.f32 	%f197, %f195, %f196;
	ld.shared.f32 	%f198, [_ZZN3cub18CUB_300001_SM_10006detail6reduce28DeviceReduceSingleTileKernelINS2_10policy_hubIfjN4cuda3std3__44plusIfEEE10Policy1000EN6thrust24THRUST_300001_SM_1000_NS6detail15normal_iteratorINSD_10device_ptrIfEEEEPfjS9_ffNS7_10__identityEEEvT0_T1_T2_T3_T4_T6_E12temp_storage+68];
	add.f32 	%f199, %f197, %f198;
	ld.shared.f32 	%f200, [_ZZN3cub18CUB_300001_SM_10006detail6reduce28DeviceReduceSingleTileKernelINS2_10policy_hubIfjN4cuda3std3__44plusIfEEE10Policy1000EN6thrust24THRUST_300001_SM_1000_NS6detail15normal_iteratorINSD_10device_ptrIfEEEEPfjS9_ffNS7_10__identityEEEvT0_T1_T2_T3_T4_T6_E12temp_storage+72];
	add.f32 	%f201, %f199, %f200;
	ld.shared.f32 	%f202, [_ZZN3cub18CUB_300001_SM_10006detail6reduce28DeviceReduceSingleTileKernelINS2_10policy_hubIfjN4cuda3std3__44plusIfEEE10Policy1000EN6thrust24THRUST_300001_SM_1000_NS6detail15normal_iteratorINSD_10device_ptrIfEEEEPfjS9_ffNS7_10__identityEEEvT0_T1_T2_T3_T4_T6_E12temp_storage+76];
	add.f32 	%f383, %f201, %f202;
$L__BB3_50:
	mov.u32 	%r192, %tid.x;
	setp.ne.s32 	%p65, %r192, 0;
	@%p65 bra 	$L__BB3_52;
	add.f32 	%f361, %f42, %f383;
	st.global.f32 	[%rd1], %f361;
$L__BB3_52:
	ret;

}
	// .globl	_ZN3cub18CUB_300001_SM_10006detail6reduce18DeviceReduceKernelINS2_10policy_hubIfjN4cuda3std3__44plusIfEEE10Policy1000EN6thrust24THRUST_300001_SM_1000_NS6detail15normal_iteratorINSD_10device_ptrIfEEEEjS9_fNS7_10__identityEEEvT0_PT3_T1_NS0_13GridEvenShareISN_EET2_T4_
.visible .entry _ZN3cub18CUB_300001_SM_10006detail6reduce18DeviceReduceKernelINS2_10policy_hubIfjN4cuda3std3__44plusIfEEE10Policy1000EN6thrust24THRUST_300001_SM_1000_NS6detail15normal_iteratorINSD_10device_ptrIfEEEEjS9_fNS7_10__identityEEEvT0_PT3_T1_NS0_13GridEvenShareISN_EET2_T4_(
	.param .align 8 .b8 _ZN3cub18CUB_300001_SM_10006detail6reduce18DeviceReduceKernelINS2_10policy_hubIfjN4cuda3std3__44plusIfEEE10Policy1000EN6thrust24THRUST_300001_SM_1000_NS6detail15normal_iteratorINSD_10device_ptrIfEEEEjS9_fNS7_10__identityEEEvT0_PT3_T1_NS0_13GridEvenShareISN_EET2_T4__param_0[8],
	.param .u64 .ptr .align 1 _ZN3cub18CUB_300001_SM_10006detail6reduce18DeviceReduceKernelINS2_10policy_hubIfjN4cuda3std3__44plusIfEEE10Policy1000EN6thrust24THRUST_300001_SM_1000_NS6detail15normal_iteratorINSD_10device_ptrIfEEEEjS9_fNS7_10__identityEEEvT0_PT3_T1_NS0_13GridEvenShareISN_EET2_T4__param_1,
	.param .u32 _ZN3cub18CUB_300001_SM_10006detail6reduce18DeviceReduceKernelINS2_10policy_hubIfjN4cuda3std3__44plusIfEEE10Policy1000EN6thrust24THRUST_300001_SM_1000_NS6detail15normal_iteratorINSD_10device_ptrIfEEEEjS9_fNS7_10__identityEEEvT0_PT3_T1_NS0_13GridEvenShareISN_EET2_T4__param_2,
	.param .align 4 .b8 _ZN3cub18CUB_300001_SM_10006detail6reduce18DeviceReduceKernelINS2_10policy_hubIfjN4cuda3std3__44plusIfEEE10Policy1000EN6thrust24THRUST_300001_SM_1000_NS6detail15normal_iteratorINSD_10device_ptrIfEEEEjS9_fNS7_10__identityEEEvT0_PT3_T1_NS0_13GridEvenShareISN_EET2_T4__param_3[40],
	.param .align 1 .b8 _ZN3cub18CUB_300001_SM_10006detail6reduce18DeviceReduceKernelINS2_10policy_hubIfjN4cuda3std3__44plusIfEEE10Policy1000EN6thrust24THRUST_300001_SM_1000_NS6detail15normal_iteratorINSD_10device_ptrIfEEEEjS9_fNS7_10__identityEEEvT0_PT3_T1_NS0_13GridEvenShareISN_EET2_T4__param_4[1],
	.param .align 1 .b8 _ZN3cub18CUB_300001_SM_10006detail6reduce18DeviceReduceKernelINS2_10policy_hubIfjN4cuda3std3__44plusIfEEE10Policy1000EN6thrust24THRUST_300001_SM_1000_NS6detail15normal_iteratorINSD_10device_ptrIfEEEEjS9_fNS7_10__identityEEEvT0_PT3_T1_NS0_13GridEvenShareISN_EET2_T4__param_5[1]
)
.maxntid 512
{
	.reg .pred 	%p<65>;
	.reg .b16 	%rs<4>;
	.reg .b32 	%r<279>;
	.reg .b32 	%f<380>;
	.reg .b64 	%rd<130>;
	// demoted variable
	.shared .align 4 .b8 _ZZN3cub18CUB_300001_SM_10006detail6reduce18DeviceReduceKernelINS2_10policy_hubIfjN4cuda3std3__44plusIfEEE10Policy1000EN6thrust24THRUST_300001_SM_1000_NS6detail15normal_iteratorINSD_10device_ptrIfEEEEjS9_fNS7_10__identityEEEvT0_PT3_T1_NS0_13GridEvenShareISN_EET2_T4_E12temp_storage[84];
	ld.param.u32 	%r1, [_ZN3cub18CUB_300001_SM_10006detail6reduce18DeviceReduceKernelINS2_10policy_hubIfjN4cuda3std3__44plusIfEEE10Policy1000EN6thrust24THRUST_300001_SM_1000_NS6detail15normal_iteratorINSD_10device_ptrIfEEEEjS9_fNS7_10__identityEEEvT0_PT3_T1_NS0_13GridEvenShareISN_EET2_T4__param_3+20];
	ld.param.u32 	%r2, [_ZN3cub18CUB_300001_SM_10006detail6reduce18DeviceReduceKernelINS2_10policy_hubIfjN4cuda3std3__44plusIfEEE10Policy1000EN6thrust24THRUST_300001_SM_1000_NS6detail15normal_iteratorINSD_10device_ptrIfEEEEjS9_fNS7_10__identityEEEvT0_PT3_T1_NS0_13GridEvenShareISN_EET2_T4__param_3+24];
	ld.param.u64 	%rd3, [_ZN3cub18CUB_300001_SM_10006detail6reduce18DeviceReduceKernelINS2_10policy_hubIfjN4cuda3std3__44plusIfEEE10Policy1000EN6thrust24THRUST_300001_SM_1000_NS6detail15normal_iteratorINSD_10device_ptrIfEEEEjS9_fNS7_10__identityEEEvT0_PT3_T1_NS0_13GridEvenShareISN_EET2_T4__param_0];
	cvta.to.global.u64 	%rd1, %rd3;
	mov.u32 	%r3, %ctaid.x;
	shl.b32 	%r4, %r2, 13;
	shl.b32 	%r270, %r3, 13;
	sub.s32 	%r6, %r1, %r270;
	setp.gt.u32 	%p1, %r6, 8191;
	@%p1 bra 	$L__BB4_26;
	mov.u32 	%r7, %tid.x;
	setp.ge.u32 	%p23, %r7, %r6;
	mov.f32 	%f368, 0f00000000;
	mov.u32 	%r261, %r7;
	@%p23 bra 	$L__BB4_3;
	add.s32 	%r155, %r270, %r7;
	mul.wide.u32 	%rd66, %r155, 4;
	add.s64 	%rd67, %rd1, %rd66;
	ld.global.f32 	%f368, [%rd67];
	add.s32 	%r261, %r7, 512;
$L__BB4_3:
	setp.ge.u32 	%p24, %r261, %r6;
	@%p24 bra 	$L__BB4_17;
	not.b32 	%r156, %r261;
	add.s32 	%r157, %r1, %r156;
	sub.s32 	%r158, %r157, %r270;
	shr.u32 	%r159, %r158, 9;
	add.s32 	%r10, %r159, 1;
	and.b32  	%r11, %r10, 15;
	setp.lt.u32 	%p25, %r158, 7680;
	@%p25 bra 	$L__BB4_8;
	or.b32  	%r260, %r261, 4096;
	add.s32 	%r259, %r261, %r270;
	and.b32  	%r160, %r10, 16777200;
	neg.s32 	%r258, %r160;
$L__BB4_6:
	.pragma "nounroll";
	mul.wide.u32 	%rd68, %r259, 4;
	add.s64 	%rd69, %rd1, %rd68;
	ld.global.f32 	%f203, [%rd69];
	add.f32 	%f204, %f368, %f203;
	add.s32 	%r161, %r259, 512;
	mul.wide.u32 	%rd70, %r161, 4;
	add.s64 	%rd71, %rd1, %rd70;
	ld.global.f32 	%f205, [%rd71];
	add.f32 	%f206, %f204, %f205;
	add.s32 	%r162, %r259, 1024;
	mul.wide.u32 	%rd72, %r162, 4;
	add.s64 	%rd73, %rd1, %rd72;
	ld.global.f32 	%f207, [%rd73];
	add.f32 	%f208, %f206, %f207;
	add.s32 	%r163, %r259, 1536;
	mul.wide.u32 	%rd74, %r163, 4;
	add.s64 	%rd75, %rd1, %rd74;
	ld.global.f32 	%f209, [%rd75];
	add.f32 	%f210, %f208, %f209;
	add.s32 	%r164, %r259, 2048;
	mul.wide.u32 	%rd76, %r164, 4;
	add.s64 	%rd77, %rd1, %rd76;
	ld.global.f32 	%f211, [%rd77];
	add.f32 	%f212, %f210, %f211;
	add.s32 	%r165, %r259, 2560;
	mul.wide.u32 	%rd78, %r165, 4;
	add.s64 	%rd79, %rd1, %rd78;
	ld.global.f32 	%f213, [%rd79];
	add.f32 	%f214, %f212, %f213;
	add.s32 	%r166, %r259, 3072;
	mul.wide.u32 	%rd80, %r166, 4;
	add.s64 	%rd81, %rd1, %rd80;
	ld.global.f32 	%f215, [%rd81];
	add.f32 	%f216, %f214, %f215;
	add.s32 	%r167, %r259, 3584;
	mul.wide.u32 	%rd82, %r167, 4;
	add.s64 	%rd83, %rd1, %rd82;
	ld.global.f32 	%f217, [%rd83];
	add.f32 	%f218, %f216, %f217;
	add.s32 	%r168, %r259, 4096;
	mul.wide.u32 	%rd84, %r168, 4;
	add.s64 	%rd85, %rd1, %rd84;
	ld.global.f32 	%f219, [%rd85];
	add.f32 	%f220, %f218, %f219;
	add.s32 	%r169, %r259, 4608;
	mul.wide.u32 	%rd86, %r169, 4;
	add.s64 	%rd87, %rd1, %rd86;
	ld.global.f32 	%f221, [%rd87];
	add.f32 	%f222, %f220, %f221;
	add.s32 	%r170, %r259, 5120;
	mul.wide.u32 	%rd88, %r170, 4;
	add.s64 	%rd89, %rd1, %rd88;
	ld.global.f32 	%f223, [%rd89];
	add.f32 	%f224, %f222, %f223;
	add.s32 	%r171, %r259, 5632;
	mul.wide.u32 	%rd90, %r171, 4;
	add.s64 	%rd91, %rd1, %rd90;
	ld.global.f32 	%f225, [%rd91];
	add.f32 	%f226, %f224, %f225;
	add.s32 	%r172, %r259, 6144;
	mul.wide.u32 	%rd92, %r172, 4;
	add.s64 	%rd93, %rd1, %rd92;
	ld.global.f32 	%f227, [%rd93];
	add.f32 	%f228, %f226, %f227;
	add.s32 	%r173, %r259, 6656;
	mul.wide.u32 	%rd94, %r173, 4;
	add.s64 	%rd95, %rd1, %rd94;
	ld.global.f32 	%f229, [%rd95];
	add.f32 	%f230, %f228, %f229;
	add.s32 	%r174, %r259, 7168;
	mul.wide.u32 	%rd96, %r174, 4;
	add.s64 	%rd97, %rd1, %rd96;
	ld.global.f32 	%f231, [%rd97];
	add.f32 	%f232, %f230, %f231;
	add.s32 	%r175, %r259, 7680;
	mul.wide.u32 	%rd98, %r175, 4;
	add.s64 	%rd99, %rd1, %rd98;
	ld.global.f32 	%f233, [%rd99];
	add.f32 	%f368, %f232, %f233;
	add.s32 	%r260, %r260, 8192;
	add.s32 	%r259, %r259, 8192;
	add.s32 	%r258, %r258, 16;
	setp.ne.s32 	%p26, %r258, 0;
	@%p26 bra 	$L__BB4_6;
	add.s32 	%r261, %r260, -4096;
$L__BB4_8:
	setp.eq.s32 	%p27, %r11, 0;
	@%p27 bra 	$L__BB4_17;
	and.b32  	%r23, %r10, 7;
	setp.lt.u32 	%p28, %r11, 8;
	@%p28 bra 	$L__BB4_11;
	add.s32 	%r176, %r270, %r261;
	mul.wide.u32 	%rd100, %r176, 4;
	add.s64 	%rd101, %rd1, %rd100;
	ld.global.f32 	%f235, [%rd101];
	add.f32 	%f236, %f368, %f235;
	add.s32 	%r177, %r176, 512;
	mul.wide.u32 	%rd102, %r177, 4;
	add.s64 	%rd103, %rd1, %rd102;
	ld.global.f32 	%f237, [%rd103];
	add.f32 	%f238, %f236, %f237;
	add.s32 	%r178, %r176, 1024;
	mul.wide.u32 	%rd104, %r178, 4;
	add.s64 	%rd105, %rd1, %rd104;
	ld.global.f32 	%f239, [%rd105];
	add.f32 	%f240, %f238, %f239;
	add.s32 	%r179, %r176, 1536;
	mul.wide.u32 	%rd106, %r179, 4;
	add.s64 	%rd107, %rd1, %rd106;
	ld.global.f32 	%f241, [%rd107];
	add.f32 	%f242, %f240, %f241;
	add.s32 	%r180, %r176, 2048;
	mul.wide.u32 	%rd108, %r180, 4;
	add.s64 	%rd109, %rd1, %rd108;
	ld.global.f32 	%f243, [%rd109];
	add.f32 	%f244, %f242, %f243;
	add.s32 	%r181, %r176, 2560;
	mul.wide.u32 	%rd110, %r181, 4;
	add.s64 	%rd111, %rd1, %rd110;
	ld.global.f32 	%f245, [%rd111];
	add.f32 	%f246, %f244, %f245;
	add.s32 	%r182, %r176, 3072;
	mul.wide.u32 	%rd112, %r182, 4;
	add.s64 	%rd113, %rd1, %rd112;
	ld.global.f32 	%f247, [%rd113];
	add.f32 	%f248, %f246, %f247;
	add.s32 	%r183, %r176, 3584;
	mul.wide.u32 	%rd114, %r183, 4;
	add.s64 	%rd115, %rd1, %rd114;
	ld.global.f32 	%f249, [%rd115];
	add.f32 	%f368, %f248, %f249;
	add.s32 	%r261, %r261, 4096;
$L__BB4_11:
	setp.eq.s32 	%p29, %r23, 0;
	@%p29 bra 	$L__BB4_17;
	and.b32  	%r26, %r10, 3;
	setp.lt.u32 	%p30, %r23, 4;
	@%p30 bra 	$L__BB4_14;
	add.s32 	%r184, %r270, %r261;
	mul.wide.u32 	%rd116, %r184, 4;
	add.s64 	%rd117, %rd1, %rd116;
	ld.global.f32 	%f251, [%rd117];
	add.f32 	%f252, %f368, %f251;
	add.s32 	%r185, %r184, 512;
	mul.wide.u32 	%rd118, %r185, 4;
	add.s64 	%rd119, %rd1, %rd118;
	ld.global.f32 	%f253, [%rd119];
	add.f32 	%f254, %f252, %f253;
	add.s32 	%r186, %r184, 1024;
	mul.wide.u32 	%rd120, %r186, 4;
	add.s64 	%rd121, %rd1, %rd120;
	ld.global.f32 	%f255, [%rd121];
	add.f32 	%f256, %f254, %f255;
	add.s32 	%r187, %r184, 1536;
	mul.wide.u32 	%rd122, %r187, 4;
	add.s64 	%rd123, %rd1, %rd122;
	ld.global.f32 	%f257, [%rd123];
	add.f32 	%f368, %f256, %f257;
	add.s32 	%r261, %r261, 2048;
$L__BB4_14:
	setp.eq.s32 	%p31, %r26, 0;
	@%p31 bra 	$L__BB4_17;
	add.s32 	%r265, %r261, %r270;
	neg.s32 	%r264, %r26;
$L__BB4_16:
	.pragma "nounroll";
	mul.wide.u32 	%rd124, %r265, 4;
	add.s64 	%rd125, %rd1, %rd124;
	ld.global.f32 	%f258, [%rd125];
	add.f32 	%f368, %f368, %f258;
	add.s32 	%r265, %r265, 512;
	add.s32 	%r264, %r264, 1;
	setp.ne.s32 	%p32, %r264, 0;
	@%p32 bra 	$L__BB4_16;
$L__BB4_17:
	setp.lt.u32 	%p33, %r6, 512;
	@%p33 bra 	$L__BB4_22;
	// begin inline asm
	mov.u32 %r226, %laneid;
	// end inline asm
	mov.b32 	%r228, %f368;
	mov.b32 	%r229, 1;
	mov.b32 	%r250, 31;
	mov.b32 	%r251, -1;
	// begin inline asm
	shfl.sync.down.b32 %r227, %r228, %r229, %r250, %r251;
	// end inline asm
	setp.gt.s32 	%p57, %r226, 30;
	mov.b32 	%f317, %r227;
	add.f32 	%f318, %f368, %f317;
	selp.f32 	%f319, %f368, %f318, %p57;
	mov.b32 	%r233, %f319;
	mov.b32 	%r234, 2;
	// begin inline asm
	shfl.sync.down.b32 %r232, %r233, %r234, %r250, %r251;
	// end inline asm
	setp.gt.s32 	%p58, %r226, 29;
	mov.b32 	%f320, %r232;
	add.f32 	%f321, %f319, %f320;
	selp.f32 	%f322, %f319, %f321, %p58;
	mov.b32 	%r238, %f322;
	mov.b32 	%r239, 4;
	// begin inline asm
	shfl.sync.down.b32 %r237, %r238, %r239, %r250, %r251;
	// end inline asm
	setp.gt.s32 	%p59, %r226, 27;
	mov.b32 	%f323, %r237;
	add.f32 	%f324, %f322, %f323;
	selp.f32 	%f325, %f322, %f324, %p59;
	mov.b32 	%r243, %f325;
	mov.b32 	%r244, 8;
	// begin inline asm
	shfl.sync.down.b32 %r242, %r243, %r244, %r250, %r251;
	// end inline asm
	setp.gt.s32 	%p60, %r226, 23;
	mov.b32 	%f326, %r242;
	add.f32 	%f327, %f325, %f326;
	selp.f32 	%f328, %f325, %f327, %p60;
	mov.b32 	%r248, %f328;
	mov.b32 	%r249, 16;
	// begin inline asm
	shfl.sync.down.b32 %r247, %r248, %r249, %r250, %r251;
	// end inline asm
	setp.gt.s32 	%p61, %r226, 15;
	mov.b32 	%f329, %r247;
	add.f32 	%f16, %f328, %f329;
	selp.f32 	%f379, %f328, %f16, %p61;
	setp.ne.s32 	%p62, %r226, 0;
	@%p62 bra 	$L__BB4_20;
	shr.u32 	%r252, %r7, 3;
	and.b32  	%r253, %r252, 124;
	mov.u32 	%r254, _ZZN3cub18CUB_300001_SM_10006detail6reduce18DeviceReduceKernelINS2_10policy_hubIfjN4cuda3std3__44plusIfEEE10Policy1000EN6thrust24THRUST_300001_SM_1000_NS6detail15normal_iteratorINSD_10device_ptrIfEEEEjS9_fNS7_10__identityEEEvT0_PT3_T1_NS0_13GridEvenShareISN_EET2_T4_E12temp_storage;
	add.s32 	%r255, %r254, %r253;
	st.shared.f32 	[%r255+16], %f16;
$L__BB4_20:
	bar.sync 	0;
	setp.ne.s32 	%p63, %r7, 0;
	@%p63 bra 	$L__BB4_48;
	ld.shared.f32 	%f330, [_ZZN3cub18CUB_300001_SM_10006detail6reduce18DeviceReduceKernelINS2_10policy_hubIfjN4cuda3std3__44plusIfEEE10Policy1000EN6thrust24THRUST_300001_SM_1000_NS6detail15normal_iteratorINSD_10device_ptrIfEEEEjS9_fNS7_10__identityEEEvT0_PT3_T1_NS0_13GridEvenShareISN_EET2_T4_E12temp_storage+20];
	add.f32 	%f331, %f379, %f330;
	ld.shared.f32 	%f332, [_ZZN3cub18CUB_300001_SM_10006detail6reduce18DeviceReduceKernelINS2_10policy_hubIfjN4cuda3std3__44plusIfEEE10Policy1000EN6thrust24THRUST_300001_SM_1000_NS6detail15normal_iteratorINSD_10device_ptrIfEEEEjS9_fNS7_10__identityEEEvT0_PT3_T1_NS0_13GridEvenShareISN_EET2_T4_E12temp_storage+24];
	add.f32 	%f333, %f331, %f332;
	ld.shared.f32 	%f334, [_ZZN3cub18CUB_300001_SM_10006detail6reduce18DeviceReduceKernelINS2_10policy_hubIfjN4cuda3std3__44plusIfEEE10Policy1000EN6thrust24THRUST_300001_SM_1000_NS6detail15normal_iteratorINSD_10device_ptrIfEEEEjS9_fNS7_10__identityEEEvT0_PT3_T1_NS0_13GridEvenShareISN_EET2_T4_E12temp_storage+28];
	add.f32 	%f335, %f333, %f334;
	ld.shared.f32 	%f336, [_ZZN3cub18CUB_300001_SM_10006detail6reduce18DeviceReduceKernelINS2_10policy_hubIfjN4cuda3std3__44plusIfEEE10Policy1000EN6thrust24THRUST_300001_SM_1000_NS6detail15normal_iteratorINSD_10device_ptrIfEEEEjS9_fNS7_10__identityEEEvT0_PT3_T1_NS0_13GridEvenShareISN_EET2_T4_E12temp_storage+32];
	add.f32 	%f337, %f335, %f336;
	ld.shared.f32 	%f338, [_ZZN3cub18CUB_300001_SM_10006detail6reduce18DeviceReduceKernelINS2_10policy_hubIfjN4cuda3std3__44plusIfEEE10Policy1000EN6thrust24THRUST_300001_SM_1000_NS6detail15normal_iteratorINSD_10device_ptrIfEEEEjS9_fNS7_10__identityEEEvT0_PT3_T1_NS0_13GridEvenShareISN_EET2_T4_E12temp_storage+36];
	add.f32 	%f339, %f337, %f338;
	ld.shared.f32 	%f340, [_ZZN3cub18CUB_300001_SM_10006detail6reduce18DeviceReduceKernelINS2_10policy_hubIfjN4cuda3std3__44plusIfEEE10Policy1000EN6thrust24THRUST_300001_SM_1000_NS6detail15normal_iteratorINSD_10device_ptrIfEEEEjS9_fNS7_10__identityEEEvT0_PT3_T1_NS0_13GridEvenShareISN_EET2_T4_E12temp_storage+40];
	add.f32 	%f341, %f339, %f340;
	ld.shared.f32 	%f342, [_ZZN3cub18CUB_300001_SM_10006detail6reduce18DeviceReduceKernelINS2_10policy_hubIfjN4cuda3std3__44plusIfEEE10Policy1000EN6thrust24THRUST_300001_SM_1000_NS6detail15normal_iteratorINSD_10device_ptrIfEEEEjS9_fNS7_10__identityEEEvT0_PT3_T1_NS0_13GridEvenShareISN_EET2_T4_E12temp_storage+44];
	add.f32 	%f343, %f341, %f342;
	ld.shared.f32 	%f344, [_ZZN3cub18CUB_300001_SM_10006detail6reduce18DeviceReduceKernelINS2_10policy_hubIfjN4cuda3std3__44plusIfEEE10Policy1000EN6thrust24THRUST_300001_SM_1000_NS6detail15normal_iteratorINSD_10device_ptrIfEEEEjS9_fNS7_10__identityEEEvT0_PT3_T1_NS0_13GridEvenShareISN_EET2_T4_E12temp_storage+48];
	add.f32 	%f345, %f343, %f344;
	ld.shared.f32 	%f346, [_ZZN3cub18CUB_300001_SM_10006detail6reduce18DeviceReduceKernelINS2_10policy_hubIfjN4cuda3std3__44plusIfEEE10Policy1000EN6thrust24THRUST_300001_SM_1000_NS6detail15normal_iteratorINSD_10device_ptrIfEEEEjS9_fNS7_10__identityEEEvT0_PT3_T1_NS0_13GridEvenShareISN_EET2_T4_E12temp_storage+52];
	add.f32 	%f347, %f345, %f346;
	ld.shared.f32 	%f348, [_ZZN3cub18CUB_300001_SM_10006detail6reduce18DeviceReduceKernelINS2_10policy_hubIfjN4cuda3std3__44plusIfEEE10Policy1000EN6thrust24THRUST_300001_SM_1000_NS6detail15normal_iteratorINSD_10device_ptrIfEEEEjS9_fNS7_10__identityEEEvT0_PT3_T1_NS0_13GridEvenShareISN_EET2_T4_E12temp_storage+56];
	add.f32 	%f349, %f347, %f348;
	ld.shared.f32 	%f350, [_ZZN3cub18CUB_300001_SM_10006detail6reduce18DeviceReduceKernelINS2_10policy_hubIfjN4cuda3std3__44plusIfEEE10Policy1000EN6thrust24THRUST_300001_SM_1000_NS6detail15normal_iteratorINSD_10device_ptrIfEEEEjS9_fNS7_10__identityEEEvT0_PT3_T1_NS0_13GridEvenShareISN_EET2_T4_E12temp_storage+60];
	add.f32 	%f351, %f349, %f350;
	ld.shared.f32 	%f352, [_ZZN3cub18CUB_300001_SM_10006detail6reduce18DeviceReduceKernelINS2_10policy_hubIfjN4cuda3std3__44plusIfEEE10Policy1000EN6thrust24THRUST_300001_SM_1000_NS6detail15normal_iteratorINSD_10device_ptrIfEEEEjS9_fNS7_10__identityEEEvT0_PT3_T1_NS0_13GridEvenShareISN_EET2_T4_E12temp_storage+64];
	add.f32 	%f353, %f351, %f352;
	ld.shared.f32 	%f354, [_ZZN3cub18CUB_300001_SM_10006detail6reduce18DeviceReduceKernelINS2_10policy_hubIfjN4cuda3std3__44plusIfEEE10Policy1000EN6thrust24THRUST_300001_SM_1000_NS6detail15normal_iteratorINSD_10device_ptrIfEEEEjS9_fNS7_10__identityEEEvT0_PT3_T1_NS0_13GridEvenShareISN_EET2_T4_E12temp_storage+68];
	add.f32 	%f355, %f353, %f354;
	ld.shared.f32 	%f356, [_ZZN3cub18CUB_300001_SM_10006detail6reduce18DeviceReduceKernelINS2_10policy_hubIfjN4cuda3std3__44plusIfEEE10Policy1000EN6thrust24THRUST_300001_SM_1000_NS6detail15normal_iteratorINSD_10device_ptrIfEEEEjS9_fNS7_10__identityEEEvT0_PT3_T1_NS0_13GridEvenShareISN_EET2_T4_E12temp_storage+72];
	add.f32 	%f357, %f355, %f356;
	ld.shared.f32 	%f358, [_ZZN3cub18CUB_300001_SM_10006detail6reduce18DeviceReduceKernelINS2_10policy_hubIfjN4cuda3std3__44plusIfEEE10Policy1000EN6thrust24THRUST_300001_SM_1000_NS6detail15normal_iteratorINSD_10device_ptrIfEEEEjS9_fNS7_10__identityEEEvT0_PT3_T1_NS0_13GridEvenShareISN_EET2_T4_E12temp_storage+76];
	add.f32 	%f379, %f357, %f358;
	bra.uni 	$L__BB4_48;
$L__BB4_22:
	// begin inline asm
	mov.u32 %r188, %laneid;
	// end inline asm
	and.b32  	%r214, %r7, 992;
	add.s32 	%r215, %r214, 32;
	setp.gt.u32 	%p34, %r215, %r6;
	not.b32 	%r216, %r214;
	add.s32 	%r217, %r6, %r216;
	selp.b32 	%r212, %r217, 31, %p34;
	mov.b32 	%r190, %f368;
	mov.b32 	%r191, 1;
	mov.b32 	%r213, -1;
	// begin inline asm
	shfl.sync.down.b32 %r189, %r190, %r191, %r212, %r213;
	// end inline asm
	setp.lt.s32 	%p35, %r188, %r212;
	mov.b32 	%f259, %r189;
	add.f32 	%f260, %f368, %f259;
	selp.f32 	%f261, %f260, %f368, %p35;
	mov.b32 	%r195, %f261;
	mov.b32 	%r196, 2;
	// begin inline asm
	shfl.sync.down.b32 %r194, %r195, %r196, %r212, %r213;
	// end inline asm
	add.s32 	%r218, %r188, 2;
	setp.gt.s32 	%p36, %r218, %r212;
	mov.b32 	%f262, %r194;
	add.f32 	%f263, %f261, %f262;
	selp.f32 	%f264, %f261, %f263, %p36;
	mov.b32 	%r200, %f264;
	mov.b32 	%r201, 4;
	// begin inline asm
	shfl.sync.down.b32 %r199, %r200, %r201, %r212, %r213;
	// end inline asm
	add.s32 	%r219, %r188, 4;
	setp.gt.s32 	%p37, %r219, %r212;
	mov.b32 	%f265, %r199;
	add.f32 	%f266, %f264, %f265;
	selp.f32 	%f267, %f264, %f266, %p37;
	mov.b32 	%r205, %f267;
	mov.b32 	%r206, 8;
	// begin inline asm
	shfl.sync.down.b32 %r204, %r205, %r206, %r212, %r213;
	// end inline asm
	add.s32 	%r220, %r188, 8;
	setp.gt.s32 	%p38, %r220, %r212;
	mov.b32 	%f268, %r204;
	add.f32 	%f269, %f267, %f268;
	selp.f32 	%f270, %f267, %f269, %p38;
	mov.b32 	%r210, %f270;
	mov.b32 	%r211, 16;
	// begin inline asm
	shfl.sync.down.b32 %r209, %r210, %r211, %r212, %r213;
	// end inline asm
	add.s32 	%r221, %r188, 16;
	setp.gt.s32 	%p39, %r221, %r212;
	mov.b32 	%f271, %r209;
	add.f32 	%f272, %f270, %f271;
	selp.f32 	%f379, %f270, %f272, %p39;
	setp.ne.s32 	%p40, %r188, 0;
	@%p40 bra 	$L__BB4_24;
	shr.u32 	%r222, %r7, 3;
	and.b32  	%r223, %r222, 124;
	mov.u32 	%r224, _ZZN3cub18CUB_300001_SM_10006detail6reduce18DeviceReduceKernelINS2_10policy_hubIfjN4cuda3std3__44plusIfEEE10Policy1000EN6thrust24THRUST_300001_SM_1000_NS6detail15normal_iteratorINSD_10device_ptrIfEEEEjS9_fNS7_10__identityEEEvT0_PT3_T1_NS0_13GridEvenShareISN_EET2_T4_E12temp_storage;
	add.s32 	%r225, %r224, %r223;
	st.shared.f32 	[%r225+16], %f379;
$L__BB4_24:
	bar.sync 	0;
	setp.ne.s32 	%p41, %r7, 0;
	@%p41 bra 	$L__BB4_48;
	setp.gt.u32 	%p42, %r6, 32;
	ld.shared.f32 	%f273, [_ZZN3cub18CUB_300001_SM_10006detail6reduce18DeviceReduceKernelINS2_10policy_hubIfjN4cuda3std3__44plusIfEEE10Policy1000EN6thrust24THRUST_300001_SM_1000_NS6detail15normal_iteratorINSD_10device_ptrIfEEEEjS9_fNS7_10__identityEEEvT0_PT3_T1_NS0_13GridEvenShareISN_EET2_T4_E12temp_storage+20];
	add.f32 	%f274, %f379, %f273;
	selp.f32 	%f275, %f274, %f379, %p42;
	setp.gt.u32 	%p43, %r6, 64;
	ld.shared.f32 	%f276, [_ZZN3cub18CUB_300001_SM_10006detail6reduce18DeviceReduceKernelINS2_10policy_hubIfjN4cuda3std3__44plusIfEEE10Policy1000EN6thrust24THRUST_300001_SM_1000_NS6detail15normal_iteratorINSD_10device_ptrIfEEEEjS9_fNS7_10__identityEEEvT0_PT3_T1_NS0_13GridEvenShareISN_EET2_T4_E12temp_storage+24];
	add.f32 	%f277, %f276, %f275;
	selp.f32 	%f278, %f277, %f275, %p43;
	setp.gt.u32 	%p44, %r6, 96;
	ld.shared.f32 	%f279, [_ZZN3cub18CUB_300001_SM_10006detail6reduce18DeviceReduceKernelINS2_10policy_hubIfjN4cuda3std3__44plusIfEEE10Policy1000EN6thrust24THRUST_300001_SM_1000_NS6detail15normal_iteratorINSD_10device_ptrIfEEEEjS9_fNS7_10__identityEEEvT0_PT3_T1_NS0_13GridEvenShareISN_EET2_T4_E12temp_storage+28];
	add.f32 	%f280, %f279, %f278;
	selp.f32 	%f281, %f280, %f278, %p44;
	setp.gt.u32 	%p45, %r6, 128;
	ld.shared.f32 	%f282, [_ZZN3cub18CUB_300001_SM_10006detail6reduce18DeviceReduceKernelINS2_10policy_hubIfjN4cuda3std3__44plusIfEEE10Policy1000EN6thrust24THRUST_300001_SM_1000_NS6detail15normal_iteratorINSD_10device_ptrIfEEEEjS9_fNS7_10__identityEEEvT0_PT3_T1_NS0_13GridEvenShareISN_EET2_T4_E12temp_storage+32];
	add.f32 	%f283, %f282, %f281;
	selp.f32 	%f284, %f283, %f281, %p45;
	setp.gt.u32 	%p46, %r6, 160;
	ld.shared.f32 	%f285, [_ZZN3cub18CUB_300001_SM_10006detail6reduce18DeviceReduceKernelINS2_10policy_hubIfjN4cuda3std3__44plusIfEEE10Policy1000EN6thrust24THRUST_300001_SM_1000_NS6detail15normal_iteratorINSD_10device_ptrIfEEEEjS9_fNS7_10__identityEEEvT0_PT3_T1_NS0_13GridEvenShareISN_EET2_T4_E12temp_storage+36];
	add.f32 	%f286, %f285, %f284;
	selp.f32 	%f287, %f286, %f284, %p46;
	setp.gt.u32 	%p47, %r6, 192;
	ld.shared.f32 	%f288, [_ZZN3cub18CUB_300001_SM_10006detail6reduce18DeviceReduceKernelINS2_10policy_hubIfjN4cuda3std3__44plusIfEEE10Policy1000EN6thrust24THRUST_300001_SM_1000_NS6detail15normal_iteratorINSD_10device_ptrIfEEEEjS9_fNS7_10__identityEEEvT0_PT3_T1_NS0_13GridEvenShareISN_EET2_T4_E12temp_storage+40];
	add.f32 	%f289, %f288, %f287;
	selp.f32 	%f290, %f289, %f287, %p47;
	setp.gt.u32 	%p48, %r6, 224;
	ld.shared.f32 	%f291, [_ZZN3cub18CUB_300001_SM_10006detail6reduce18DeviceReduceKernelINS2_10policy_hubIfjN4cuda3std3__44plusIfEEE10Policy1000EN6thrust24THRUST_300001_SM_1000_NS6detail15normal_iteratorINSD_10device_ptrIfEEEEjS9_fNS7_10__identityEEEvT0_PT3_T1_NS0_13GridEvenShareISN_EET2_T4_E12temp_storage+44];
	add.f32 	%f292, %f291, %f290;
	selp.f32 	%f293, %f292, %f290, %p48;
	setp.gt.u32 	%p49, %r6, 256;
	ld.shared.f32 	%f294, [_ZZN3cub18CUB_300001_SM_10006detail6reduce18DeviceReduceKernelINS2_10policy_hubIfjN4cuda3std3__44plusIfEEE10Policy1000EN6thrust24THRUST_300001_SM_1000_NS6detail15normal_iteratorINSD_10device_ptrIfEEEEjS9_fNS7_10__identityEEEvT0_PT3_T1_NS0_13GridEvenShareISN_EET2_T4_E12temp_storage+48];
	add.f32 	%f295, %f294, %f293;
	selp.f32 	%f296, %f295, %f293, %p49;
	setp.gt.u32 	%p50, %r6, 288;
	ld.shared.f32 	%f297, [_ZZN3cub18CUB_300001_SM_10006detail6reduce18DeviceReduceKernelINS2_10policy_hubIfjN4cuda3std3__44plusIfEEE10Policy1000EN6thrust24THRUST_300001_SM_1000_NS6detail15normal_iteratorINSD_10device_ptrIfEEEEjS9_fNS7_10__identityEEEvT0_PT3_T1_NS0_13GridEvenShareISN_EET2_T4_E12temp_storage+52];
	add.f32 	%f298, %f297, %f296;
	selp.f32 	%f299, %f298, %f296, %p50;
	setp.gt.u32 	%p51, %r6, 320;
	ld.shared.f32 	%f300, [_ZZN3cub18CUB_300001_SM_10006detail6reduce18DeviceReduceKernelINS2_10policy_hubIfjN4cuda3std3__44plusIfEEE10Policy1000EN6thrust24THRUST_300001_SM_1000_NS6detail15normal_iteratorINSD_10device_ptrIfEEEEjS9_fNS7_10__identityEEEvT0_PT3_T1_NS0_13GridEvenShareISN_EET2_T4_E12temp_storage+56];
	add.f32 	%f301, %f300, %f299;
	selp.f32 	%f302, %f301, %f299, %p51;
	setp.gt.u32 	%p52, %r6, 352;
	ld.shared.f32 	%f303, [_ZZN3cub18CUB_300001_SM_10006detail6reduce18DeviceReduceKernelINS2_10policy_hubIfjN4cuda3std3__44plusIfEEE10Policy1000EN6thrust24THRUST_300001_SM_1000_NS6detail15normal_iteratorINSD_10device_ptrIfEEEEjS9_fNS7_10__identityEEEvT0_PT3_T1_NS0_13GridEvenShareISN_EET2_T4_E12temp_storage+60];
	add.f32 	%f304, %f303, %f302;
	selp.f32 	%f305, %f304, %f302, %p52;
	setp.gt.u32 	%p53, %r6, 384;
	ld.shared.f32 	%f306, [_ZZN3cub18CUB_300001_SM_10006detail6reduce18DeviceReduceKernelINS2_10policy_hubIfjN4cuda3std3__44plusIfEEE10Policy1000EN6thrust24THRUST_300001_SM_1000_NS6detail15normal_iteratorINSD_10device_ptrIfEEEEjS9_fNS7_10__identityEEEvT0_PT3_T1_NS0_13GridEvenShareISN_EET2_T4_E12temp_storage+64];
	add.f32 	%f307, %f306, %f305;
	selp.f32 	%f308, %f307, %f305, %p53;
	setp.gt.u32 	%p54, %r6, 416;
	ld.shared.f32 	%f309, [_ZZN3cub18CUB_300001_SM_10006detail6reduce18DeviceReduceKernelINS2_10policy_hubIfjN4cuda3std3__44plusIfEEE10Policy1000EN6thrust24THRUST_300001_SM_1000_NS6detail15normal_iteratorINSD_10device_ptrIfEEEEjS9_fNS7_10__identityEEEvT0_PT3_T1_NS0_13GridEvenShareISN_EET2_T4_E12temp_storage+68];
	add.f32 	%f310, %f309, %f308;
	selp.f32 	%f311, %f310, %f308, %p54;
	setp.gt.u32 	%p55, %r6, 448;
	ld.shared.f32 	%f312, [_ZZN3cub18CUB_300001_SM_10006detail6reduce18DeviceReduceKernelINS2_10policy_hubIfjN4cuda3std3__44plusIfEEE10Policy1000EN6thrust24THRUST_300001_SM_1000_NS6detail15normal_iteratorINSD_10device_ptrIfEEEEjS9_fNS7_10__identityEEEvT0_PT3_T1_NS0_13GridEvenShareISN_EET2_T4_E12temp_storage+72];
	add.f32 	%f313, %f312, %f311;
	selp.f32 	%f314, %f313, %f311, %p55;
	setp.gt.u32 	%p56, %r6, 480;
	ld.shared.f32 	%f315, [_ZZN3cub18CUB_300001_SM_10006detail6reduce18DeviceReduceKernelINS2_10policy_hubIfjN4cuda3std3__44plusIfEEE10Policy1000EN6thrust24THRUST_300001_SM_1000_NS6detail15normal_iteratorINSD_10device_ptrIfEEEEjS9_fNS7_10__identityEEEvT0_PT3_T1_NS0_13GridEvenShareISN_EET2_T4_E12temp_storage+76];
	add.f32 	%f316, %f315, %f314;
	selp.f32 	%f379, %f316, %f314, %p56;
	bra.uni 	$L__BB4_48;
$L__BB4_26:
	mov.u32 	%r35, %tid.x;
	add.s32 	%r72, %r35, %r270;
	mul.wide.u32 	%rd4, %r72, 4;
	add.s64 	%rd5, %rd1, %rd4;
	ld.global.f32 	%f41, [%rd5];
	ld.global.f32 	%f42, [%rd5+2048];
	ld.global.f32 	%f43, [%rd5+4096];
	ld.global.f32 	%f44, [%rd5+6144];
	ld.global.f32 	%f45, [%rd5+8192];
	ld.global.f32 	%f46, [%rd5+10240];
	ld.global.f32 	%f47, [%rd5+12288];
	ld.global.f32 	%f48, [%rd5+14336];
	ld.global.f32 	%f49, [%rd5+16384];
	ld.global.f32 	%f50, [%rd5+18432];
	ld.global.f32 	%f51, [%rd5+20480];
	ld.global.f32 	%f52, [%rd5+22528];
	ld.global.f32 	%f53, [%rd5+24576];
	ld.global.f32 	%f54, [%rd5+26624];
	ld.global.f32 	%f55, [%rd5+28672];
	ld.global.f32 	%f56, [%rd5+30720];
	add.f32 	%f57, %f41, %f42;
	add.f32 	%f58, %f43, %f44;
	add.f32 	%f59, %f45, %f46;
	add.f32 	%f60, %f47, %f48;
	add.f32 	%f61, %f49, %f50;
	add.f32 	%f62, %f51, %f52;
	add.f32 	%f63, %f53, %f54;
	add.f32 	%f64, %f55, %f56;
	add.f32 	%f65, %f57, %f58;
	add.f32 	%f66, %f59, %f60;
	add.f32 	%f67, %f61, %f62;
	add.f32 	%f68, %f63, %f64;
	add.f32 	%f69, %f65, %f66;
	add.f32 	%f70, %f67, %f68;
	add.f32 	%f378, %f69, %f70;
	setp.lt.u32 	%p2, %r6, %r4;
	@%p2 bra 	$L__BB4_44;
	add.s32 	%r36, %r4, %r270;
	not.b32 	%r74, %r35;
	add.s32 	%r75, %r74, %r1;
	sub.s32 	%r76, %r75, %r4;
	sub.s32 	%r267, %r76, %r270;
	add.s32 	%r77, %r36, %r35;
	add.s32 	%r266, %r77, 4096;
	mov.b32 	%r269, 0;
	mov.u32 	%r268, %r36;
$L__BB4_28:
	add.s32 	%r270, %r270, %r4;
	add.s32 	%r79, %r1, -8192;
	setp.gt.u32 	%p3, %r270, %r79;
	@%p3 bra 	$L__BB4_30;
	add.s32 	%r80, %r35, %r270;
	mul.wide.u32 	%rd6, %r80, 4;
	add.s64 	%rd7, %rd1, %rd6;
	ld.global.f32 	%f71, [%rd7];
	ld.global.f32 	%f72, [%rd7+2048];
	ld.global.f32 	%f73, [%rd7+4096];
	ld.global.f32 	%f74, [%rd7+6144];
	ld.global.f32 	%f75, [%rd7+8192];
	ld.global.f32 	%f76, [%rd7+10240];
	ld.global.f32 	%f77, [%rd7+12288];
	ld.global.f32 	%f78, [%rd7+14336];
	ld.global.f32 	%f79, [%rd7+16384];
	ld.global.f32 	%f80, [%rd7+18432];
	ld.global.f32 	%f81, [%rd7+20480];
	ld.global.f32 	%f82, [%rd7+22528];
	ld.global.f32 	%f83, [%rd7+24576];
	ld.global.f32 	%f84, [%rd7+26624];
	ld.global.f32 	%f85, [%rd7+28672];
	ld.global.f32 	%f86, [%rd7+30720];
	add.f32 	%f87, %f378, %f71;
	add.f32 	%f88, %f72, %f73;
	add.f32 	%f89, %f74, %f75;
	add.f32 	%f90, %f76, %f77;
	add.f32 	%f91, %f78, %f79;
	add.f32 	%f92, %f80, %f81;
	add.f32 	%f93, %f82, %f83;
	add.f32 	%f94, %f84, %f85;
	add.f32 	%f95, %f87, %f88;
	add.f32 	%f96, %f89, %f90;
	add.f32 	%f97, %f91, %f92;
	add.f32 	%f98, %f93, %f94;
	add.f32 	%f99, %f95, %f96;
	add.f32 	%f100, %f97, %f98;
	add.f32 	%f101, %f99, %f100;
	add.f32 	%f378, %f101, %f86;
	sub.s32 	%r81, %r1, %r270;
	setp.lt.u32 	%p4, %r81, %r4;
	add.s32 	%r269, %r269, 1;
	add.s32 	%r268, %r268, %r4;
	sub.s32 	%r267, %r267, %r4;
	add.s32 	%r266, %r266, %r4;
	@%p4 bra 	$L__BB4_44;
	bra.uni 	$L__BB4_28;
$L__BB4_30:
	setp.le.u32 	%p5, %r1, %r270;
	sub.s32 	%r83, %r1, %r270;
	setp.ge.s32 	%p6, %r35, %r83;
	or.pred  	%p7, %p5, %p6;
	@%p7 bra 	$L__BB4_44;
	not.b32 	%r85, %r35;
	add.s32 	%r86, %r1, %r85;
	sub.s32 	%r87, %r86, %r36;
	mul.lo.s32 	%r88, %r2, %r269;
	shl.b32 	%r89, %r88, 13;
	sub.s32 	%r90, %r87, %r89;
	shr.u32 	%r91, %r90, 9;
	add.s32 	%r49, %r91, 1;
	and.b32  	%r50, %r49, 15;
	setp.lt.u32 	%p8, %r90, 7680;
	mov.u32 	%r275, %r35;
	@%p8 bra 	$L__BB4_35;
	or.b32  	%r273, %r35, 4096;
	shr.u32 	%r92, %r267, 9;
	add.s32 	%r93, %r92, 1;
	and.b32  	%r94, %r93, 16777200;
	neg.s32 	%r271, %r94;
$L__BB4_33:
	.pragma "nounroll";
	add.s32 	%r95, %r266, -4096;
	mul.wide.u32 	%rd8, %r95, 4;
	add.s64 	%rd9, %rd1, %rd8;
	ld.global.f32 	%f103, [%rd9];
	add.f32 	%f104, %f378, %f103;
	add.s32 	%r96, %r266, -3584;
	mul.wide.u32 	%rd10, %r96, 4;
	add.s64 	%rd11, %rd1, %rd10;
	ld.global.f32 	%f105, [%rd11];
	add.f32 	%f106, %f104, %f105;
	add.s32 	%r97, %r266, -3072;
	mul.wide.u32 	%rd12, %r97, 4;
	add.s64 	%rd13, %rd1, %rd12;
	ld.global.f32 	%f107, [%rd13];
	add.f32 	%f108, %f106, %f107;
	add.s32 	%r98, %r266, -2560;
	mul.wide.u32 	%rd14, %r98, 4;
	add.s64 	%rd15, %rd1, %rd14;
	ld.global.f32 	%f109, [%rd15];
	add.f32 	%f110, %f108, %f109;
	add.s32 	%r99, %r266, -2048;
	mul.wide.u32 	%rd16, %r99, 4;
	add.s64 	%rd17, %rd1, %rd16;
	ld.global.f32 	%f111, [%rd17];
	add.f32 	%f112, %f110, %f111;
	add.s32 	%r100, %r266, -1536;
	mul.wide.u32 	%rd18, %r100, 4;
	add.s64 	%rd19, %rd1, %rd18;
	ld.global.f32 	%f113, [%rd19];
	add.f32 	%f114, %f112, %f113;
	add.s32 	%r101, %r266, -1024;
	mul.wide.u32 	%rd20, %r101, 4;
	add.s64 	%rd21, %rd1, %rd20;
	ld.global.f32 	%f115, [%rd21];
	add.f32 	%f116, %f114, %f115;
	add.s32 	%r102, %r266, 3584;
	add.s32 	%r103, %r266, -512;
	mul.wide.u32 	%rd22, %r103, 4;
	add.s64 	%rd23, %rd1, %rd22;
	ld.global.f32 	%f117, [%rd23];
	add.f32 	%f118, %f116, %f117;
	mul.wide.u32 	%rd24, %r266, 4;
	add.s64 	%rd25, %rd1, %rd24;
	ld.global.f32 	%f119, [%rd25];
	add.f32 	%f120, %f118, %f119;
	add.s32 	%r104, %r266, 512;
	mul.wide.u32 	%rd26, %r104, 4;
	add.s64 	%rd27, %rd1, %rd26;
	ld.global.f32 	%f121, [%rd27];
	add.f32 	%f122, %f120, %f121;
	add.s32 	%r105, %r266, 1024;
	mul.wide.u32 	%rd28, %r105, 4;
	add.s64 	%rd29, %rd1, %rd28;
	ld.global.f32 	%f123, [%rd29];
	add.f32 	%f124, %f122, %f123;
	add.s32 	%r106, %r266, 1536;
	mul.wide.u32 	%rd30, %r106, 4;
	add.s64 	%rd31, %rd1, %rd30;
	ld.global.f32 	%f125, [%rd31];
	add.f32 	%f126, %f124, %f125;
	add.s32 	%r107, %r266, 2048;
	mul.wide.u32 	%rd32, %r107, 4;
	add.s64 	%rd33, %rd1, %rd32;
	ld.global.f32 	%f127, [%rd33];
	add.f32 	%f128, %f126, %f127;
	add.s32 	%r108, %r266, 2560;
	mul.wide.u32 	%rd34, %r108, 4;
	add.s64 	%rd35, %rd1, %rd34;
	ld.global.f32 	%f129, [%rd35];
	add.f32 	%f130, %f128, %f129;
	add.s32 	%r109, %r266, 3072;
	mul.wide.u32 	%rd36, %r109, 4;
	add.s64 	%rd37, %rd1, %rd36;
	ld.global.f32 	%f131, [%rd37];
	add.f32 	%f132, %f130, %f131;
	mul.wide.u32 	%rd38, %r102, 4;
	add.s64 	%rd39, %rd1, %rd38;
	ld.global.f32 	%f133, [%rd39];
	add.f32 	%f378, %f132, %f133;
	add.s32 	%r273, %r273, 8192;
	add.s32 	%r266, %r266, 8192;
	add.s32 	%r271, %r271, 16;
	setp.ne.s32 	%p9, %r271, 0;
	@%p9 bra 	$L__BB4_33;
	add.s32 	%r275, %r273, -4096;
$L__BB4_35:
	setp.eq.s32 	%p10, %r50, 0;
	@%p10 bra 	$L__BB4_44;
	and.b32  	%r61, %r49, 7;
	setp.lt.u32 	%p11, %r50, 8;
	@%p11 bra 	$L__BB4_38;
	add.s32 	%r110, %r275, %r270;
	mul.wide.u32 	%rd40, %r110, 4;
	add.s64 	%rd41, %rd1, %rd40;
	ld.global.f32 	%f135, [%rd41];
	add.f32 	%f136, %f378, %f135;
	add.s32 	%r111, %r110, 512;
	mul.wide.u32 	%rd42, %r111, 4;
	add.s64 	%rd43, %rd1, %rd42;
	ld.global.f32 	%f137, [%rd43];
	add.f32 	%f138, %f136, %f137;
	add.s32 	%r112, %r110, 1024;
	mul.wide.u32 	%rd44, %r112, 4;
	add.s64 	%rd45, %rd1, %rd44;
	ld.global.f32 	%f139, [%rd45];
	add.f32 	%f140, %f138, %f139;
	add.s32 	%r113, %r110, 1536;
	mul.wide.u32 	%rd46, %r113, 4;
	add.s64 	%rd47, %rd1, %rd46;
	ld.global.f32 	%f141, [%rd47];
	add.f32 	%f142, %f140, %f141;
	add.s32 	%r114, %r110, 2048;
	mul.wide.u32 	%rd48, %r114, 4;
	add.s64 	%rd49, %rd1, %rd48;
	ld.global.f32 	%f143, [%rd49];
	add.f32 	%f144, %f142, %f143;
	add.s32 	%r115, %r110, 2560;
	mul.wide.u32 	%rd50, %r115, 4;
	add.s64 	%rd51, %rd1, %rd50;
	ld.global.f32 	%f145, [%rd51];
	add.f32 	%f146, %f144, %f145;
	add.s32 	%r116, %r110, 3072;
	mul.wide.u32 	%rd52, %r116, 4;
	add.s64 	%rd53, %rd1, %rd52;
	ld.global.f32 	%f147, [%rd53];
	add.f32 	%f148, %f146, %f147;
	add.s32 	%r117, %r110, 3584;
	mul.wide.u32 	%rd54, %r117, 4;
	add.s64 	%rd55, %rd1, %rd54;
	ld.global.f32 	%f149, [%rd55];
	add.f32 	%f378, %f148, %f149;
	add.s32 	%r275, %r275, 4096;
$L__BB4_38:
	setp.eq.s32 	%p12, %r61, 0;
	@%p12 bra 	$L__BB4_44;
	setp.lt.u32 	%p13, %r61, 4;
	@%p13 bra 	$L__BB4_41;
	add.s32 	%r118, %r275, %r270;
	mul.wide.u32 	%rd56, %r118, 4;
	add.s64 	%rd57, %rd1, %rd56;
	ld.global.f32 	%f151, [%rd57];
	add.f32 	%f152, %f378, %f151;
	add.s32 	%r119, %r118, 512;
	mul.wide.u32 	%rd58, %r119, 4;
	add.s64 	%rd59, %rd1, %rd58;
	ld.global.f32 	%f153, [%rd59];
	add.f32 	%f154, %f152, %f153;
	add.s32 	%r120, %r118, 1024;
	mul.wide.u32 	%rd60, %r120, 4;
	add.s64 	%rd61, %rd1, %rd60;
	ld.global.f32 	%f155, [%rd61];
	add.f32 	%f156, %f154, %f155;
	add.s32 	%r121, %r118, 1536;
	mul.wide.u32 	%rd62, %r121, 4;
	add.s64 	%rd63, %rd1, %rd62;
	ld.global.f32 	%f157, [%rd63];
	add.f32 	%f378, %f156, %f157;
	add.s32 	%r275, %r275, 2048;
$L__BB4_41:
	and.b32  	%r122, %r49, 3;
	setp.eq.s32 	%p14, %r122, 0;
	@%p14 bra 	$L__BB4_44;
	add.s32 	%r278, %r275, %r268;
	cvt.u16.u32 	%rs1, %r267;
	shr.u16 	%rs2, %rs1, 9;
	add.s16 	%rs3, %rs2, 1;
	cvt.u32.u16 	%r123, %rs3;
	and.b32  	%r124, %r123, 3;
	neg.s32 	%r277, %r124;
$L__BB4_43:
	.pragma "nounroll";
	mul.wide.u32 	%rd64, %r278, 4;
	add.s64 	%rd65, %rd1, %rd64;
	ld.global.f32 	%f158, [%rd65];
	add.f32 	%f378, %f378, %f158;
	add.s32 	%r278, %r278, 512;
	add.s32 	%r277, %r277, 1;
	setp.ne.s32 	%p15, %r277, 0;
	@%p15 bra 	$L__BB4_43;
$L__BB4_44:
	// begin inline asm
	mov.u32 %r125, %laneid;
	// end inline asm
	mov.b32 	%r127, %f378;
	mov.b32 	%r128, 1;
	mov.b32 	%r149, 31;
	mov.b32 	%r150, -1;
	// begin inline asm
	shfl.sync.down.b32 %r126, %r127, %r128, %r149, %r150;
	// end inline asm
	setp.gt.s32 	%p16, %r125, 30;
	mov.b32 	%f159, %r126;
	add.f32 	%f160, %f378, %f159;
	selp.f32 	%f161, %f378, %f160, %p16;
	mov.b32 	%r132, %f161;
	mov.b32 	%r133, 2;
	// begin inline asm
	shfl.sync.down.b32 %r131, %r132, %r133, %r149, %r150;
	// end inline asm
	setp.gt.s32 	%p17, %r125, 29;
	mov.b32 	%f162, %r131;
	add.f32 	%f163, %f161, %f162;
	selp.f32 	%f164, %f161, %f163, %p17;
	mov.b32 	%r137, %f164;
	mov.b32 	%r138, 4;
	// begin inline asm
	shfl.sync.down.b32 %r136, %r137, %r138, %r149, %r150;
	// end inline asm
	setp.gt.s32 	%p18, %r125, 27;
	mov.b32 	%f165, %r136;
	add.f32 	%f166, %f164, %f165;
	selp.f32 	%f167, %f164, %f166, %p18;
	mov.b32 	%r142, %f167;
	mov.b32 	%r143, 8;
	// begin inline asm
	shfl.sync.down.b32 %r141, %r142, %r143, %r149, %r150;
	// end inline asm
	setp.gt.s32 	%p19, %r125, 23;
	mov.b32 	%f168, %r141;
	add.f32 	%f169, %f167, %f168;
	selp.f32 	%f170, %f167, %f169, %p19;
	mov.b32 	%r147, %f170;
	mov.b32 	%r148, 16;
	// begin inline asm
	shfl.sync.down.b32 %r146, %r147, %r148, %r149, %r150;
	// end inline asm
	setp.gt.s32 	%p20, %r125, 15;
	mov.b32 	%f171, %r146;
	add.f32 	%f37, %f170, %f171;
	selp.f32 	%f379, %f170, %f37, %p20;
	setp.ne.s32 	%p21, %r125, 0;
	@%p21 bra 	$L__BB4_46;
	shr.u32 	%r151, %r35, 3;
	and.b32  	%r152, %r151, 124;
	mov.u32 	%r153, _ZZN3cub18CUB_300001_SM_10006detail6reduce18DeviceReduceKernelINS2_10policy_hubIfjN4cuda3std3__44plusIfEEE10Policy1000EN6thrust24THRUST_300001_SM_1000_NS6detail15normal_iteratorINSD_10device_ptrIfEEEEjS9_fNS7_10__identityEEEvT0_PT3_T1_NS0_13GridEvenShareISN_EET2_T4_E12temp_storage;
	add.s32 	%r154, %r153, %r152;
	st.shared.f32 	[%r154+16], %f37;
$L__BB4_46:
	bar.sync 	0;
	setp.ne.s32 	%p22, %r35, 0;
	@%p22 bra 	$L__BB4_48;
	ld.shared.f32 	%f172, [_ZZN3cub18CUB_300001_SM_10006detail6reduce18DeviceReduceKernelINS2_10policy_hubIfjN4cuda3std3__44plusIfEEE10Policy1000EN6thrust24THRUST_300001_SM_1000_NS6detail15normal_iteratorINSD_10device_ptrIfEEEEjS9_fNS7_10__identityEEEvT0_PT3_T1_NS0_13GridEvenShareISN_EET2_T4_E12temp_storage+20];
	add.f32 	%f173, %f379, %f172;
	ld.shared.f32 	%f174, [_ZZN3cub18CUB_300001_SM_10006detail6reduce18DeviceReduceKernelINS2_10policy_hubIfjN4cuda3std3__44plusIfEEE10Policy1000EN6thrust24THRUST_300001_SM_1000_NS6detail15normal_iteratorINSD_10device_ptrIfEEEEjS9_fNS7_10__identityEEEvT0_PT3_T1_NS0_13GridEvenShareISN_EET2_T4_E12temp_storage+24];
	add.f32 	%f175, %f173, %f174;
	ld.shared.f32 	%f176, [_ZZN3cub18CUB_300001_SM_10006detail6reduce18DeviceReduceKernelINS2_10policy_hubIfjN4cuda3std3__44plusIfEEE10Policy1000EN6thrust24THRUST_300001_SM_1000_NS6detail15normal_iteratorINSD_10device_ptrIfEEEEjS9_fNS7_10__identityEEEvT0_PT3_T1_NS0_13GridEvenShareISN_EET2_T4_E12temp_storage+28];
	add.f32 	%f177, %f175, %f176;
	ld.shared.f32 	%f178, [_ZZN3cub18CUB_300001_SM_10006detail6reduce18DeviceReduceKernelINS2_10policy_hubIfjN4cuda3std3__44plusIfEEE10Policy1000EN6thrust24THRUST_300001_SM_1000_NS6detail15normal_iteratorINSD_10device_ptrIfEEEEjS9_fNS7_10__identityEEEvT0_PT3_T1_NS0_13GridEvenShareISN_EET2_T4_E12temp_storage+32];
	add.f32 	%f179, %f177, %f178;
	ld.shared.f32 	%f180, [_ZZN3cub18CUB_300001_SM_10006detail6reduce18DeviceReduceKernelINS2_10policy_hubIfjN4cuda3std3__44plusIfEEE10Policy1000EN6thrust24THRUST_300001_SM_1000_NS6detail15normal_iteratorINSD_10device_ptrIfEEEEjS9_fNS7_10__identityEEEvT0_PT3_T1_NS0_13GridEvenShareISN_EET2_T4_E12temp_storage+36];
	add.f32 	%f181, %f179, %f180;
	ld.shared.f32 	%f182, [_ZZN3cub18CUB_300001_SM_10006detail6reduce18DeviceReduceKernelINS2_10policy_hubIfjN4cuda3std3__44plusIfEEE10Policy1000EN6thrust24THRUST_300001_SM_1000_NS6detail15normal_iteratorINSD_10device_ptrIfEEEEjS9_fNS7_10__identityEEEvT0_PT3_T1_NS0_13GridEvenShareISN_EET2_T4_E12temp_storage+40];
	add.f32 	%f183, %f181, %f182;
	ld.shared.f32 	%f184, [_ZZN3cub18CUB_300001_SM_10006detail6reduce18DeviceReduceKernelINS2_10policy_hubIfjN4cuda3std3__44plusIfEEE10Policy1000EN6thrust24THRUST_300001_SM_1000_NS6detail15normal_iteratorINSD_10device_ptrIfEEEEjS9_fNS7_10__identityEEEvT0_PT3_T1_NS0_13GridEvenShareISN_EET2_T4_E12temp_storage+44];
	add.f32 	%f185, %f183, %f184;
	ld.shared.f32 	%f186, [_ZZN3cub18CUB_300001_SM_10006detail6reduce18DeviceReduceKernelINS2_10policy_hubIfjN4cuda3std3__44plusIfEEE10Policy1000EN6thrust24THRUST_300001_SM_1000_NS6detail15normal_iteratorINSD_10device_ptrIfEEEEjS9_fNS7_10__identityEEEvT0_PT3_T1_NS0_13GridEvenShareISN_EET2_T4_E12temp_storage+48];
	add.f32 	%f187, %f185, %f186;
	ld.shared.f32 	%f188, [_ZZN3cub18CUB_300001_SM_10006detail6reduce18DeviceReduceKernelINS2_10policy_hubIfjN4cuda3std3__44plusIfEEE10Policy1000EN6thrust24THRUST_300001_SM_1000_NS6detail15normal_iteratorINSD_10device_ptrIfEEEEjS9_fNS7_10__identityEEEvT0_PT3_T1_NS0_13GridEvenShareISN_EET2_T4_E12temp_storage+52];
	add.f32 	%f189, %f187, %f188;
	ld.shared.f32 	%f190, [_ZZN3cub18CUB_300001_SM_10006detail6reduce18DeviceReduceKernelINS2_10policy_hubIfjN4cuda3std3__44plusIfEEE10Policy1000EN6thrust24THRUST_300001_SM_1000_NS6detail15normal_iteratorINSD_10device_ptrIfEEEEjS9_fNS7_10__identityEEEvT0_PT3_T1_NS0_13GridEvenShareISN_EET2_T4_E12temp_storage+56];
	add.f32 	%f191, %f189, %f190;
	ld.shared.f32 	%f192, [_ZZN3cub18CUB_300001_SM_10006detail6reduce18DeviceReduceKernelINS2_10policy_hubIfjN4cuda3std3__44plusIfEEE10Policy1000EN6thrust24THRUST_300001_SM_1000_NS6detail15normal_iteratorINSD_10device_ptrIfEEEEjS9_fNS7_10__identityEEEvT0_PT3_T1_NS0_13GridEvenShareISN_EET2_T4_E12temp_storage+60];
	add.f32 	%f193, %f191, %f192;
	ld.shared.f32 	%f194, [_ZZN3cub18CUB_300001_SM_10006detail6reduce18DeviceReduceKernelINS2_10policy_hubIfjN4cuda3std3__44plusIfEEE10Policy1000EN6thrust24THRUST_300001_SM_1000_NS6detail15normal_iteratorINSD_10device_ptrIfEEEEjS9_fNS7_10__identityEEEvT0_PT3_T1_NS0_13GridEvenShareISN_EET2_T4_E12temp_storage+64];
	add.f32 	%f195, %f193, %f194;
	ld.shared.f32 	%f196, [_ZZN3cub18CUB_300001_SM_10006detail6reduce18DeviceReduceKernelINS2_10policy_hubIfjN4cuda3std3__44plusIfEEE10Policy1000EN6thrust24THRUST_300001_SM_1000_NS6detail15normal_iteratorINSD_10device_ptrIfEEEEjS9_fNS7_10__identityEEEvT0_PT3_T1_NS0_13GridEvenShareISN_EET2_T4_E12temp_storage+68];
	add.f32 	%f197, %f195, %f196;
	ld.shared.f32 	%f198, [_ZZN3cub18CUB_300001_SM_10006detail6reduce18DeviceReduceKernelINS2_10policy_hubIfjN4cuda3std3__44plusIfEEE10Policy1000EN6thrust24THRUST_300001_SM_1000_NS6detail15normal_iteratorINSD_10device_ptrIfEEEEjS9_fNS7_10__identityEEEvT0_PT3_T1_NS0_13GridEvenShareISN_EET2_T4_E12temp_storage+72];
	add.f32 	%f199, %f197, %f198;
	ld.shared.f32 	%f200, [_ZZN3cub18CUB_300001_SM_10006detail6reduce18DeviceReduceKernelINS2_10policy_hubIfjN4cuda3std3__44plusIfEEE10Policy1000EN6thrust24THRUST_300001_SM_1000_NS6detail15normal_iteratorINSD_10device_ptrIfEEEEjS9_fNS7_10__identityEEEvT0_PT3_T1_NS0_13GridEvenShareISN_EET2_T4_E12temp_storage+76];
	add.f32 	%f379, %f199, %f200;
$L__BB4_48:
	mov.u32 	%r256, %tid.x;
	setp.ne.s32 	%p64, %r256, 0;
	@%p64 bra 	$L__BB4_50;
	ld.param.u64 	%rd129, [_ZN3cub18CUB_300001_SM_10006detail6reduce18DeviceReduceKernelINS2_10policy_hubIfjN4cuda3std3__44plusIfEEE10Policy1000EN6thrust24THRUST_300001_SM_1000_NS6detail15normal_iteratorINSD_10device_ptrIfEEEEjS9_fNS7_10__identityEEEvT0_PT3_T1_NS0_13GridEvenShareISN_EET2_T4__param_1];
	cvta.to.global.u64 	%rd126, %rd129;
	mul.wide.u32 	%rd127, %r3, 4;
	add.s64 	%rd128, %rd126, %rd127;
	st.global.f32 	[%rd128], %f379;
$L__BB4_50:
	ret;

}
	// .globl	_ZN3cub18CUB_300001_SM_10006detail6reduce28DeviceReduceSingleTileKernelINS2_10policy_hubIfjN4cuda3std3__44plusIfEEE10Policy1000EPfSC_iS9_ffNS7_10__identityEEEvT0_T1_T2_T3_T4_T6_
.visible .entry _ZN3cub18CUB_300001_SM_10006detail6reduce28DeviceReduceSingleTileKernelINS2_10policy_hubIfjN4cuda3std3__44plusIfEEE10Policy1000EPfSC_iS9_ffNS7_10__identityEEEvT0_T1_T2_T3_T4_T6_(
	.param .u64 .ptr .align 1 _ZN3cub18CUB_300001_SM_10006detail6reduce28DeviceReduceSingleTileKernelINS2_10policy_hubIfjN4cuda3std3__44plusIfEEE10Policy1000EPfSC_iS9_ffNS7_10__identityEEEvT0_T1_T2_T3_T4_T6__param_0,
	.param .u64 .ptr .align 1 _ZN3cub18CUB_300001_SM_10006detail6reduce28DeviceReduceSingleTileKernelINS2_10policy_hubIfjN4cuda3std3__44plusIfEEE10Policy1000EPfSC_iS9_ffNS7_10__identityEEEvT0_T1_T2_T3_T4_T6__param_1,
	.param .u32 _ZN3cub18CUB_300001_SM_10006detail6reduce28DeviceReduceSingleTileKernelINS2_10policy_hubIfjN4cuda3std3__44plusIfEEE10Policy1000EPfSC_iS9_ffNS7_10__identityEEEvT0_T1_T2_T3_T4_T6__param_2,
	.param .align 1 .b8 _ZN3cub18CUB_300001_SM_10006detail6reduce28DeviceReduceSingleTileKernelINS2_10policy_hubIfjN4cuda3std3__44plusIfEEE10Policy1000EPfSC_iS9_ffNS7_10__identityEEEvT0_T1_T2_T3_T4_T6__param_3[1],
	.param .f32 _ZN3cub18CUB_300001_SM_10006detail6reduce28DeviceReduceSingleTileKernelINS2_10policy_hubIfjN4cuda3std3__44plusIfEEE10Policy1000EPfSC_iS9_ffNS7_10__identityEEEvT0_T1_T2_T3_T4_T6__param_4,
	.param .align 1 .b8 _ZN3cub18CUB_300001_SM_10006detail6reduce28DeviceReduceSingleTileKernelINS2_10policy_hubIfjN4cuda3std3__44plusIfEEE10Policy1000EPfSC_iS9_ffNS7_10__identityEEEvT0_T1_T2_T3_T4_T6__param_5[1]
)
.maxntid 512
.minnctapersm 1
{
	.reg .pred 	%p<113>;
	.reg .b32 	%r<407>;
	.reg .b32 	%f<531>;
	.reg .b64 	%rd<133>;
	// demoted variable
	.shared .align 4 .b8 _ZZN3cub18CUB_300001_SM_10006detail6reduce28DeviceReduceSingleTileKernelINS2_10policy_hubIfjN4cuda3std3__44plusIfEEE10Policy1000EPfSC_iS9_ffNS7_10__identityEEEvT0_T1_T2_T3_T4_T6_E12temp_storage[84];
	ld.param.u64 	%rd16, [_ZN3cub18CUB_300001_SM_10006detail6reduce28DeviceReduceSingleTileKernelINS2_10policy_hubIfjN4cuda3std3__44plusIfEEE10Policy1000EPfSC_iS9_ffNS7_10__identityEEEvT0_T1_T2_T3_T4_T6__param_0];
	ld.param.u64 	%rd17, [_ZN3cub18CUB_300001_SM_10006detail6reduce28DeviceReduceSingleTileKernelINS2_10policy_hubIfjN4cuda3std3__44plusIfEEE10Policy1000EPfSC_iS9_ffNS7_10__identityEEEvT0_T1_T2_T3_T4_T6__param_1];
	ld.param.u32 	%r67, [_ZN3cub18CUB_300001_SM_10006detail6reduce28DeviceReduceSingleTileKernelINS2_10policy_hubIfjN4cuda3std3__44plusIfEEE10Policy1000EPfSC_iS9_ffNS7_10__identityEEEvT0_T1_T2_T3_T4_T6__param_2];
	ld.param.f32 	%f58, [_ZN3cub18CUB_300001_SM_10006detail6reduce28DeviceReduceSingleTileKernelINS2_10policy_hubIfjN4cuda3std3__44plusIfEEE10Policy1000EPfSC_iS9_ffNS7_10__identityEEEvT0_T1_T2_T3_T4_T6__param_4];
	cvta.to.global.u64 	%rd1, %rd17;
	setp.ne.s32 	%p1, %r67, 0;
	@%p1 bra 	$L__BB5_3;
	mov.u32 	%r380, %tid.x;
	setp.ne.s32 	%p112, %r380, 0;
	@%p112 bra 	$L__BB5_74;
	st.global.f32 	[%rd1], %f58;
	bra.uni 	$L__BB5_74;
$L__BB5_3:
	and.b64  	%rd18, %rd16, 7;
	setp.ne.s64 	%p2, %rd18, 0;
	@%p2 bra 	$L__BB5_38;
	setp.gt.s32 	%p57, %r67, 8191;
	@%p57 bra 	$L__BB5_22;
	mov.u32 	%r1, %tid.x;
	setp.ge.s32 	%p74, %r1, %r67;
	mov.f32 	%f509, 0f00000000;
	mov.u32 	%r384, %r1;
	@%p74 bra 	$L__BB5_7;
	mul.wide.u32 	%rd121, %r1, 4;
	add.s64 	%rd120, %rd16, %rd121;
	// begin inline asm
	ld.global.nc.u32 %r300, [%rd120];
	// end inline asm
	mov.b32 	%f509, %r300;
	add.s32 	%r384, %r1, 512;
$L__BB5_7:
	setp.ge.s32 	%p75, %r384, %r67;
	@%p75 bra 	$L__BB5_13;
	not.b32 	%r301, %r384;
	add.s32 	%r4, %r67, %r301;
	and.b32  	%r302, %r4, 1536;
	setp.eq.s32 	%p76, %r302, 1536;
	@%p76 bra 	$L__BB5_11;
	mul.wide.u32 	%rd122, %r384, 4;
	add.s64 	%rd129, %rd16, %rd122;
	shr.u32 	%r303, %r4, 9;
	add.s32 	%r304, %r303, 1;
	and.b32  	%r305, %r304, 3;
	neg.s32 	%r382, %r305;
$L__BB5_10:
	.pragma "nounroll";
	// begin inline asm
	ld.global.nc.u32 %r306, [%rd129];
	// end inline asm
	mov.b32 	%f395, %r306;
	add.f32 	%f509, %f509, %f395;
	add.s32 	%r384, %r384, 512;
	add.s64 	%rd129, %rd129, 2048;
	add.s32 	%r382, %r382, 1;
	setp.ne.s32 	%p77, %r382, 0;
	@%p77 bra 	$L__BB5_10;
$L__BB5_11:
	setp.lt.u32 	%p78, %r4, 1536;
	@%p78 bra 	$L__BB5_13;
$L__BB5_12:
	mul.wide.s32 	%rd128, %r384, 4;
	add.s64 	%rd124, %rd16, %rd128;
	// begin inline asm
	ld.global.nc.u32 %r307, [%rd124];
	// end inline asm
	mov.b32 	%f396, %r307;
	add.f32 	%f397, %f509, %f396;
	add.s64 	%rd125, %rd124, 2048;
	// begin inline asm
	ld.global.nc.u32 %r308, [%rd125];
	// end inline asm
	mov.b32 	%f398, %r308;
	add.f32 	%f399, %f397, %f398;
	add.s64 	%rd126, %rd124, 4096;
	// begin inline asm
	ld.global.nc.u32 %r309, [%rd126];
	// end inline asm
	mov.b32 	%f400, %r309;
	add.f32 	%f401, %f399, %f400;
	add.s64 	%rd127, %rd124, 6144;
	// begin inline asm
	ld.global.nc.u32 %r310, [%rd127];
	// end inline asm
	mov.b32 	%f402, %r310;
	add.f32 	%f509, %f401, %f402;
	add.s32 	%r384, %r384, 2048;
	setp.lt.s32 	%p79, %r384, %r67;
	@%p79 bra 	$L__BB5_12;
$L__BB5_13:
	setp.lt.s32 	%p80, %r67, 512;
	@%p80 bra 	$L__BB5_18;
	// begin inline asm
	mov.u32 %r349, %laneid;
	// end inline asm
	mov.b32 	%r351, %f509;
	mov.b32 	%r352, 1;
	mov.b32 	%r373, 31;
	mov.b32 	%r374, -1;
	// begin inline asm
	shfl.sync.down.b32 %r350, %r351, %r352, %r373, %r374;
	// end inline asm
	setp.gt.s32 	%p104, %r349, 30;
	mov.b32 	%f461, %r350;
	add.f32 	%f462, %f509, %f461;
	selp.f32 	%f463, %f509, %f462, %p104;
	mov.b32 	%r356, %f463;
	mov.b32 	%r357, 2;
	// begin inline asm
	shfl.sync.down.b32 %r355, %r356, %r357, %r373, %r374;
	// end inline asm
	setp.gt.s32 	%p105, %r349, 29;
	mov.b32 	%f464, %r355;
	add.f32 	%f465, %f463, %f464;
	selp.f32 	%f466, %f463, %f465, %p105;
	mov.b32 	%r361, %f466;
	mov.b32 	%r362, 4;
	// begin inline asm
	shfl.sync.down.b32 %r360, %r361, %r362, %r373, %r374;
	// end inline asm
	setp.gt.s32 	%p106, %r349, 27;
	mov.b32 	%f467, %r360;
	add.f32 	%f468, %f466, %f467;
	selp.f32 	%f469, %f466, %f468, %p106;
	mov.b32 	%r366, %f469;
	mov.b32 	%r367, 8;
	// begin inline asm
	shfl.sync.down.b32 %r365, %r366, %r367, %r373, %r374;
	// end inline asm
	setp.gt.s32 	%p107, %r349, 23;
	mov.b32 	%f470, %r365;
	add.f32 	%f471, %f469, %f470;
	selp.f32 	%f472, %f469, %f471, %p107;
	mov.b32 	%r371, %f472;
	mov.b32 	%r372, 16;
	// begin inline asm
	shfl.sync.down.b32 %r370, %r371, %r372, %r373, %r374;
	// end inline asm
	setp.gt.s32 	%p108, %r349, 15;
	mov.b32 	%f473, %r370;
	add.f32 	%f10, %f472, %f473;
	selp.f32 	%f530, %f472, %f10, %p108;
	setp.ne.s32 	%p109, %r349, 0;
	@%p109 bra 	$L__BB5_16;
	shr.u32 	%r375, %r1, 3;
	and.b32  	%r376, %r375, 124;
	mov.u32 	%r377, _ZZN3cub18CUB_300001_SM_10006detail6reduce28DeviceReduceSingleTileKernelINS2_10policy_hubIfjN4cuda3std3__44plusIfEEE10Policy1000EPfSC_iS9_ffNS7_10__identityEEEvT0_T1_T2_T3_T4_T6_E12temp_storage;
	add.s32 	%r378, %r377, %r376;
	st.shared.f32 	[%r378+16], %f10;
$L__BB5_16:
	bar.sync 	0;
	setp.ne.s32 	%p110, %r1, 0;
	@%p110 bra 	$L__BB5_72;
	ld.shared.f32 	%f474, [_ZZN3cub18CUB_300001_SM_10006detail6reduce28DeviceReduceSingleTileKernelINS2_10policy_hubIfjN4cuda3std3__44plusIfEEE10Policy1000EPfSC_iS9_ffNS7_10__identityEEEvT0_T1_T2_T3_T4_T6_E12temp_storage+20];
	add.f32 	%f475, %f530, %f474;
	ld.shared.f32 	%f476, [_ZZN3cub18CUB_300001_SM_10006detail6reduce28DeviceReduceSingleTileKernelINS2_10policy_hubIfjN4cuda3std3__44plusIfEEE10Policy1000EPfSC_iS9_ffNS7_10__identityEEEvT0_T1_T2_T3_T4_T6_E12temp_storage+24];
	add.f32 	%f477, %f475, %f476;
	ld.shared.f32 	%f478, [_ZZN3cub18CUB_300001_SM_10006detail6reduce28DeviceReduceSingleTileKernelINS2_10policy_hubIfjN4cuda3std3__44plusIfEEE10Policy1000EPfSC_iS9_ffNS7_10__identityEEEvT0_T1_T2_T3_T4_T6_E12temp_storage+28];
	add.f32 	%f479, %f477, %f478;
	ld.shared.f32 	%f480, [_ZZN3cub18CUB_300001_SM_10006detail6reduce28DeviceReduceSingleTileKernelINS2_10policy_hubIfjN4cuda3std3__44plusIfEEE10Policy1000EPfSC_iS9_ffNS7_10__identityEEEvT0_T1_T2_T3_T4_T6_E12temp_storage+32];
	add.f32 	%f481, %f479, %f480;
	ld.shared.f32 	%f482, [_ZZN3cub18CUB_300001_SM_10006detail6reduce28DeviceReduceSingleTileKernelINS2_10policy_hubIfjN4cuda3std3__44plusIfEEE10Policy1000EPfSC_iS9_ffNS7_10__identityEEEvT0_T1_T2_T3_T4_T6_E12temp_storage+36];
	add.f32 	%f483, %f481, %f482;
	ld.shared.f32 	%f484, [_ZZN3cub18CUB_300001_SM_10006detail6reduce28DeviceReduceSingleTileKernelINS2_10policy_hubIfjN4cuda3std3__44plusIfEEE10Policy1000EPfSC_iS9_ffNS7_10__identityEEEvT0_T1_T2_T3_T4_T6_E12temp_storage+40];
	add.f32 	%f485, %f483, %f484;
	ld.shared.f32 	%f486, [_ZZN3cub18CUB_300001_SM_10006detail6reduce28DeviceReduceSingleTileKernelINS2_10policy_hubIfjN4cuda3std3__44plusIfEEE10Policy1000EPfSC_iS9_ffNS7_10__identityEEEvT0_T1_T2_T3_T4_T6_E12temp_storage+44];
	add.f32 	%f487, %f485, %f486;
	ld.shared.f32 	%f488, [_ZZN3cub18CUB_300001_SM_10006detail6reduce28DeviceReduceSingleTileKernelINS2_10policy_hubIfjN4cuda3std3__44plusIfEEE10Policy1000EPfSC_iS9_ffNS7_10__identityEEEvT0_T1_T2_T3_T4_T6_E12temp_storage+48];
	add.f32 	%f489, %f487, %f488;
	ld.shared.f32 	%f490, [_ZZN3cub18CUB_300001_SM_10006detail6reduce28DeviceReduceSingleTileKernelINS2_10policy_hubIfjN4cuda3std3__44plusIfEEE10Policy1000EPfSC_iS9_ffNS7_10__identityEEEvT0_T1_T2_T3_T4_T6_E12temp_storage+52];
	add.f32 	%f491, %f489, %f490;
	ld.shared.f32 	%f492, [_ZZN3cub18CUB_300001_SM_10006detail6reduce28DeviceReduceSingleTileKernelINS2_10policy_hubIfjN4cuda3std3__44plusIfEEE10Policy1000EPfSC_iS9_ffNS7_10__identityEEEvT0_T1_T2_T3_T4_T6_E12temp_storage+56];
	add.f32 	%f493, %f491, %f492;
	ld.shared.f32 	%f494, [_ZZN3cub18CUB_300001_SM_10006detail6reduce28DeviceReduceSingleTileKernelINS2_10policy_hubIfjN4cuda3std3__44plusIfEEE10Policy1000EPfSC_iS9_ffNS7_10__identityEEEvT0_T1_T2_T3_T4_T6_E12temp_storage+60];
	add.f32 	%f495, %f493, %f494;
	ld.shared.f32 	%f496, [_ZZN3cub18CUB_300001_SM_10006detail6reduce28DeviceReduceSingleTileKernelINS2_10policy_hubIfjN4cuda3std3__44plusIfEEE10Policy1000EPfSC_iS9_ffNS7_10__identityEEEvT0_T1_T2_T3_T4_T6_E12temp_storage+64];
	add.f32 	%f497, %f495, %f496;
	ld.shared.f32 	%f498, [_ZZN3cub18CUB_300001_SM_10006detail6reduce28DeviceReduceSingleTileKernelINS2_10policy_hubIfjN4cuda3std3__44plusIfEEE10Policy1000EPfSC_iS9_ffNS7_10__identityEEEvT0_T1_T2_T3_T4_T6_E12temp_storage+68];
	add.f32 	%f499, %f497, %f498;
	ld.shared.f32 	%f500, [_ZZN3cub18CUB_300001_SM_10006detail6reduce28DeviceReduceSingleTileKernelINS2_10policy_hubIfjN4cuda3std3__44plusIfEEE10Policy1000EPfSC_iS9_ffNS7_10__identityEEEvT0_T1_T2_T3_T4_T6_E12temp_storage+72];
	add.f32 	%f501, %f499, %f500;
	ld.shared.f32 	%f502, [_ZZN3cub18CUB_300001_SM_10006detail6reduce28DeviceReduceSingleTileKernelINS2_10policy_hubIfjN4cuda3std3__44plusIfEEE10Policy1000EPfSC_iS9_ffNS7_10__identityEEEvT0_T1_T2_T3_T4_T6_E12temp_storage+76];
	add.f32 	%f530, %f501, %f502;
	bra.uni 	$L__BB5_72;
$L__BB5_18:
	// begin inline asm
	mov.u32 %r311, %laneid;
	// end inline asm
	and.b32  	%r337, %r1, 992;
	add.s32 	%r338, %r337, 32;
	setp.gt.s32 	%p81, %r338, %r67;
	not.b32 	%r339, %r337;
	add.s32 	%r340, %r67, %r339;
	selp.b32 	%r335, %r340, 31, %p81;
	mov.b32 	%r313, %f509;
	mov.b32 	%r314, 1;
	mov.b32 	%r336, -1;
	// begin inline asm
	shfl.sync.down.b32 %r312, %r313, %r314, %r335, %r336;
	// end inline asm
	setp.lt.s32 	%p82, %r311, %r335;
	mov.b32 	%f403, %r312;
	add.f32 	%f404, %f509, %f403;
	selp.f32 	%f405, %f404, %f509, %p82;
	mov.b32 	%r318, %f405;
	mov.b32 	%r319, 2;
	// begin inline asm
	shfl.sync.down.b32 %r317, %r318, %r319, %r335, %r336;
	// end inline asm
	add.s32 	%r341, %r311, 2;
	setp.gt.s32 	%p83, %r341, %r335;
	mov.b32 	%f406, %r317;
	add.f32 	%f407, %f405, %f406;
	selp.f32 	%f408, %f405, %f407, %p83;
	mov.b32 	%r323, %f408;
	mov.b32 	%r324, 4;
	// begin inline asm
	shfl.sync.down.b32 %r322, %r323, %r324, %r335, %r336;
	// end inline asm
	add.s32 	%r342, %r311, 4;
	setp.gt.s32 	%p84, %r342, %r335;
	mov.b32 	%f409, %r322;
	add.f32 	%f410, %f408, %f409;
	selp.f32 	%f411, %f408, %f410, %p84;
	mov.b32 	%r328, %f411;
	mov.b32 	%r329, 8;
	// begin inline asm
	shfl.sync.down.b32 %r327, %r328, %r329, %r335, %r336;
	// end inline asm
	add.s32 	%r343, %r311, 8;
	setp.gt.s32 	%p85, %r343, %r335;
	mov.b32 	%f412, %r327;
	add.f32 	%f413, %f411, %f412;
	selp.f32 	%f414, %f411, %f413, %p85;
	mov.b32 	%r333, %f414;
	mov.b32 	%r334, 16;
	// begin inline asm
	shfl.sync.down.b32 %r332, %r333, %r334, %r335, %r336;
	// end inline asm
	add.s32 	%r344, %r311, 16;
	setp.gt.s32 	%p86, %r344, %r335;
	mov.b32 	%f415, %r332;
	add.f32 	%f416, %f414, %f415;
	selp.f32 	%f530, %f414, %f416, %p86;
	setp.ne.s32 	%p87, %r311, 0;
	@%p87 bra 	$L__BB5_20;
	shr.u32 	%r345, %r1, 3;
	and.b32  	%r346, %r345, 124;
	mov.u32 	%r347, _ZZN3cub18CUB_300001_SM_10006detail6reduce28DeviceReduceSingleTileKernelINS2_10policy_hubIfjN4cuda3std3__44plusIfEEE10Policy1000EPfSC_iS9_ffNS7_10__identityEEEvT0_T1_T2_T3_T4_T6_E12temp_storage;
	add.s32 	%r348, %r347, %r346;
	st.shared.f32 	[%r348+16], %f530;
$L__BB5_20:
	bar.sync 	0;
	setp.ne.s32 	%p88, %r1, 0;
	@%p88 bra 	$L__BB5_72;
	setp.gt.s32 	%p89, %r67, 32;
	ld.shared.f32 	%f417, [_ZZN3cub18CUB_300001_SM_10006detail6reduce28DeviceReduceSingleTileKernelINS2_10policy_hubIfjN4cuda3std3__44plusIfEEE10Policy1000EPfSC_iS9_ffNS7_10__identityEEEvT0_T1_T2_T3_T4_T6_E12temp_storage+20];
	add.f32 	%f418, %f530, %f417;
	selp.f32 	%f419, %f418, %f530, %p89;
	setp.gt.s32 	%p90, %r67, 64;
	ld.shared.f32 	%f420, [_ZZN3cub18CUB_300001_SM_10006detail6reduce28DeviceReduceSingleTileKernelINS2_10policy_hubIfjN4cuda3std3__44plusIfEEE10Policy1000EPfSC_iS9_ffNS7_10__identityEEEvT0_T1_T2_T3_T4_T6_E12temp_storage+24];
	add.f32 	%f421, %f420, %f419;
	selp.f32 	%f422, %f421, %f419, %p90;
	setp.gt.s32 	%p91, %r67, 96;
	ld.shared.f32 	%f423, [_ZZN3cub18CUB_300001_SM_10006detail6reduce28DeviceReduceSingleTileKernelINS2_10policy_hubIfjN4cuda3std3__44plusIfEEE10Policy1000EPfSC_iS9_ffNS7_10__identityEEEvT0_T1_T2_T3_T4_T6_E12temp_storage+28];
	add.f32 	%f424, %f423, %f422;
	selp.f32 	%f425, %f424, %f422, %p91;
	setp.gt.s32 	%p92, %r67, 128;
	ld.shared.f32 	%f426, [_ZZN3cub18CUB_300001_SM_10006detail6reduce28DeviceReduceSingleTileKernelINS2_10policy_hubIfjN4cuda3std3__44plusIfEEE10Policy1000EPfSC_iS9_ffNS7_10__identityEEEvT0_T1_T2_T3_T4_T6_E12temp_storage+32];
	add.f32 	%f427, %f426, %f425;
	selp.f32 	%f428, %f427, %f425, %p92;
	setp.gt.s32 	%p93, %r67, 160;
	ld.shared.f32 	%f429, [_ZZN3cub18CUB_300001_SM_10006detail6reduce28DeviceReduceSingleTileKernelINS2_10policy_hubIfjN4cuda3std3__44plusIfEEE10Policy1000EPfSC_iS9_ffNS7_10__identityEEEvT0_T1_T2_T3_T4_T6_E12temp_storage+36];
	add.f32 	%f430, %f429, %f428;
	selp.f32 	%f431, %f430, %f428, %p93;
	setp.gt.s32 	%p94, %r67, 192;
	ld.shared.f32 	%f432, [_ZZN3cub18CUB_300001_SM_10006detail6reduce28DeviceReduceSingleTileKernelINS2_10policy_hubIfjN4cuda3std3__44plusIfEEE10Policy1000EPfSC_iS9_ffNS7_10__identityEEEvT0_T1_T2_T3_T4_T6_E12temp_storage+40];
	add.f32 	%f433, %f432, %f431;
	selp.f32 	%f434, %f433, %f431, %p94;
	setp.gt.s32 	%p95, %r67, 224;
	ld.shared.f32 	%f435, [_ZZN3cub18CUB_300001_SM_10006detail6reduce28DeviceReduceSingleTileKernelINS2_10policy_hubIfjN4cuda3std3__44plusIfEEE10Policy1000EPfSC_iS9_ffNS7_10__identityEEEvT0_T1_T2_T3_T4_T6_E12temp_storage+44];
	add.f32 	%f436, %f435, %f434;
	selp.f32 	%f437, %f436, %f434, %p95;
	setp.gt.s32 	%p96, %r67, 256;
	ld.shared.f32 	%f438, [_ZZN3cub18CUB_300001_SM_10006detail6reduce28DeviceReduceSingleTileKernelINS2_10policy_hubIfjN4cuda3std3__44plusIfEEE10Policy1000EPfSC_iS9_ffNS7_10__identityEEEvT0_T1_T2_T3_T4_T6_E12temp_storage+48];
	add.f32 	%f439, %f438, %f437;
	selp.f32 	%f440, %f439, %f437, %p96;
	setp.gt.s32 	%p97, %r67, 288;
	ld.shared.f32 	%f441, [_ZZN3cub18CUB_300001_SM_10006detail6reduce28DeviceReduceSingleTileKernelINS2_10policy_hubIfjN4cuda3std3__44plusIfEEE10Policy1000EPfSC_iS9_ffNS7_10__identityEEEvT0_T1_T2_T3_T4_T6_E12temp_storage+52];
	add.f32 	%f442, %f441, %f440;
	selp.f32 	%f443, %f442, %f440, %p97;
	setp.gt.s32 	%p98, %r67, 320;
	ld.shared.f32 	%f444, [_ZZN3cub18CUB_300001_SM_10006detail6reduce28DeviceReduceSingleTileKernelINS2_10policy_hubIfjN4cuda3std3__44plusIfEEE10Policy1000EPfSC_iS9_ffNS7_10__identityEEEvT0_T1_T2_T3_T4_T6_E12temp_storage+56];
	add.f32 	%f445, %f444, %f443;
	selp.f32 	%f446, %f445, %f443, %p98;
	setp.gt.s32 	%p99, %r67, 352;
	ld.shared.f32 	%f447, [_ZZN3cub18CUB_300001_SM_10006detail6reduce28DeviceReduceSingleTileKernelINS2_10policy_hubIfjN4cuda3std3__44plusIfEEE10Policy1000EPfSC_iS9_ffNS7_10__identityEEEvT0_T1_T2_T3_T4_T6_E12temp_storage+60];
	add.f32 	%f448, %f447, %f446;
	selp.f32 	%f449, %f448, %f446, %p99;
	setp.gt.s32 	%p100, %r67, 384;
	ld.shared.f32 	%f450, [_ZZN3cub18CUB_300001_SM_10006detail6reduce28DeviceReduceSingleTileKernelINS2_10policy_hubIfjN4cuda3std3__44plusIfEEE10Policy1000EPfSC_iS9_ffNS7_10__identityEEEvT0_T1_T2_T3_T4_T6_E12temp_storage+64];
	add.f32 	%f451, %f450, %f449;
	selp.f32 	%f452, %f451, %f449, %p100;
	setp.gt.s32 	%p101, %r67, 416;
	ld.shared.f32 	%f453, [_ZZN3cub18CUB_300001_SM_10006detail6reduce28DeviceReduceSingleTileKernelINS2_10policy_hubIfjN4cuda3std3__44plusIfEEE10Policy1000EPfSC_iS9_ffNS7_10__identityEEEvT0_T1_T2_T3_T4_T6_E12temp_storage+68];
	add.f32 	%f454, %f453, %f452;
	selp.f32 	%f455, %f454, %f452, %p101;
	setp.gt.s32 	%p102, %r67, 448;
	ld.shared.f32 	%f456, [_ZZN3cub18CUB_300001_SM_10006detail6reduce28DeviceReduceSingleTileKernelINS2_10policy_hubIfjN4cuda3std3__44plusIfEEE10Policy1000EPfSC_iS9_ffNS7_10__identityEEEvT0_T1_T2_T3_T4_T6_E12temp_storage+72];
	add.f32 	%f457, %f456, %f455;
	selp.f32 	%f458, %f457, %f455, %p102;
	setp.gt.s32 	%p103, %r67, 480;
	ld.shared.f32 	%f459, [_ZZN3cub18CUB_300001_SM_10006detail6reduce28DeviceReduceSingleTileKernelINS2_10policy_hubIfjN4cuda3std3__44plusIfEEE10Policy1000EPfSC_iS9_ffNS7_10__identityEEEvT0_T1_T2_T3_T4_T6_E12temp_storage+76];
	add.f32 	%f460, %f459, %f458;
	selp.f32 	%f530, %f460, %f458, %p103;
	bra.uni 	$L__BB5_72;
$L__BB5_22:
	mov.u32 	%r13, %tid.x;
	shl.b32 	%r224, %r13, 1;
	mul.wide.u32 	%rd90, %r224, 4;
	add.s64 	%rd75, %rd16, %rd90;
	// begin inline asm
	ld.global.nc.u64 %rd74, [%rd75];
	// end inline asm
	mov.b64 	{%r225, %r226}, %rd74;
	mov.b32 	%f281, %r226;
	mov.b32 	%f282, %r225;
	add.s64 	%rd77, %rd75, 4096;
	// begin inline asm
	ld.global.nc.u64 %rd76, [%rd77];
	// end inline asm
	mov.b64 	{%r227, %r228}, %rd76;
	mov.b32 	%f283, %r228;
	mov.b32 	%f284, %r227;
	add.s64 	%rd79, %rd75, 8192;
	// begin inline asm
	ld.global.nc.u64 %rd78, [%rd79];
	// end inline asm
	mov.b64 	{%r229, %r230}, %rd78;
	mov.b32 	%f285, %r230;
	mov.b32 	%f286, %r229;
	add.s64 	%rd81, %rd75, 12288;
	// begin inline asm
	ld.global.nc.u64 %rd80, [%rd81];
	// end inline asm
	mov.b64 	{%r231, %r232}, %rd80;
	mov.b32 	%f287, %r232;
	mov.b32 	%f288, %r231;
	add.s64 	%rd83, %rd75, 16384;
	// begin inline asm
	ld.global.nc.u64 %rd82, [%rd83];
	// end inline asm
	mov.b64 	{%r233, %r234}, %rd82;
	mov.b32 	%f289, %r234;
	mov.b32 	%f290, %r233;
	add.s64 	%rd85, %rd75, 20480;
	// begin inline asm
	ld.global.nc.u64 %rd84, [%rd85];
	// end inline asm
	mov.b64 	{%r235, %r236}, %rd84;
	mov.b32 	%f291, %r236;
	mov.b32 	%f292, %r235;
	add.s64 	%rd87, %rd75, 24576;
	// begin inline asm
	ld.global.nc.u64 %rd86, [%rd87];
	// end inline asm
	mov.b64 	{%r237, %r238}, %rd86;
	mov.b32 	%f293, %r238;
	mov.b32 	%f294, %r237;
	add.s64 	%rd89, %rd75, 28672;
	// begin inline asm
	ld.global.nc.u64 %rd88, [%rd89];
	// end inline asm
	mov.b64 	{%r239, %r240}, %rd88;
	mov.b32 	%f295, %r240;
	mov.b32 	%f296, %r239;
	add.f32 	%f297, %f282, %f281;
	add.f32 	%f298, %f284, %f283;
	add.f32 	%f299, %f286, %f285;
	add.f32 	%f300, %f288, %f287;
	add.f32 	%f301, %f290, %f289;
	add.f32 	%f302, %f292, %f291;
	add.f32 	%f303, %f294, %f293;
	add.f32 	%f304, %f296, %f295;
	add.f32 	%f305, %f297, %f298;
	add.f32 	%f306, %f299, %f300;
	add.f32 	%f307, %f301, %f302;
	add.f32 	%f308, %f303, %f304;
	add.f32 	%f309, %f305, %f306;
	add.f32 	%f310, %f307, %f308;
	add.f32 	%f516, %f309, %f310;
	setp.lt.u32 	%p58, %r67, 16384;
	mov.b32 	%r387, 8192;
	@%p58 bra 	$L__BB5_26;
	add.s32 	%r14, %r67, -8192;
	mov.b32 	%r387, 8192;
$L__BB5_24:
	mul.wide.s32 	%rd107, %r387, 4;
	add.s64 	%rd92, %rd75, %rd107;
	// begin inline asm
	ld.global.nc.u64 %rd91, [%rd92];
	// end inline asm
	mov.b64 	{%r242, %r243}, %rd91;
	mov.b32 	%f311, %r243;
	mov.b32 	%f312, %r242;
	add.s64 	%rd94, %rd92, 4096;
	// begin inline asm
	ld.global.nc.u64 %rd93, [%rd94];
	// end inline asm
	mov.b64 	{%r244, %r245}, %rd93;
	mov.b32 	%f313, %r245;
	mov.b32 	%f314, %r244;
	add.s64 	%rd96, %rd92, 8192;
	// begin inline asm
	ld.global.nc.u64 %rd95, [%rd96];
	// end inline asm
	mov.b64 	{%r246, %r247}, %rd95;
	mov.b32 	%f315, %r247;
	mov.b32 	%f316, %r246;
	add.s64 	%rd98, %rd92, 12288;
	// begin inline asm
	ld.global.nc.u64 %rd97, [%rd98];
	// end inline asm
	mov.b64 	{%r248, %r249}, %rd97;
	mov.b32 	%f317, %r249;
	mov.b32 	%f318, %r248;
	add.s64 	%rd100, %rd92, 16384;
	// begin inline asm
	ld.global.nc.u64 %rd99, [%rd100];
	// end inline asm
	mov.b64 	{%r250, %r251}, %rd99;
	mov.b32 	%f319, %r251;
	mov.b32 	%f320, %r250;
	add.s64 	%rd102, %rd92, 20480;
	// begin inline asm
	ld.global.nc.u64 %rd101, [%rd102];
	// end inline asm
	mov.b64 	{%r252, %r253}, %rd101;
	mov.b32 	%f321, %r253;
	mov.b32 	%f322, %r252;
	add.s64 	%rd104, %rd92, 24576;
	// begin inline asm
	ld.global.nc.u64 %rd103, [%rd104];
	// end inline asm
	mov.b64 	{%r254, %r255}, %rd103;
	mov.b32 	%f323, %r255;
	mov.b32 	%f324, %r254;
	add.s64 	%rd106, %rd92, 28672;
	// begin inline asm
	ld.global.nc.u64 %rd105, [%rd106];
	// end inline asm
	mov.b64 	{%r256, %r257}, %rd105;
	mov.b32 	%f325, %r257;
	mov.b32 	%f326, %r256;
	add.f32 	%f327, %f516, %f312;
	add.f32 	%f328, %f311, %f314;
	add.f32 	%f329, %f313, %f316;
	add.f32 	%f330, %f315, %f318;
	add.f32 	%f331, %f317, %f320;
	add.f32 	%f332, %f319, %f322;
	add.f32 	%f333, %f321, %f324;
	add.f32 	%f334, %f323, %f326;
	add.f32 	%f335, %f327, %f328;
	add.f32 	%f336, %f329, %f330;
	add.f32 	%f337, %f331, %f332;
	add.f32 	%f338, %f333, %f334;
	add.f32 	%f339, %f335, %f336;
	add.f32 	%f340, %f337, %f338;
	add.f32 	%f341, %f339, %f340;
	add.f32 	%f516, %f341, %f325;
	sub.s32 	%r258, %r67, %r387;
	setp.lt.s32 	%p59, %r258, 8192;
	@%p59 bra 	$L__BB5_34;
	add.s32 	%r387, %r387, 8192;
	setp.le.s32 	%p60, %r387, %r14;
	@%p60 bra 	$L__BB5_24;
$L__BB5_26:
	setp.le.s32 	%p61, %r67, %r387;
	@%p61 bra 	$L__BB5_34;
	sub.s32 	%r18, %r67, %r387;
	setp.ge.s32 	%p62, %r13, %r18;
	@%p62 bra 	$L__BB5_34;
	not.b32 	%r259, %r13;
	add.s32 	%r260, %r67, %r259;
	sub.s32 	%r19, %r260, %r387;
	and.b32  	%r261, %r19, 1536;
	setp.eq.s32 	%p63, %r261, 1536;
	mov.u32 	%r391, %r13;
	@%p63 bra 	$L__BB5_31;
	add.s32 	%r389, %r13, %r387;
	shr.u32 	%r262, %r19, 9;
	add.s32 	%r263, %r262, 1;
	and.b32  	%r264, %r263, 3;
	neg.s32 	%r388, %r264;
	mov.u32 	%r391, %r13;
$L__BB5_30:
	.pragma "nounroll";
	mul.wide.u32 	%rd109, %r389, 4;
	add.s64 	%rd108, %rd16, %rd109;
	// begin inline asm
	ld.global.nc.u32 %r265, [%rd108];
	// end inline asm
	mov.b32 	%f343, %r265;
	add.f32 	%f516, %f516, %f343;
	add.s32 	%r391, %r391, 512;
	add.s32 	%r389, %r389, 512;
	add.s32 	%r388, %r388, 1;
	setp.ne.s32 	%p64, %r388, 0;
	@%p64 bra 	$L__BB5_30;
$L__BB5_31:
	setp.lt.u32 	%p65, %r19, 1536;
	@%p65 bra 	$L__BB5_34;
	cvt.u64.u32 	%rd110, %r391;
	cvt.u64.u32 	%rd111, %r387;
	add.s64 	%rd112, %rd110, %rd111;
	shl.b64 	%rd113, %rd112, 2;
	add.s64 	%rd114, %rd113, %rd16;
	add.s64 	%rd130, %rd114, 4096;
	add.s32 	%r392, %r391, %r387;
$L__BB5_33:
	mul.wide.u32 	%rd119, %r392, 4;
	add.s64 	%rd115, %rd16, %rd119;
	// begin inline asm
	ld.global.nc.u32 %r266, [%rd115];
	// end inline asm
	mov.b32 	%f344, %r266;
	add.f32 	%f345, %f516, %f344;
	add.s64 	%rd116, %rd130, -2048;
	// begin inline asm
	ld.global.nc.u32 %r267, [%rd116];
	// end inline asm
	mov.b32 	%f346, %r267;
	add.f32 	%f347, %f345, %f346;
	// begin inline asm
	ld.global.nc.u32 %r268, [%rd130];
	// end inline asm
	mov.b32 	%f348, %r268;
	add.f32 	%f349, %f347, %f348;
	add.s64 	%rd118, %rd130, 2048;
	// begin inline asm
	ld.global.nc.u32 %r269, [%rd118];
	// end inline asm
	mov.b32 	%f350, %r269;
	add.f32 	%f516, %f349, %f350;
	add.s32 	%r391, %r391, 2048;
	add.s64 	%rd130, %rd130, 8192;
	add.s32 	%r392, %r392, 2048;
	setp.lt.s32 	%p66, %r391, %r18;
	@%p66 bra 	$L__BB5_33;
$L__BB5_34:
	// begin inline asm
	mov.u32 %r270, %laneid;
	// end inline asm
	mov.b32 	%r272, %f516;
	mov.b32 	%r273, 1;
	mov.b32 	%r294, 31;
	mov.b32 	%r295, -1;
	// begin inline asm
	shfl.sync.down.b32 %r271, %r272, %r273, %r294, %r295;
	// end inline asm
	setp.gt.s32 	%p67, %r270, 30;
	mov.b32 	%f351, %r271;
	add.f32 	%f352, %f516, %f351;
	selp.f32 	%f353, %f516, %f352, %p67;
	mov.b32 	%r277, %f353;
	mov.b32 	%r278, 2;
	// begin inline asm
	shfl.sync.down.b32 %r276, %r277, %r278, %r294, %r295;
	// end inline asm
	setp.gt.s32 	%p68, %r270, 29;
	mov.b32 	%f354, %r276;
	add.f32 	%f355, %f353, %f354;
	selp.f32 	%f356, %f353, %f355, %p68;
	mov.b32 	%r282, %f356;
	mov.b32 	%r283, 4;
	// begin inline asm
	shfl.sync.down.b32 %r281, %r282, %r283, %r294, %r295;
	// end inline asm
	setp.gt.s32 	%p69, %r270, 27;
	mov.b32 	%f357, %r281;
	add.f32 	%f358, %f356, %f357;
	selp.f32 	%f359, %f356, %f358, %p69;
	mov.b32 	%r287, %f359;
	mov.b32 	%r288, 8;
	// begin inline asm
	shfl.sync.down.b32 %r286, %r287, %r288, %r294, %r295;
	// end inline asm
	setp.gt.s32 	%p70, %r270, 23;
	mov.b32 	%f360, %r286;
	add.f32 	%f361, %f359, %f360;
	selp.f32 	%f362, %f359, %f361, %p70;
	mov.b32 	%r292, %f362;
	mov.b32 	%r293, 16;
	// begin inline asm
	shfl.sync.down.b32 %r291, %r292, %r293, %r294, %r295;
	// end inline asm
	setp.gt.s32 	%p71, %r270, 15;
	mov.b32 	%f363, %r291;
	add.f32 	%f26, %f362, %f363;
	selp.f32 	%f530, %f362, %f26, %p71;
	setp.ne.s32 	%p72, %r270, 0;
	@%p72 bra 	$L__BB5_36;
	shr.u32 	%r296, %r13, 3;
	and.b32  	%r297, %r296, 124;
	mov.u32 	%r298, _ZZN3cub18CUB_300001_SM_10006detail6reduce28DeviceReduceSingleTileKernelINS2_10policy_hubIfjN4cuda3std3__44plusIfEEE10Policy1000EPfSC_iS9_ffNS7_10__identityEEEvT0_T1_T2_T3_T4_T6_E12temp_storage;
	add.s32 	%r299, %r298, %r297;
	st.shared.f32 	[%r299+16], %f26;
$L__BB5_36:
	bar.sync 	0;
	setp.ne.s32 	%p73, %r13, 0;
	@%p73 bra 	$L__BB5_72;
	ld.shared.f32 	%f364, [_ZZN3cub18CUB_300001_SM_10006detail6reduce28DeviceReduceSingleTileKernelINS2_10policy_hubIfjN4cuda3std3__44plusIfEEE10Policy1000EPfSC_iS9_ffNS7_10__identityEEEvT0_T1_T2_T3_T4_T6_E12temp_storage+20];
	add.f32 	%f365, %f530, %f364;
	ld.shared.f32 	%f366, [_ZZN3cub18CUB_300001_SM_10006detail6reduce28DeviceReduceSingleTileKernelINS2_10policy_hubIfjN4cuda3std3__44plusIfEEE10Policy1000EPfSC_iS9_ffNS7_10__identityEEEvT0_T1_T2_T3_T4_T6_E12temp_storage+24];
	add.f32 	%f367, %f365, %f366;
	ld.shared.f32 	%f368, [_ZZN3cub18CUB_300001_SM_10006detail6reduce28DeviceReduceSingleTileKernelINS2_10policy_hubIfjN4cuda3std3__44plusIfEEE10Policy1000EPfSC_iS9_ffNS7_10__identityEEEvT0_T1_T2_T3_T4_T6_E12temp_storage+28];
	add.f32 	%f369, %f367, %f368;
	ld.shared.f32 	%f370, [_ZZN3cub18CUB_300001_SM_10006detail6reduce28DeviceReduceSingleTileKernelINS2_10policy_hubIfjN4cuda3std3__44plusIfEEE10Policy1000EPfSC_iS9_ffNS7_10__identityEEEvT0_T1_T2_T3_T4_T6_E12temp_storage+32];
	add.f32 	%f371, %f369, %f370;
	ld.shared.f32 	%f372, [_ZZN3cub18CUB_300001_SM_10006detail6reduce28DeviceReduceSingleTileKernelINS2_10policy_hubIfjN4cuda3std3__44plusIfEEE10Policy1000EPfSC_iS9_ffNS7_10__identityEEEvT0_T1_T2_T3_T4_T6_E12temp_storage+36];
	add.f32 	%f373, %f371, %f372;
	ld.shared.f32 	%f374, [_ZZN3cub18CUB_300001_SM_10006detail6reduce28DeviceReduceSingleTileKernelINS2_10policy_hubIfjN4cuda3std3__44plusIfEEE10Policy1000EPfSC_iS9_ffNS7_10__identityEEEvT0_T1_T2_T3_T4_T6_E12temp_storage+40];
	add.f32 	%f375, %f373, %f374;
	ld.shared.f32 	%f376, [_ZZN3cub18CUB_300001_SM_10006detail6reduce28DeviceReduceSingleTileKernelINS2_10policy_hubIfjN4cuda3std3__44plusIfEEE10Policy1000EPfSC_iS9_ffNS7_10__identityEEEvT0_T1_T2_T3_T4_T6_E12temp_storage+44];
	add.f32 	%f377, %f375, %f376;
	ld.shared.f32 	%f378, [_ZZN3cub18CUB_300001_SM_10006detail6reduce28DeviceReduceSingleTileKernelINS2_10policy_hubIfjN4cuda3std3__44plusIfEEE10Policy1000EPfSC_iS9_ffNS7_10__identityEEEvT0_T1_T2_T3_T4_T6_E12temp_storage+48];
	add.f32 	%f379, %f377, %f378;
	ld.shared.f32 	%f380, [_ZZN3cub18CUB_300001_SM_10006detail6reduce28DeviceReduceSingleTileKernelINS2_10policy_hubIfjN4cuda3std3__44plusIfEEE10Policy1000EPfSC_iS9_ffNS7_10__identityEEEvT0_T1_T2_T3_T4_T6_E12temp_storage+52];
	add.f32 	%f381, %f379, %f380;
	ld.shared.f32 	%f382, [_ZZN3cub18CUB_300001_SM_10006detail6reduce28DeviceReduceSingleTileKernelINS2_10policy_hubIfjN4cuda3std3__44plusIfEEE10Policy1000EPfSC_iS9_ffNS7_10__identityEEEvT0_T1_T2_T3_T4_T6_E12temp_storage+56];
	add.f32 	%f383, %f381, %f382;
	ld.shared.f32 	%f384, [_ZZN3cub18CUB_300001_SM_10006detail6reduce28DeviceReduceSingleTileKernelINS2_10policy_hubIfjN4cuda3std3__44plusIfEEE10Policy1000EPfSC_iS9_ffNS7_10__identityEEEvT0_T1_T2_T3_T4_T6_E12temp_storage+60];
	add.f32 	%f385, %f383, %f384;
	ld.shared.f32 	%f386, [_ZZN3cub18CUB_300001_SM_10006detail6reduce28DeviceReduceSingleTileKernelINS2_10policy_hubIfjN4cuda3std3__44plusIfEEE10Policy1000EPfSC_iS9_ffNS7_10__identityEEEvT0_T1_T2_T3_T4_T6_E12temp_storage+64];
	add.f32 	%f387, %f385, %f386;
	ld.shared.f32 	%f388, [_ZZN3cub18CUB_300001_SM_10006detail6reduce28DeviceReduceSingleTileKernelINS2_10policy_hubIfjN4cuda3std3__44plusIfEEE10Policy1000EPfSC_iS9_ffNS7_10__identityEEEvT0_T1_T2_T3_T4_T6_E12temp_storage+68];
	add.f32 	%f389, %f387, %f388;
	ld.shared.f32 	%f390, [_ZZN3cub18CUB_300001_SM_10006detail6reduce28DeviceReduceSingleTileKernelINS2_10policy_hubIfjN4cuda3std3__44plusIfEEE10Policy1000EPfSC_iS9_ffNS7_10__identityEEEvT0_T1_T2_T3_T4_T6_E12temp_storage+72];
	add.f32 	%f391, %f389, %f390;
	ld.shared.f32 	%f392, [_ZZN3cub18CUB_300001_SM_10006detail6reduce28DeviceReduceSingleTileKernelINS2_10policy_hubIfjN4cuda3std3__44plusIfEEE10Policy1000EPfSC_iS9_ffNS7_10__identityEEEvT0_T1_T2_T3_T4_T6_E12temp_storage+76];
	add.f32 	%f530, %f391, %f392;
	bra.uni 	$L__BB5_72;
$L__BB5_38:
	setp.gt.s32 	%p3, %r67, 8191;
	@%p3 bra 	$L__BB5_56;
	mov.u32 	%r34, %tid.x;
	setp.ge.s32 	%p20, %r34, %r67;
	mov.f32 	%f522, 0f00000000;
	mov.u32 	%r397, %r34;
	@%p20 bra 	$L__BB5_41;
	mul.wide.u32 	%rd66, %r34, 4;
	add.s64 	%rd65, %rd16, %rd66;
	// begin inline asm
	ld.global.nc.u32 %r144, [%rd65];
	// end inline asm
	mov.b32 	%f522, %r144;
	add.s32 	%r397, %r34, 512;
$L__BB5_41:
	setp.ge.s32 	%p21, %r397, %r67;
	@%p21 bra 	$L__BB5_47;
	not.b32 	%r145, %r397;
	add.s32 	%r37, %r67, %r145;
	and.b32  	%r146, %r37, 1536;
	setp.eq.s32 	%p22, %r146, 1536;
	@%p22 bra 	$L__BB5_45;
	mul.wide.u32 	%rd67, %r397, 4;
	add.s64 	%rd131, %rd16, %rd67;
	shr.u32 	%r147, %r37, 9;
	add.s32 	%r148, %r147, 1;
	and.b32  	%r149, %r148, 3;
	neg.s32 	%r395, %r149;
$L__BB5_44:
	.pragma "nounroll";
	// begin inline asm
	ld.global.nc.u32 %r150, [%rd131];
	// end inline asm
	mov.b32 	%f173, %r150;
	add.f32 	%f522, %f522, %f173;
	add.s32 	%r397, %r397, 512;
	add.s64 	%rd131, %rd131, 2048;
	add.s32 	%r395, %r395, 1;
	setp.ne.s32 	%p23, %r395, 0;
	@%p23 bra 	$L__BB5_44;
$L__BB5_45:
	setp.lt.u32 	%p24, %r37, 1536;
	@%p24 bra 	$L__BB5_47;
$L__BB5_46:
	mul.wide.s32 	%rd73, %r397, 4;
	add.s64 	%rd69, %rd16, %rd73;
	// begin inline asm
	ld.global.nc.u32 %r151, [%rd69];
	// end inline asm
	mov.b32 	%f174, %r151;
	add.f32 	%f175, %f522, %f174;
	add.s64 	%rd70, %rd69, 2048;
	// begin inline asm
	ld.global.nc.u32 %r152, [%rd70];
	// end inline asm
	mov.b32 	%f176, %r152;
	add.f32 	%f177, %f175, %f176;
	add.s64 	%rd71, %rd69, 4096;
	// begin inline asm
	ld.global.nc.u32 %r153, [%rd71];
	// end inline asm
	mov.b32 	%f178, %r153;
	add.f32 	%f179, %f177, %f178;
	add.s64 	%rd72, %rd69, 6144;
	// begin inline asm
	ld.global.nc.u32 %r154, [%rd72];
	// end inline asm
	mov.b32 	%f180, %r154;
	add.f32 	%f522, %f179, %f180;
	add.s32 	%r397, %r397, 2048;
	setp.lt.s32 	%p25, %r397, %r67;
	@%p25 bra 	$L__BB5_46;
$L__BB5_47:
	setp.lt.s32 	%p26, %r67, 512;
	@%p26 bra 	$L__BB5_52;
	// begin inline asm
	mov.u32 %r193, %laneid;
	// end inline asm
	mov.b32 	%r195, %f522;
	mov.b32 	%r196, 1;
	mov.b32 	%r217, 31;
	mov.b32 	%r218, -1;
	// begin inline asm
	shfl.sync.down.b32 %r194, %r195, %r196, %r217, %r218;
	// end inline asm
	setp.gt.s32 	%p50, %r193, 30;
	mov.b32 	%f239, %r194;
	add.f32 	%f240, %f522, %f239;
	selp.f32 	%f241, %f522, %f240, %p50;
	mov.b32 	%r200, %f241;
	mov.b32 	%r201, 2;
	// begin inline asm
	shfl.sync.down.b32 %r199, %r200, %r201, %r217, %r218;
	// end inline asm
	setp.gt.s32 	%p51, %r193, 29;
	mov.b32 	%f242, %r199;
	add.f32 	%f243, %f241, %f242;
	selp.f32 	%f244, %f241, %f243, %p51;
	mov.b32 	%r205, %f244;
	mov.b32 	%r206, 4;
	// begin inline asm
	shfl.sync.down.b32 %r204, %r205, %r206, %r217, %r218;
	// end inline asm
	setp.gt.s32 	%p52, %r193, 27;
	mov.b32 	%f245, %r204;
	add.f32 	%f246, %f244, %f245;
	selp.f32 	%f247, %f244, %f246, %p52;
	mov.b32 	%r210, %f247;
	mov.b32 	%r211, 8;
	// begin inline asm
	shfl.sync.down.b32 %r209, %r210, %r211, %r217, %r218;
	// end inline asm
	setp.gt.s32 	%p53, %r193, 23;
	mov.b32 	%f248, %r209;
	add.f32 	%f249, %f247, %f248;
	selp.f32 	%f250, %f247, %f249, %p53;
	mov.b32 	%r215, %f250;
	mov.b32 	%r216, 16;
	// begin inline asm
	shfl.sync.down.b32 %r214, %r215, %r216, %r217, %r218;
	// end inline asm
	setp.gt.s32 	%p54, %r193, 15;
	mov.b32 	%f251, %r214;
	add.f32 	%f38, %f250, %f251;
	selp.f32 	%f530, %f250, %f38, %p54;
	setp.ne.s32 	%p55, %r193, 0;
	@%p55 bra 	$L__BB5_50;
	shr.u32 	%r219, %r34, 3;
	and.b32  	%r220, %r219, 124;
	mov.u32 	%r221, _ZZN3cub18CUB_300001_SM_10006detail6reduce28DeviceReduceSingleTileKernelINS2_10policy_hubIfjN4cuda3std3__44plusIfEEE10Policy1000EPfSC_iS9_ffNS7_10__identityEEEvT0_T1_T2_T3_T4_T6_E12temp_storage;
	add.s32 	%r222, %r221, %r220;
	st.shared.f32 	[%r222+16], %f38;
$L__BB5_50:
	bar.sync 	0;
	setp.ne.s32 	%p56, %r34, 0;
	@%p56 bra 	$L__BB5_72;
	ld.shared.f32 	%f252, [_ZZN3cub18CUB_300001_SM_10006detail6reduce28DeviceReduceSingleTileKernelINS2_10policy_hubIfjN4cuda3std3__44plusIfEEE10Policy1000EPfSC_iS9_ffNS7_10__identityEEEvT0_T1_T2_T3_T4_T6_E12temp_storage+20];
	add.f32 	%f253, %f530, %f252;
	ld.shared.f32 	%f254, [_ZZN3cub18CUB_300001_SM_10006detail6reduce28DeviceReduceSingleTileKernelINS2_10policy_hubIfjN4cuda3std3__44plusIfEEE10Policy1000EPfSC_iS9_ffNS7_10__identityEEEvT0_T1_T2_T3_T4_T6_E12temp_storage+24];
	add.f32 	%f255, %f253, %f254;
	ld.shared.f32 	%f256, [_ZZN3cub18CUB_300001_SM_10006detail6reduce28DeviceReduceSingleTileKernelINS2_10policy_hubIfjN4cuda3std3__44plusIfEEE10Policy1000EPfSC_iS9_ffNS7_10__identityEEEvT0_T1_T2_T3_T4_T6_E12temp_storage+28];
	add.f32 	%f257, %f255, %f256;
	ld.shared.f32 	%f258, [_ZZN3cub18CUB_300001_SM_10006detail6reduce28DeviceReduceSingleTileKernelINS2_10policy_hubIfjN4cuda3std3__44plusIfEEE10Policy1000EPfSC_iS9_ffNS7_10__identityEEEvT0_T1_T2_T3_T4_T6_E12temp_storage+32];
	add.f32 	%f259, %f257, %f258;
	ld.shared.f32 	%f260, [_ZZN3cub18CUB_300001_SM_10006detail6reduce28DeviceReduceSingleTileKernelINS2_10policy_hubIfjN4cuda3std3__44plusIfEEE10Policy1000EPfSC_iS9_ffNS7_10__identityEEEvT0_T1_T2_T3_T4_T6_E12temp_storage+36];
	add.f32 	%f261, %f259, %f260;
	ld.shared.f32 	%f262, [_ZZN3cub18CUB_300001_SM_10006detail6reduce28DeviceReduceSingleTileKernelINS2_10policy_hubIfjN4cuda3std3__44plusIfEEE10Policy1000EPfSC_iS9_ffNS7_10__identityEEEvT0_T1_T2_T3_T4_T6_E12temp_storage+40];
	add.f32 	%f263, %f261, %f262;
	ld.shared.f32 	%f264, [_ZZN3cub18CUB_300001_SM_10006detail6reduce28DeviceReduceSingleTileKernelINS2_10policy_hubIfjN4cuda3std3__44plusIfEEE10Policy1000EPfSC_iS9_ffNS7_10__identityEEEvT0_T1_T2_T3_T4_T6_E12temp_storage+44];
	add.f32 	%f265, %f263, %f264;
	ld.shared.f32 	%f266, [_ZZN3cub18CUB_300001_SM_10006detail6reduce28DeviceReduceSingleTileKernelINS2_10policy_hubIfjN4cuda3std3__44plusIfEEE10Policy1000EPfSC_iS9_ffNS7_10__identityEEEvT0_T1_T2_T3_T4_T6_E12temp_storage+48];
	add.f32 	%f267, %f265, %f266;
	ld.shared.f32 	%f268, [_ZZN3cub18CUB_300001_SM_10006detail6reduce28DeviceReduceSingleTileKernelINS2_10policy_hubIfjN4cuda3std3__44plusIfEEE10Policy1000EPfSC_iS9_ffNS7_10__identityEEEvT0_T1_T2_T3_T4_T6_E12temp_storage+52];
	add.f32 	%f269, %f267, %f268;
	ld.shared.f32 	%f270, [_ZZN3cub18CUB_300001_SM_10006detail6reduce28DeviceReduceSingleTileKernelINS2_10policy_hubIfjN4cuda3std3__44plusIfEEE10Policy1000EPfSC_iS9_ffNS7_10__identityEEEvT0_T1_T2_T3_T4_T6_E12temp_storage+56];
	add.f32 	%f271, %f269, %f270;
	ld.shared.f32 	%f272, [_ZZN3cub18CUB_300001_SM_10006detail6reduce28DeviceReduceSingleTileKernelINS2_10policy_hubIfjN4cuda3std3__44plusIfEEE10Policy1000EPfSC_iS9_ffNS7_10__identityEEEvT0_T1_T2_T3_T4_T6_E12temp_storage+60];
	add.f32 	%f273, %f271, %f272;
	ld.shared.f32 	%f274, [_ZZN3cub18CUB_300001_SM_10006detail6reduce28DeviceReduceSingleTileKernelINS2_10policy_hubIfjN4cuda3std3__44plusIfEEE10Policy1000EPfSC_iS9_ffNS7_10__identityEEEvT0_T1_T2_T3_T4_T6_E12temp_storage+64];
	add.f32 	%f275, %f273, %f274;
	ld.shared.f32 	%f276, [_ZZN3cub18CUB_300001_SM_10006detail6reduce28DeviceReduceSingleTileKernelINS2_10policy_hubIfjN4cuda3std3__44plusIfEEE10Policy1000EPfSC_iS9_ffNS7_10__identityEEEvT0_T1_T2_T3_T4_T6_E12temp_storage+68];
	add.f32 	%f277, %f275, %f276;
	ld.shared.f32 	%f278, [_ZZN3cub18CUB_300001_SM_10006detail6reduce28DeviceReduceSingleTileKernelINS2_10policy_hubIfjN4cuda3std3__44plusIfEEE10Policy1000EPfSC_iS9_ffNS7_10__identityEEEvT0_T1_T2_T3_T4_T6_E12temp_storage+72];
	add.f32 	%f279, %f277, %f278;
	ld.shared.f32 	%f280, [_ZZN3cub18CUB_300001_SM_10006detail6reduce28DeviceReduceSingleTileKernelINS2_10policy_hubIfjN4cuda3std3__44plusIfEEE10Policy1000EPfSC_iS9_ffNS7_10__identityEEEvT0_T1_T2_T3_T4_T6_E12temp_storage+76];
	add.f32 	%f530, %f279, %f280;
	bra.uni 	$L__BB5_72;
$L__BB5_52:
	// begin inline asm
	mov.u32 %r155, %laneid;
	// end inline asm
	and.b32  	%r181, %r34, 992;
	add.s32 	%r182, %r181, 32;
	setp.gt.s32 	%p27, %r182, %r67;
	not.b32 	%r183, %r181;
	add.s32 	%r184, %r67, %r183;
	selp.b32 	%r179, %r184, 31, %p27;
	mov.b32 	%r157, %f522;
	mov.b32 	%r158, 1;
	mov.b32 	%r180, -1;
	// begin inline asm
	shfl.sync.down.b32 %r156, %r157, %r158, %r179, %r180;
	// end inline asm
	setp.lt.s32 	%p28, %r155, %r179;
	mov.b32 	%f181, %r156;
	add.f32 	%f182, %f522, %f181;
	selp.f32 	%f183, %f182, %f522, %p28;
	mov.b32 	%r162, %f183;
	mov.b32 	%r163, 2;
	// begin inline asm
	shfl.sync.down.b32 %r161, %r162, %r163, %r179, %r180;
	// end inline asm
	add.s32 	%r185, %r155, 2;
	setp.gt.s32 	%p29, %r185, %r179;
	mov.b32 	%f184, %r161;
	add.f32 	%f185, %f183, %f184;
	selp.f32 	%f186, %f183, %f185, %p29;
	mov.b32 	%r167, %f186;
	mov.b32 	%r168, 4;
	// begin inline asm
	shfl.sync.down.b32 %r166, %r167, %r168, %r179, %r180;
	// end inline asm
	add.s32 	%r186, %r155, 4;
	setp.gt.s32 	%p30, %r186, %r179;
	mov.b32 	%f187, %r166;
	add.f32 	%f188, %f186, %f187;
	selp.f32 	%f189, %f186, %f188, %p30;
	mov.b32 	%r172, %f189;
	mov.b32 	%r173, 8;
	// begin inline asm
	shfl.sync.down.b32 %r171, %r172, %r173, %r179, %r180;
	// end inline asm
	add.s32 	%r187, %r155, 8;
	setp.gt.s32 	%p31, %r187, %r179;
	mov.b32 	%f190, %r171;
	add.f32 	%f191, %f189, %f190;
	selp.f32 	%f192, %f189, %f191, %p31;
	mov.b32 	%r177, %f192;
	mov.b32 	%r178, 16;
	// begin inline asm
	shfl.sync.down.b32 %r176, %r177, %r178, %r179, %r180;
	// end inline asm
	add.s32 	%r188, %r155, 16;
	setp.gt.s32 	%p32, %r188, %r179;
	mov.b32 	%f193, %r176;
	add.f32 	%f194, %f192, %f193;
	selp.f32 	%f530, %f192, %f194, %p32;
	setp.ne.s32 	%p33, %r155, 0;
	@%p33 bra 	$L__BB5_54;
	shr.u32 	%r189, %r34, 3;
	and.b32  	%r190, %r189, 124;
	mov.u32 	%r191, _ZZN3cub18CUB_300001_SM_10006detail6reduce28DeviceReduceSingleTileKernelINS2_10policy_hubIfjN4cuda3std3__44plusIfEEE10Policy1000EPfSC_iS9_ffNS7_10__identityEEEvT0_T1_T2_T3_T4_T6_E12temp_storage;
	add.s32 	%r192, %r191, %r190;
	st.shared.f32 	[%r192+16], %f530;
$L__BB5_54:
	bar.sync 	0;
	setp.ne.s32 	%p34, %r34, 0;
	@%p34 bra 	$L__BB5_72;
	setp.gt.s32 	%p35, %r67, 32;
	ld.shared.f32 	%f195, [_ZZN3cub18CUB_300001_SM_10006detail6reduce28DeviceReduceSingleTileKernelINS2_10policy_hubIfjN4cuda3std3__44plusIfEEE10Policy1000EPfSC_iS9_ffNS7_10__identityEEEvT0_T1_T2_T3_T4_T6_E12temp_storage+20];
	add.f32 	%f196, %f530, %f195;
	selp.f32 	%f197, %f196, %f530, %p35;
	setp.gt.s32 	%p36, %r67, 64;
	ld.shared.f32 	%f198, [_ZZN3cub18CUB_300001_SM_10006detail6reduce28DeviceReduceSingleTileKernelINS2_10policy_hubIfjN4cuda3std3__44plusIfEEE10Policy1000EPfSC_iS9_ffNS7_10__identityEEEvT0_T1_T2_T3_T4_T6_E12temp_storage+24];
	add.f32 	%f199, %f198, %f197;
	selp.f32 	%f200, %f199, %f197, %p36;
	setp.gt.s32 	%p37, %r67, 96;
	ld.shared.f32 	%f201, [_ZZN3cub18CUB_300001_SM_10006detail6reduce28DeviceReduceSingleTileKernelINS2_10policy_hubIfjN4cuda3std3__44plusIfEEE10Policy1000EPfSC_iS9_ffNS7_10__identityEEEvT0_T1_T2_T3_T4_T6_E12temp_storage+28];
	add.f32 	%f202, %f201, %f200;
	selp.f32 	%f203, %f202, %f200, %p37;
	setp.gt.s32 	%p38, %r67, 128;
	ld.shared.f32 	%f204, [_ZZN3cub18CUB_300001_SM_10006detail6reduce28DeviceReduceSingleTileKernelINS2_10policy_hubIfjN4cuda3std3__44plusIfEEE10Policy1000EPfSC_iS9_ffNS7_10__identityEEEvT0_T1_T2_T3_T4_T6_E12temp_storage+32];
	add.f32 	%f205, %f204, %f203;
	selp.f32 	%f206, %f205, %f203, %p38;
	setp.gt.s32 	%p39, %r67, 160;
	ld.shared.f32 	%f207, [_ZZN3cub18CUB_300001_SM_10006detail6reduce28DeviceReduceSingleTileKernelINS2_10policy_hubIfjN4cuda3std3__44plusIfEEE10Policy1000EPfSC_iS9_ffNS7_10__identityEEEvT0_T1_T2_T3_T4_T6_E12temp_storage+36];
	add.f32 	%f208, %f207, %f206;
	selp.f32 	%f209, %f208, %f206, %p39;
	setp.gt.s32 	%p40, %r67, 192;
	ld.shared.f32 	%f210, [_ZZN3cub18CUB_300001_SM_10006detail6reduce28DeviceReduceSingleTileKernelINS2_10policy_hubIfjN4cuda3std3__44plusIfEEE10Policy1000EPfSC_iS9_ffNS7_10__identityEEEvT0_T1_T2_T3_T4_T6_E12temp_storage+40];
	add.f32 	%f211, %f210, %f209;
	selp.f32 	%f212, %f211, %f209, %p40;
	setp.gt.s32 	%p41, %r67, 224;
	ld.shared.f32 	%f213, [_ZZN3cub18CUB_300001_SM_10006detail6reduce28DeviceReduceSingleTileKernelINS2_10policy_hubIfjN4cuda3std3__44plusIfEEE10Policy1000EPfSC_iS9_ffNS7_10__identityEEEvT0_T1_T2_T3_T4_T6_E12temp_storage+44];
	add.f32 	%f214, %f213, %f212;
	selp.f32 	%f215, %f214, %f212, %p41;
	setp.gt.s32 	%p42, %r67, 256;
	ld.shared.f32 	%f216, [_ZZN3cub18CUB_300001_SM_10006detail6reduce28DeviceReduceSingleTileKernelINS2_10policy_hubIfjN4cuda3std3__44plusIfEEE10Policy1000EPfSC_iS9_ffNS7_10__identityEEEvT0_T1_T2_T3_T4_T6_E12temp_storage+48];
	add.f32 	%f217, %f216, %f215;
	selp.f32 	%f218, %f217, %f215, %p42;
	setp.gt.s32 	%p43, %r67, 288;
	ld.shared.f32 	%f219, [_ZZN3cub18CUB_300001_SM_10006detail6reduce28DeviceReduceSingleTileKernelINS2_10policy_hubIfjN4cuda3std3__44plusIfEEE10Policy1000EPfSC_iS9_ffNS7_10__identityEEEvT0_T1_T2_T3_T4_T6_E12temp_storage+52];
	add.f32 	%f220, %f219, %f218;
	selp.f32 	%f221, %f220, %f218, %p43;
	setp.gt.s32 	%p44, %r67, 320;
	ld.shared.f32 	%f222, [_ZZN3cub18CUB_300001_SM_10006detail6reduce28DeviceReduceSingleTileKernelINS2_10policy_hubIfjN4cuda3std3__44plusIfEEE10Policy1000EPfSC_iS9_ffNS7_10__identityEEEvT0_T1_T2_T3_T4_T6_E12temp_storage+56];
	add.f32 	%f223, %f222, %f221;
	selp.f32 	%f224, %f223, %f221, %p44;
	setp.gt.s32 	%p45, %r67, 352;
	ld.shared.f32 	%f225, [_ZZN3cub18CUB_300001_SM_10006detail6reduce28DeviceReduceSingleTileKernelINS2_10policy_hubIfjN4cuda3std3__44plusIfEEE10Policy1000EPfSC_iS9_ffNS7_10__identityEEEvT0_T1_T2_T3_T4_T6_E12temp_storage+60];
	add.f32 	%f226, %f225, %f224;
	selp.f32 	%f227, %f226, %f224, %p45;
	setp.gt.s32 	%p46, %r67, 384;
	ld.shared.f32 	%f228, [_ZZN3cub18CUB_300001_SM_10006detail6reduce28DeviceReduceSingleTileKernelINS2_10policy_hubIfjN4cuda3std3__44plusIfEEE10Policy1000EPfSC_iS9_ffNS7_10__identityEEEvT0_T1_T2_T3_T4_T6_E12temp_storage+64];
	add.f32 	%f229, %f228, %f227;
	selp.f32 	%f230, %f229, %f227, %p46;
	setp.gt.s32 	%p47, %r67, 416;
	ld.shared.f32 	%f231, [_ZZN3cub18CUB_300001_SM_10006detail6reduce28DeviceReduceSingleTileKernelINS2_10policy_hubIfjN4cuda3std3__44plusIfEEE10Policy1000EPfSC_iS9_ffNS7_10__identityEEEvT0_T1_T2_T3_T4_T6_E12temp_storage+68];
	add.f32 	%f232, %f231, %f230;
	selp.f32 	%f233, %f232, %f230, %p47;
	setp.gt.s32 	%p48, %r67, 448;
	ld.shared.f32 	%f234, [_ZZN3cub18CUB_300001_SM_10006detail6reduce28DeviceReduceSingleTileKernelINS2_10policy_hubIfjN4cuda3std3__44plusIfEEE10Policy1000EPfSC_iS9_ffNS7_10__identityEEEvT0_T1_T2_T3_T4_T6_E12temp_storage+72];
	add.f32 	%f235, %f234, %f233;
	selp.f32 	%f236, %f235, %f233, %p48;
	setp.gt.s32 	%p49, %r67, 480;
	ld.shared.f32 	%f237, [_ZZN3cub18CUB_300001_SM_10006detail6reduce28DeviceReduceSingleTileKernelINS2_10policy_hubIfjN4cuda3std3__44plusIfEEE10Policy1000EPfSC_iS9_ffNS7_10__identityEEEvT0_T1_T2_T3_T4_T6_E12temp_storage+76];
	add.f32 	%f238, %f237, %f236;
	selp.f32 	%f530, %f238, %f236, %p49;
	bra.uni 	$L__BB5_72;
$L__BB5_56:
	mov.u32 	%r46, %tid.x;
	mul.wide.u32 	%rd35, %r46, 4;
	add.s64 	%rd19, %rd16, %rd35;
	// begin inline asm
	ld.global.nc.u32 %r68, [%rd19];
	// end inline asm
	mov.b32 	%f59, %r68;
	add.s64 	%rd20, %rd19, 2048;
	// begin inline asm
	ld.global.nc.u32 %r69, [%rd20];
	// end inline asm
	mov.b32 	%f60, %r69;
	add.s64 	%rd21, %rd19, 4096;
	// begin inline asm
	ld.global.nc.u32 %r70, [%rd21];
	// end inline asm
	mov.b32 	%f61, %r70;
	add.s64 	%rd22, %rd19, 6144;
	// begin inline asm
	ld.global.nc.u32 %r71, [%rd22];
	// end inline asm
	mov.b32 	%f62, %r71;
	add.s64 	%rd23, %rd19, 8192;
	// begin inline asm
	ld.global.nc.u32 %r72, [%rd23];
	// end inline asm
	mov.b32 	%f63, %r72;
	add.s64 	%rd24, %rd19, 10240;
	// begin inline asm
	ld.global.nc.u32 %r73, [%rd24];
	// end inline asm
	mov.b32 	%f64, %r73;
	add.s64 	%rd25, %rd19, 12288;
	// begin inline asm
	ld.global.nc.u32 %r74, [%rd25];
	// end inline asm
	mov.b32 	%f65, %r74;
	add.s64 	%rd26, %rd19, 14336;
	// begin inline asm
	ld.global.nc.u32 %r75, [%rd26];
	// end inline asm
	mov.b32 	%f66, %r75;
	add.s64 	%rd27, %rd19, 16384;
	// begin inline asm
	ld.global.nc.u32 %r76, [%rd27];
	// end inline asm
	mov.b32 	%f67, %r76;
	add.s64 	%rd28, %rd19, 18432;
	// begin inline asm
	ld.global.nc.u32 %r77, [%rd28];
	// end inline asm
	mov.b32 	%f68, %r77;
	add.s64 	%rd29, %rd19, 20480;
	// begin inline asm
	ld.global.nc.u32 %r78, [%rd29];
	// end inline asm
	mov.b32 	%f69, %r78;
	add.s64 	%rd30, %rd19, 22528;
	// begin inline asm
	ld.global.nc.u32 %r79, [%rd30];
	// end inline asm
	mov.b32 	%f70, %r79;
	add.s64 	%rd31, %rd19, 24576;
	// begin inline asm
	ld.global.nc.u32 %r80, [%rd31];
	// end inline asm
	mov.b32 	%f71, %r80;
	add.s64 	%rd32, %rd19, 26624;
	// begin inline asm
	ld.global.nc.u32 %r81, [%rd32];
	// end inline asm
	mov.b32 	%f72, %r81;
	add.s64 	%rd33, %rd19, 28672;
	// begin inline asm
	ld.global.nc.u32 %r82, [%rd33];
	// end inline asm
	mov.b32 	%f73, %r82;
	add.s64 	%rd34, %rd19, 30720;
	// begin inline asm
	ld.global.nc.u32 %r83, [%rd34];
	// end inline asm
	mov.b32 	%f74, %r83;
	add.f32 	%f75, %f59, %f60;
	add.f32 	%f76, %f61, %f62;
	add.f32 	%f77, %f63, %f64;
	add.f32 	%f78, %f65, %f66;
	add.f32 	%f79, %f67, %f68;
	add.f32 	%f80, %f69, %f70;
	add.f32 	%f81, %f71, %f72;
	add.f32 	%f82, %f73, %f74;
	add.f32 	%f83, %f75, %f76;
	add.f32 	%f84, %f77, %f78;
	add.f32 	%f85, %f79, %f80;
	add.f32 	%f86, %f81, %f82;
	add.f32 	%f87, %f83, %f84;
	add.f32 	%f88, %f85, %f86;
	add.f32 	%f529, %f87, %f88;
	setp.lt.u32 	%p4, %r67, 16384;
	mov.b32 	%r400, 8192;
	@%p4 bra 	$L__BB5_60;
	add.s32 	%r47, %r67, -8192;
	mov.b32 	%r400, 8192;
$L__BB5_58:
	mul.wide.s32 	%rd52, %r400, 4;
	add.s64 	%rd36, %rd19, %rd52;
	// begin inline asm
	ld.global.nc.u32 %r86, [%rd36];
	// end inline asm
	mov.b32 	%f89, %r86;
	add.s64 	%rd37, %rd36, 2048;
	// begin inline asm
	ld.global.nc.u32 %r87, [%rd37];
	// end inline asm
	mov.b32 	%f90, %r87;
	add.s64 	%rd38, %rd36, 4096;
	// begin inline asm
	ld.global.nc.u32 %r88, [%rd38];
	// end inline asm
	mov.b32 	%f91, %r88;
	add.s64 	%rd39, %rd36, 6144;
	// begin inline asm
	ld.global.nc.u32 %r89, [%rd39];
	// end inline asm
	mov.b32 	%f92, %r89;
	add.s64 	%rd40, %rd36, 8192;
	// begin inline asm
	ld.global.nc.u32 %r90, [%rd40];
	// end inline asm
	mov.b32 	%f93, %r90;
	add.s64 	%rd41, %rd36, 10240;
	// begin inline asm
	ld.global.nc.u32 %r91, [%rd41];
	// end inline asm
	mov.b32 	%f94, %r91;
	add.s64 	%rd42, %rd36, 12288;
	// begin inline asm
	ld.global.nc.u32 %r92, [%rd42];
	// end inline asm
	mov.b32 	%f95, %r92;
	add.s64 	%rd43, %rd36, 14336;
	// begin inline asm
	ld.global.nc.u32 %r93, [%rd43];
	// end inline asm
	mov.b32 	%f96, %r93;
	add.s64 	%rd44, %rd36, 16384;
	// begin inline asm
	ld.global.nc.u32 %r94, [%rd44];
	// end inline asm
	mov.b32 	%f97, %r94;
	add.s64 	%rd45, %rd36, 18432;
	// begin inline asm
	ld.global.nc.u32 %r95, [%rd45];
	// end inline asm
	mov.b32 	%f98, %r95;
	add.s64 	%rd46, %rd36, 20480;
	// begin inline asm
	ld.global.nc.u32 %r96, [%rd46];
	// end inline asm
	mov.b32 	%f99, %r96;
	add.s64 	%rd47, %rd36, 22528;
	// begin inline asm
	ld.global.nc.u32 %r97, [%rd47];
	// end inline asm
	mov.b32 	%f100, %r97;
	add.s64 	%rd48, %rd36, 24576;
	// begin inline asm
	ld.global.nc.u32 %r98, [%rd48];
	// end inline asm
	mov.b32 	%f101, %r98;
	add.s64 	%rd49, %rd36, 26624;
	// begin inline asm
	ld.global.nc.u32 %r99, [%rd49];
	// end inline asm
	mov.b32 	%f102, %r99;
	add.s64 	%rd50, %rd36, 28672;
	// begin inline asm
	ld.global.nc.u32 %r100, [%rd50];
	// end inline asm
	mov.b32 	%f103, %r100;
	add.s64 	%rd51, %rd36, 30720;
	// begin inline asm
	ld.global.nc.u32 %r101, [%rd51];
	// end inline asm
	mov.b32 	%f104, %r101;
	add.f32 	%f105, %f529, %f89;
	add.f32 	%f106, %f90, %f91;
	add.f32 	%f107, %f92, %f93;
	add.f32 	%f108, %f94, %f95;
	add.f32 	%f109, %f96, %f97;
	add.f32 	%f110, %f98, %f99;
	add.f32 	%f111, %f100, %f101;
	add.f32 	%f112, %f102, %f103;
	add.f32 	%f113, %f105, %f106;
	add.f32 	%f114, %f107, %f108;
	add.f32 	%f115, %f109, %f110;
	add.f32 	%f116, %f111, %f112;
	add.f32 	%f117, %f113, %f114;
	add.f32 	%f118, %f115, %f116;
	add.f32 	%f119, %f117, %f118;
	add.f32 	%f529, %f119, %f104;
	sub.s32 	%r102, %r67, %r400;
	setp.lt.s32 	%p5, %r102, 8192;
	@%p5 bra 	$L__BB5_68;
	add.s32 	%r400, %r400, 8192;
	setp.le.s32 	%p6, %r400, %r47;
	@%p6 bra 	$L__BB5_58;
$L__BB5_60:
	setp.le.s32 	%p7, %r67, %r400;
	@%p7 bra 	$L__BB5_68;
	sub.s32 	%r51, %r67, %r400;
	setp.ge.s32 	%p8, %r46, %r51;
	@%p8 bra 	$L__BB5_68;
	not.b32 	%r103, %r46;
	add.s32 	%r104, %r67, %r103;
	sub.s32 	%r52, %r104, %r400;
	and.b32  	%r105, %r52, 1536;
	setp.eq.s32 	%p9, %r105, 1536;
	mov.u32 	%r404, %r46;
	@%p9 bra 	$L__BB5_65;
	add.s32 	%r402, %r46, %r400;
	shr.u32 	%r106, %r52, 9;
	add.s32 	%r107, %r106, 1;
	and.b32  	%r108, %r107, 3;
	neg.s32 	%r401, %r108;
	mov.u32 	%r404, %r46;
$L__BB5_64:
	.pragma "nounroll";
	mul.wide.u32 	%rd54, %r402, 4;
	add.s64 	%rd53, %rd16, %rd54;
	// begin inline asm
	ld.global.nc.u32 %r109, [%rd53];
	// end inline asm
	mov.b32 	%f121, %r109;
	add.f32 	%f529, %f529, %f121;
	add.s32 	%r404, %r404, 512;
	add.s32 	%r402, %r402, 512;
	add.s32 	%r401, %r401, 1;
	setp.ne.s32 	%p10, %r401, 0;
	@%p10 bra 	$L__BB5_64;
$L__BB5_65:
	setp.lt.u32 	%p11, %r52, 1536;
	@%p11 bra 	$L__BB5_68;
	cvt.u64.u32 	%rd55, %r404;
	cvt.u64.u32 	%rd56, %r400;
	add.s64 	%rd57, %rd55, %rd56;
	shl.b64 	%rd58, %rd57, 2;
	add.s64 	%rd59, %rd58, %rd16;
	add.s64 	%rd132, %rd59, 4096;
	add.s32 	%r405, %r404, %r400;
$L__BB5_67:
	mul.wide.u32 	%rd64, %r405, 4;
	add.s64 	%rd60, %rd16, %rd64;
	// begin inline asm
	ld.global.nc.u32 %r110, [%rd60];
	// end inline asm
	mov.b32 	%f122, %r110;
	add.f32 	%f123, %f529, %f122;
	add.s64 	%rd61, %rd132, -2048;
	// begin inline asm
	ld.global.nc.u32 %r111, [%rd61];
	// end inline asm
	mov.b32 	%f124, %r111;
	add.f32 	%f125, %f123, %f124;
	// begin inline asm
	ld.global.nc.u32 %r112, [%rd132];
	// end inline asm
	mov.b32 	%f126, %r112;
	add.f32 	%f127, %f125, %f126;
	add.s64 	%rd63, %rd132, 2048;
	// begin inline asm
	ld.global.nc.u32 %r113, [%rd63];
	// end inline asm
	mov.b32 	%f128, %r113;
	add.f32 	%f529, %f127, %f128;
	add.s32 	%r404, %r404, 2048;
	add.s64 	%rd132, %rd132, 8192;
	add.s32 	%r405, %r405, 2048;
	setp.lt.s32 	%p12, %r404, %r51;
	@%p12 bra 	$L__BB5_67;
$L__BB5_68:
	// begin inline asm
	mov.u32 %r114, %laneid;
	// end inline asm
	mov.b32 	%r116, %f529;
	mov.b32 	%r117, 1;
	mov.b32 	%r138, 31;
	mov.b32 	%r139, -1;
	// begin inline asm
	shfl.sync.down.b32 %r115, %r116, %r117, %r138, %r139;
	// end inline asm
	setp.gt.s32 	%p13, %r114, 30;
	mov.b32 	%f129, %r115;
	add.f32 	%f130, %f529, %f129;
	selp.f32 	%f131, %f529, %f130, %p13;
	mov.b32 	%r121, %f131;
	mov.b32 	%r122, 2;
	// begin inline asm
	shfl.sync.down.b32 %r120, %r121, %r122, %r138, %r139;
	// end inline asm
	setp.gt.s32 	%p14, %r114, 29;
	mov.b32 	%f132, %r120;
	add.f32 	%f133, %f131, %f132;
	selp.f32 	%f134, %f131, %f133, %p14;
	mov.b32 	%r126, %f134;
	mov.b32 	%r127, 4;
	// begin inline asm
	shfl.sync.down.b32 %r125, %r126, %r127, %r138, %r139;
	// end inline asm
	setp.gt.s32 	%p15, %r114, 27;
	mov.b32 	%f135, %r125;
	add.f32 	%f136, %f134, %f135;
	selp.f32 	%f137, %f134, %f136, %p15;
	mov.b32 	%r131, %f137;
	mov.b32 	%r132, 8;
	// begin inline asm
	shfl.sync.down.b32 %r130, %r131, %r132, %r138, %r139;
	// end inline asm
	setp.gt.s32 	%p16, %r114, 23;
	mov.b32 	%f138, %r130;
	add.f32 	%f139, %f137, %f138;
	selp.f32 	%f140, %f137, %f139, %p16;
	mov.b32 	%r136, %f140;
	mov.b32 	%r137, 16;
	// begin inline asm
	shfl.sync.down.b32 %r135, %r136, %r137, %r138, %r139;
	// end inline asm
	setp.gt.s32 	%p17, %r114, 15;
	mov.b32 	%f141, %r135;
	add.f32 	%f54, %f140, %f141;
	selp.f32 	%f530, %f140, %f54, %p17;
	setp.ne.s32 	%p18, %r114, 0;
	@%p18 bra 	$L__BB5_70;
	shr.u32 	%r140, %r46, 3;
	and.b32  	%r141, %r140, 124;
	mov.u32 	%r142, _ZZN3cub18CUB_300001_SM_10006detail6reduce28DeviceReduceSingleTileKernelINS2_10policy_hubIfjN4cuda3std3__44plusIfEEE10Policy1000EPfSC_iS9_ffNS7_10__identityEEEvT0_T1_T2_T3_T4_T6_E12temp_storage;
	add.s32 	%r143, %r142, %r141;
	st.shared.f32 	[%r143+16], %f54;
$L__BB5_70:
	bar.sync 	0;
	setp.ne.s32 	%p19, %r46, 0;
	@%p19 bra 	$L__BB5_72;
	ld.shared.f32 	%f142, [_ZZN3cub18CUB_300001_SM_10006detail6reduce28DeviceReduceSingleTileKernelINS2_10policy_hubIfjN4cuda3std3__44plusIfEEE10Policy1000EPfSC_iS9_ffNS7_10__identityEEEvT0_T1_T2_T3_T4_T6_E12temp_storage+20];
	add.f32 	%f143, %f530, %f142;
	ld.shared.f32 	%f144, [_ZZN3cub18CUB_300001_SM_10006detail6reduce28DeviceReduceSingleTileKernelINS2_10policy_hubIfjN4cuda3std3__44plusIfEEE10Policy1000EPfSC_iS9_ffNS7_10__identityEEEvT0_T1_T2_T3_T4_T6_E12temp_storage+24];
	add.f32 	%f145, %f143, %f144;
	ld.shared.f32 	%f146, [_ZZN3cub18CUB_300001_SM_10006detail6reduce28DeviceReduceSingleTileKernelINS2_10policy_hubIfjN4cuda3std3__44plusIfEEE10Policy1000EPfSC_iS9_ffNS7_10__identityEEEvT0_T1_T2_T3_T4_T6_E12temp_storage+28];
	add.f32 	%f147, %f145, %f146;
	ld.shared.f32 	%f148, [_ZZN3cub18CUB_300001_SM_10006detail6reduce28DeviceReduceSingleTileKernelINS2_10policy_hubIfjN4cuda3std3__44plusIfEEE10Policy1000EPfSC_iS9_ffNS7_10__identityEEEvT0_T1_T2_T3_T4_T6_E12temp_storage+32];
	add.f32 	%f149, %f147, %f148;
	ld.shared.f32 	%f150, [_ZZN3cub18CUB_300001_SM_10006detail6reduce28DeviceReduceSingleTileKernelINS2_10policy_hubIfjN4cuda3std3__44plusIfEEE10Policy1000EPfSC_iS9_ffNS7_10__identityEEEvT0_T1_T2_T3_T4_T6_E12temp_storage+36];
	add.f32 	%f151, %f149, %f150;
	ld.shared.f32 	%f152, [_ZZN3cub18CUB_300001_SM_10006detail6reduce28DeviceReduceSingleTileKernelINS2_10policy_hubIfjN4cuda3std3__44plusIfEEE10Policy1000EPfSC_iS9_ffNS7_10__identityEEEvT0_T1_T2_T3_T4_T6_E12temp_storage+40];
	add.f32 	%f153, %f151, %f152;
	ld.shared.f32 	%f154, [_ZZN3cub18CUB_300001_SM_10006detail6reduce28DeviceReduceSingleTileKernelINS2_10policy_hubIfjN4cuda3std3__44plusIfEEE10Policy1000EPfSC_iS9_ffNS7_10__identityEEEvT0_T1_T2_T3_T4_T6_E12temp_storage+44];
	add.f32 	%f155, %f153, %f154;
	ld.shared.f32 	%f156, [_ZZN3cub18CUB_300001_SM_10006detail6reduce28DeviceReduceSingleTileKernelINS2_10policy_hubIfjN4cuda3std3__44plusIfEEE10Policy1000EPfSC_iS9_ffNS7_10__identityEEEvT0_T1_T2_T3_T4_T6_E12temp_storage+48];
	add.f32 	%f157, %f155, %f156;
	ld.shared.f32 	%f158, [_ZZN3cub18CUB_300001_SM_10006detail6reduce28DeviceReduceSingleTileKernelINS2_10policy_hubIfjN4cuda3std3__44plusIfEEE10Policy1000EPfSC_iS9_ffNS7_10__identityEEEvT0_T1_T2_T3_T4_T6_E12temp_storage+52];
	add.f32 	%f159, %f157, %f158;
	ld.shared.f32 	%f160, [_ZZN3cub18CUB_300001_SM_10006detail6reduce28DeviceReduceSingleTileKernelINS2_10policy_hubIfjN4cuda3std3__44plusIfEEE10Policy1000EPfSC_iS9_ffNS7_10__identityEEEvT0_T1_T2_T3_T4_T6_E12temp_storage+56];
	add.f32 	%f161, %f159, %f160;
	ld.shared.f32 	%f162, [_ZZN3cub18CUB_300001_SM_10006detail6reduce28DeviceReduceSingleTileKernelINS2_10policy_hubIfjN4cuda3std3__44plusIfEEE10Policy1000EPfSC_iS9_ffNS7_10__identityEEEvT0_T1_T2_T3_T4_T6_E12temp_storage+60];
	add.f32 	%f163, %f161, %f162;
	ld.shared.f32 	%f164, [_ZZN3cub18CUB_300001_SM_10006detail6reduce28DeviceReduceSingleTileKernelINS2_10policy_hubIfjN4cuda3std3__44plusIfEEE10Policy1000EPfSC_iS9_ffNS7_10__identityEEEvT0_T1_T2_T3_T4_T6_E12temp_storage+64];
	add.f32 	%f165, %f163, %f164;
	ld.shared.f32 	%f166, [_ZZN3cub18CUB_300001_SM_10006detail6reduce28DeviceReduceSingleTileKernelINS2_10policy_hubIfjN4cuda3std3__44plusIfEEE10Policy1000EPfSC_iS9_ffNS7_10__identityEEEvT0_T1_T2_T3_T4_T6_E12temp_storage+68];
	add.f32 	%f167, %f165, %f166;
	ld.shared.f32 	%f168, [_ZZN3cub18CUB_300001_SM_10006detail6reduce28DeviceReduceSingleTileKernelINS2_10policy_hubIfjN4cuda3std3__44plusIfEEE10Policy1000EPfSC_iS9_ffNS7_10__identityEEEvT0_T1_T2_T3_T4_T6_E12temp_storage+72];
	add.f32 	%f169, %f167, %f168;
	ld.shared.f32 	%f170, [_ZZN3cub18CUB_300001_SM_10006detail6reduce28DeviceReduceSingleTileKernelINS2_10policy_hubIfjN4cuda3std3__44plusIfEEE10Policy1000EPfSC_iS9_ffNS7_10__identityEEEvT0_T1_T2_T3_T4_T6_E12temp_storage+76];
	add.f32 	%f530, %f169, %f170;
$L__BB5_72:
	mov.u32 	%r379, %tid.x;
	setp.ne.s32 	%p111, %r379, 0;
	@%p111 bra 	$L__BB5_74;
	add.f32 	%f503, %f58, %f530;
	st.global.f32 	[%rd1], %f503;
$L__BB5_74:
	ret;

}
	// .globl	_ZN3cub18CUB_300001_SM_10006detail6reduce28DeviceReduceSingleTileKernelINS2_10policy_hubIfyN4cuda3std3__44plusIfEEE10Policy1000EN6thrust24THRUST_300001_SM_1000_NS6detail15normal_iteratorINSD_10device_ptrIfEEEEPfyS9_ffNS7_10__identityEEEvT0_T1_T2_T3_T4_T6_
.visible .entry _ZN3cub18CUB_300001_SM_10006detail6reduce28DeviceReduceSingleTileKernelINS2_10policy_hubIfyN4cuda3std3__44plusIfEEE10Policy1000EN6thrust24THRUST_300001_SM_1000_NS6detail15normal_iteratorINSD_10device_ptrIfEEEEPfyS9_ffNS7_10__identityEEEvT0_T1_T2_T3_T4_T6_(
	.param .align 8 .b8 _ZN3cub18CUB_300001_SM_10006detail6reduce28DeviceReduceSingleTileKernelINS2_10policy_hubIfyN4cuda3std3__44plusIfEEE10Policy1000EN6thrust24THRUST_300001_SM_1000_NS6detail15normal_iteratorINSD_10device_ptrIfEEEEPfyS9_ffNS7_10__identityEEEvT0_T1_T2_T3_T4_T6__param_0[8],
	.param .u64 .ptr .align 1 _ZN3cub18CUB_300001_SM_10006detail6reduce28DeviceReduceSingleTileKernelINS2_10policy_hubIfyN4cuda3std3__44plusIfEEE10Policy1000EN6thrust24THRUST_300001_SM_1000_NS6detail15normal_iteratorINSD_10device_ptrIfEEEEPfyS9_ffNS7_10__identityEEEvT0_T1_T2_T3_T4_T6__param_1,
	.param .u64 _ZN3cub18CUB_300001_SM_10006detail6reduce28DeviceReduceSingleTileKernelINS2_10policy_hubIfyN4cuda3std3__44plusIfEEE10Policy1000EN6thrust24THRUST_300001_SM_1000_NS6detail15normal_iteratorINSD_10device_ptrIfEEEEPfyS9_ffNS7_10__identityEEEvT0_T1_T2_T3_T4_T6__param_2,
	.param .align 1 .b8 _ZN3cub18CUB_300001_SM_10006detail6reduce28DeviceReduceSingleTileKernelINS2_10policy_hubIfyN4cuda3std3__44plusIfEEE10Policy1000EN6thrust24THRUST_300001_SM_1000_NS6detail15normal_iteratorINSD_10device_ptrIfEEEEPfyS9_ffNS7_10__identityEEEvT0_T1_T2_T3_T4_T6__param_3[1],
	.param .f32 _ZN3cub18CUB_300001_SM_10006detail6reduce28DeviceReduceSingleTileKernelINS2_10policy_hubIfyN4cuda3std3__44plusIfEEE10Policy1000EN6thrust24THRUST_300001_SM_1000_NS6detail15normal_iteratorINSD_10device_ptrIfEEEEPfyS9_ffNS7_10__identityEEEvT0_T1_T2_T3_T4_T6__param_4,
	.param .align 1 .b8 _ZN3cub18CUB_300001_SM_10006detail6reduce28DeviceReduceSingleTileKernelINS2_10policy_hubIfyN4cuda3std3__44plusIfEEE10Policy1000EN6thrust24THRUST_300001_SM_1000_NS6detail15normal_iteratorINSD_10device_ptrIfEEEEPfyS9_ffNS7_10__identityEEEvT0_T1_T2_T3_T4_T6__param_5[1]
)
.maxntid 256
.minnctapersm 1
{
	.reg .pred 	%p<59>;
	.reg .b32 	%r<171>;
	.reg .b32 	%f<328>;
	.reg .b64 	%rd<56>;
	// demoted variable
	.shared .align 4 .b8 _ZZN3cub18CUB_300001_SM_10006detail6reduce28DeviceReduceSingleTileKernelINS2_10policy_hubIfyN4cuda3std3__44plusIfEEE10Policy1000EN6thrust24THRUST_300001_SM_1000_NS6detail15normal_iteratorINSD_10device_ptrIfEEEEPfyS9_ffNS7_10__identityEEEvT0_T1_T2_T3_T4_T6_E12temp_storage[44];
	ld.param.u64 	%rd18, [_ZN3cub18CUB_300001_SM_10006detail6reduce28DeviceReduceSingleTileKernelINS2_10policy_hubIfyN4cuda3std3__44plusIfEEE10Policy1000EN6thrust24THRUST_300001_SM_1000_NS6detail15normal_iteratorINSD_10device_ptrIfEEEEPfyS9_ffNS7_10__identityEEEvT0_T1_T2_T3_T4_T6__param_0];
	ld.param.u64 	%rd20, [_ZN3cub18CUB_300001_SM_10006detail6reduce28DeviceReduceSingleTileKernelINS2_10policy_hubIfyN4cuda3std3__44plusIfEEE10Policy1000EN6thrust24THRUST_300001_SM_1000_NS6detail15normal_iteratorINSD_10device_ptrIfEEEEPfyS9_ffNS7_10__identityEEEvT0_T1_T2_T3_T4_T6__param_1];
	ld.param.u64 	%rd19, [_ZN3cub18CUB_300001_SM_10006detail6reduce28DeviceReduceSingleTileKernelINS2_10policy_hubIfyN4cuda3std3__44plusIfEEE10Policy1000EN6thrust24THRUST_300001_SM_1000_NS6detail15normal_iteratorINSD_10device_ptrIfEEEEPfyS9_ffNS7_10__identityEEEvT0_T1_T2_T3_T4_T6__param_2];
	ld.param.f32 	%f42, [_ZN3cub18CUB_300001_SM_10006detail6reduce28DeviceReduceSingleTileKernelINS2_10policy_hubIfyN4cuda3std3__44plusIfEEE10Policy1000EN6thrust24THRUST_300001_SM_1000_NS6detail15normal_iteratorINSD_10device_ptrIfEEEEPfyS9_ffNS7_10__identityEEEvT0_T1_T2_T3_T4_T6__param_4];
	cvta.to.global.u64 	%rd1, %rd20;
	setp.ne.s64 	%p1, %rd19, 0;
	@%p1 bra 	$L__BB6_3;
	mov.u32 	%r156, %tid.x;
	setp.ne.s32 	%p58, %r156, 0;
	@%p58 bra 	$L__BB6_51;
	st.global.f32 	[%rd1], %f42;
	bra.uni 	$L__BB6_51;
$L__BB6_3:
	cvta.to.global.u64 	%rd2, %rd18;
	setp.gt.u64 	%p2, %rd19, 4095;
	@%p2 bra 	$L__BB6_28;
	cvt.u32.u64 	%r1, %rd19;
	mov.u32 	%r2, %tid.x;
	setp.ge.u32 	%p24, %r2, %r1;
	mov.f32 	%f315, 0f00000000;
	mov.u32 	%r160, %r2;
	@%p24 bra 	$L__BB6_6;
	mul.wide.u32 	%rd41, %r2, 4;
	add.s64 	%rd42, %rd2, %rd41;
	ld.global.f32 	%f315, [%rd42];
	add.s32 	%r160, %r2, 256;
$L__BB6_6:
	setp.ge.u32 	%p25, %r160, %r1;
	@%p25 bra 	$L__BB6_19;
	not.b32 	%r83, %r160;
	add.s32 	%r84, %r83, %r1;
	shr.u32 	%r85, %r84, 8;
	add.s32 	%r5, %r85, 1;
	and.b32  	%r6, %r5, 15;
	setp.lt.u32 	%p26, %r84, 3840;
	@%p26 bra 	$L__BB6_10;
	and.b32  	%r86, %r5, 33554416;
	neg.s32 	%r158, %r86;
	mul.wide.u32 	%rd43, %r160, 4;
	add.s64 	%rd44, %rd43, %rd2;
	add.s64 	%rd51, %rd44, 8192;
$L__BB6_9:
	.pragma "nounroll";
	ld.global.f32 	%f189, [%rd51+-8192];
	add.f32 	%f190, %f315, %f189;
	ld.global.f32 	%f191, [%rd51+-7168];
	add.f32 	%f192, %f190, %f191;
	ld.global.f32 	%f193, [%rd51+-6144];
	add.f32 	%f194, %f192, %f193;
	ld.global.f32 	%f195, [%rd51+-5120];
	add.f32 	%f196, %f194, %f195;
	ld.global.f32 	%f197, [%rd51+-4096];
	add.f32 	%f198, %f196, %f197;
	ld.global.f32 	%f199, [%rd51+-3072];
	add.f32 	%f200, %f198, %f199;
	ld.global.f32 	%f201, [%rd51+-2048];
	add.f32 	%f202, %f200, %f201;
	ld.global.f32 	%f203, [%rd51+-1024];
	add.f32 	%f204, %f202, %f203;
	ld.global.f32 	%f205, [%rd51];
	add.f32 	%f206, %f204, %f205;
	ld.global.f32 	%f207, [%rd51+1024];
	add.f32 	%f208, %f206, %f207;
	ld.global.f32 	%f209, [%rd51+2048];
	add.f32 	%f210, %f208, %f209;
	ld.global.f32 	%f211, [%rd51+3072];
	add.f32 	%f212, %f210, %f211;
	ld.global.f32 	%f213, [%rd51+4096];
	add.f32 	%f214, %f212, %f213;
	ld.global.f32 	%f215, [%rd51+5120];
	add.f32 	%f216, %f214, %f215;
	ld.global.f32 	%f217, [%rd51+6144];
	add.f32 	%f218, %f216, %f217;
	ld.global.f32 	%f219, [%rd51+7168];
	add.f32 	%f315, %f218, %f219;
	add.s32 	%r160, %r160, 4096;
	add.s32 	%r158, %r158, 16;
	add.s64 	%rd51, %rd51, 16384;
	setp.ne.s32 	%p27, %r158, 0;
	@%p27 bra 	$L__BB6_9;
$L__BB6_10:
	setp.eq.s32 	%p28, %r6, 0;
	@%p28 bra 	$L__BB6_19;
	and.b32  	%r13, %r5, 7;
	setp.lt.u32 	%p29, %r6, 8;
	@%p29 bra 	$L__BB6_13;
	mul.wide.s32 	%rd45, %r160, 4;
	add.s64 	%rd46, %rd2, %rd45;
	ld.global.f32 	%f221, [%rd46];
	add.f32 	%f222, %f315, %f221;
	ld.global.f32 	%f223, [%rd46+1024];
	add.f32 	%f224, %f222, %f223;
	ld.global.f32 	%f225, [%rd46+2048];
	add.f32 	%f226, %f224, %f225;
	ld.global.f32 	%f227, [%rd46+3072];
	add.f32 	%f228, %f226, %f227;
	ld.global.f32 	%f229, [%rd46+4096];
	add.f32 	%f230, %f228, %f229;
	ld.global.f32 	%f231, [%rd46+5120];
	add.f32 	%f232, %f230, %f231;
	ld.global.f32 	%f233, [%rd46+6144];
	add.f32 	%f234, %f232, %f233;
	ld.global.f32 	%f235, [%rd46+7168];
	add.f32 	%f315, %f234, %f235;
	add.s32 	%r160, %r160, 2048;
$L__BB6_13:
	setp.eq.s32 	%p30, %r13, 0;
	@%p30 bra 	$L__BB6_19;
	and.b32  	%r16, %r5, 3;
	setp.lt.u32 	%p31, %r13, 4;
	@%p31 bra 	$L__BB6_16;
	mul.wide.s32 	%rd47, %r160, 4;
	add.s64 	%rd48, %rd2, %rd47;
	ld.global.f32 	%f237, [%rd48];
	add.f32 	%f238, %f315, %f237;
	ld.global.f32 	%f239, [%rd48+1024];
	add.f32 	%f240, %f238, %f239;
	ld.global.f32 	%f241, [%rd48+2048];
	add.f32 	%f242, %f240, %f241;
	ld.global.f32 	%f243, [%rd48+3072];
	add.f32 	%f315, %f242, %f243;
	add.s32 	%r160, %r160, 1024;
$L__BB6_16:
	setp.eq.s32 	%p32, %r16, 0;
	@%p32 bra 	$L__BB6_19;
	neg.s32 	%r163, %r16;
$L__BB6_18:
	.pragma "nounroll";
	mul.wide.s32 	%rd49, %r160, 4;
	add.s64 	%rd50, %rd2, %rd49;
	ld.global.f32 	%f244, [%rd50];
	add.f32 	%f315, %f315, %f244;
	add.s32 	%r160, %r160, 256;
	add.s32 	%r163, %r163, 1;
	setp.ne.s32 	%p33, %r163, 0;
	@%p33 bra 	$L__BB6_18;
$L__BB6_19:
	setp.lt.u64 	%p34, %rd19, 256;
	@%p34 bra 	$L__BB6_24;
	// begin inline asm
	mov.u32 %r125, %laneid;
	// end inline asm
	mov.b32 	%r127, %f315;
	mov.b32 	%r128, 1;
	mov.b32 	%r149, 31;
	mov.b32 	%r150, -1;
	// begin inline asm
	shfl.sync.down.b32 %r126, %r127, %r128, %r149, %r150;
	// end inline asm
	setp.gt.s32 	%p50, %r125, 30;
	mov.b32 	%f279, %r126;
	add.f32 	%f280, %f315, %f279;
	selp.f32 	%f281, %f315, %f280, %p50;
	mov.b32 	%r132, %f281;
	mov.b32 	%r133, 2;
	// begin inline asm
	shfl.sync.down.b32 %r131, %r132, %r133, %r149, %r150;
	// end inline asm
	setp.gt.s32 	%p51, %r125, 29;
	mov.b32 	%f282, %r131;
	add.f32 	%f283, %f281, %f282;
	selp.f32 	%f284, %f281, %f283, %p51;
	mov.b32 	%r137, %f284;
	mov.b32 	%r138, 4;
	// begin inline asm
	shfl.sync.down.b32 %r136, %r137, %r138, %r149, %r150;
	// end inline asm
	setp.gt.s32 	%p52, %r125, 27;
	mov.b32 	%f285, %r136;
	add.f32 	%f286, %f284, %f285;
	selp.f32 	%f287, %f284, %f286, %p52;
	mov.b32 	%r142, %f287;
	mov.b32 	%r143, 8;
	// begin inline asm
	shfl.sync.down.b32 %r141, %r142, %r143, %r149, %r150;
	// end inline asm
	setp.gt.s32 	%p53, %r125, 23;
	mov.b32 	%f288, %r141;
	add.f32 	%f289, %f287, %f288;
	selp.f32 	%f290, %f287, %f289, %p53;
	mov.b32 	%r147, %f290;
	mov.b32 	%r148, 16;
	// begin inline asm
	shfl.sync.down.b32 %r146, %r147, %r148, %r149, %r150;
	// end inline asm
	setp.gt.s32 	%p54, %r125, 15;
	mov.b32 	%f291, %r146;
	add.f32 	%f16, %f290, %f291;
	selp.f32 	%f327, %f290, %f16, %p54;
	setp.ne.s32 	%p55, %r125, 0;
	@%p55 bra 	$L__BB6_22;
	shr.u32 	%r151, %r2, 3;
	and.b32  	%r152, %r151, 124;
	mov.u32 	%r153, _ZZN3cub18CUB_300001_SM_10006detail6reduce28DeviceReduceSingleTileKernelINS2_10policy_hubIfyN4cuda3std3__44plusIfEEE10Policy1000EN6thrust24THRUST_300001_SM_1000_NS6detail15normal_iteratorINSD_10device_ptrIfEEEEPfyS9_ffNS7_10__identityEEEvT0_T1_T2_T3_T4_T6_E12temp_storage;
	add.s32 	%r154, %r153, %r152;
	st.shared.f32 	[%r154+8], %f16;
$L__BB6_22:
	bar.sync 	0;
	setp.ne.s32 	%p56, %r2, 0;
	@%p56 bra 	$L__BB6_49;
	ld.shared.f32 	%f292, [_ZZN3cub18CUB_300001_SM_10006detail6reduce28DeviceReduceSingleTileKernelINS2_10policy_hubIfyN4cuda3std3__44plusIfEEE10Policy1000EN6thrust24THRUST_300001_SM_1000_NS6detail15normal_iteratorINSD_10device_ptrIfEEEEPfyS9_ffNS7_10__identityEEEvT0_T1_T2_T3_T4_T6_E12temp_storage+12];
	add.f32 	%f293, %f327, %f292;
	ld.shared.f32 	%f294, [_ZZN3cub18CUB_300001_SM_10006detail6reduce28DeviceReduceSingleTileKernelINS2_10policy_hubIfyN4cuda3std3__44plusIfEEE10Policy1000EN6thrust24THRUST_300001_SM_1000_NS6detail15normal_iteratorINSD_10device_ptrIfEEEEPfyS9_ffNS7_10__identityEEEvT0_T1_T2_T3_T4_T6_E12temp_storage+16];
	add.f32 	%f295, %f293, %f294;
	ld.shared.f32 	%f296, [_ZZN3cub18CUB_300001_SM_10006detail6reduce28DeviceReduceSingleTileKernelINS2_10policy_hubIfyN4cuda3std3__44plusIfEEE10Policy1000EN6thrust24THRUST_300001_SM_1000_NS6detail15normal_iteratorINSD_10device_ptrIfEEEEPfyS9_ffNS7_10__identityEEEvT0_T1_T2_T3_T4_T6_E12temp_storage+20];
	add.f32 	%f297, %f295, %f296;
	ld.shared.f32 	%f298, [_ZZN3cub18CUB_300001_SM_10006detail6reduce28DeviceReduceSingleTileKernelINS2_10policy_hubIfyN4cuda3std3__44plusIfEEE10Policy1000EN6thrust24THRUST_300001_SM_1000_NS6detail15normal_iteratorINSD_10device_ptrIfEEEEPfyS9_ffNS7_10__identityEEEvT0_T1_T2_T3_T4_T6_E12temp_storage+24];
	add.f32 	%f299, %f297, %f298;
	ld.shared.f32 	%f300, [_ZZN3cub18CUB_300001_SM_10006detail6reduce28DeviceReduceSingleTileKernelINS2_10policy_hubIfyN4cuda3std3__44plusIfEEE10Policy1000EN6thrust24THRUST_300001_SM_1000_NS6detail15normal_iteratorINSD_10device_ptrIfEEEEPfyS9_ffNS7_10__identityEEEvT0_T1_T2_T3_T4_T6_E12temp_storage+28];
	add.f32 	%f301, %f299, %f300;
	ld.shared.f32 	%f302, [_ZZN3cub18CUB_300001_SM_10006detail6reduce28DeviceReduceSingleTileKernelINS2_10policy_hubIfyN4cuda3std3__44plusIfEEE10Policy1000EN6thrust24THRUST_300001_SM_1000_NS6detail15normal_iteratorINSD_10device_ptrIfEEEEPfyS9_ffNS7_10__identityEEEvT0_T1_T2_T3_T4_T6_E12temp_storage+32];
	add.f32 	%f303, %f301, %f302;
	ld.shared.f32 	%f304, [_ZZN3cub18CUB_300001_SM_10006detail6reduce28DeviceReduceSingleTileKernelINS2_10policy_hubIfyN4cuda3std3__44plusIfEEE10Policy1000EN6thrust24THRUST_300001_SM_1000_NS6detail15normal_iteratorINSD_10device_ptrIfEEEEPfyS9_ffNS7_10__identityEEEvT0_T1_T2_T3_T4_T6_E12temp_storage+36];
	add.f32 	%f327, %f303, %f304;
	bra.uni 	$L__BB6_49;
$L__BB6_24:
	// begin inline asm
	mov.u32 %r87, %laneid;
	// end inline asm
	and.b32  	%r113, %r2, 992;
	add.s32 	%r114, %r113, 32;
	setp.gt.u32 	%p35, %r114, %r1;
	not.b32 	%r115, %r113;
	add.s32 	%r116, %r1, %r115;
	selp.b32 	%r111, %r116, 31, %p35;
	mov.b32 	%r89, %f315;
	mov.b32 	%r90, 1;
	mov.b32 	%r112, -1;
	// begin inline asm
	shfl.sync.down.b32 %r88, %r89, %r90, %r111, %r112;
	// end inline asm
	setp.lt.s32 	%p36, %r87, %r111;
	mov.b32 	%f245, %r88;
	add.f32 	%f246, %f315, %f245;
	selp.f32 	%f247, %f246, %f315, %p36;
	mov.b32 	%r94, %f247;
	mov.b32 	%r95, 2;
	// begin inline asm
	shfl.sync.down.b32 %r93, %r94, %r95, %r111, %r112;
	// end inline asm
	add.s32 	%r117, %r87, 2;
	setp.gt.s32 	%p37, %r117, %r111;
	mov.b32 	%f248, %r93;
	add.f32 	%f249, %f247, %f248;
	selp.f32 	%f250, %f247, %f249, %p37;
	mov.b32 	%r99, %f250;
	mov.b32 	%r100, 4;
	// begin inline asm
	shfl.sync.down.b32 %r98, %r99, %r100, %r111, %r112;
	// end inline asm
	add.s32 	%r118, %r87, 4;
	setp.gt.s32 	%p38, %r118, %r111;
	mov.b32 	%f251, %r98;
	add.f32 	%f252, %f250, %f251;
	selp.f32 	%f253, %f250, %f252, %p38;
	mov.b32 	%r104, %f253;
	mov.b32 	%r105, 8;
	// begin inline asm
	shfl.sync.down.b32 %r103, %r104, %r105, %r111, %r112;
	// end inline asm
	add.s32 	%r119, %r87, 8;
	setp.gt.s32 	%p39, %r119, %r111;
	mov.b32 	%f254, %r103;
	add.f32 	%f255, %f253, %f254;
	selp.f32 	%f256, %f253, %f255, %p39;
	mov.b32 	%r109, %f256;
	mov.b32 	%r110, 16;
	// begin inline asm
	shfl.sync.down.b32 %r108, %r109, %r110, %r111, %r112;
	// end inline asm
	add.s32 	%r120, %r87, 16;
	setp.gt.s32 	%p40, %r120, %r111;
	mov.b32 	%f257, %r108;
	add.f32 	%f258, %f256, %f257;
	selp.f32 	%f327, %f256, %f258, %p40;
	setp.ne.s32 	%p41, %r87, 0;
	@%p41 bra 	$L__BB6_26;
	shr.u32 	%r121, %r2, 3;
	and.b32  	%r122, %r121, 124;
	mov.u32 	%r123, _ZZN3cub18CUB_300001_SM_10006detail6reduce28DeviceReduceSingleTileKernelINS2_10policy_hubIfyN4cuda3std3__44plusIfEEE10Policy1000EN6thrust24THRUST_300001_SM_1000_NS6detail15normal_iteratorINSD_10device_ptrIfEEEEPfyS9_ffNS7_10__identityEEEvT0_T1_T2_T3_T4_T6_E12temp_storage;
	add.s32 	%r124, %r123, %r122;
	st.shared.f32 	[%r124+8], %f327;
$L__BB6_26:
	bar.sync 	0;
	setp.ne.s32 	%p42, %r2, 0;
	@%p42 bra 	$L__BB6_49;
	setp.gt.u64 	%p43, %rd19, 32;
	ld.shared.f32 	%f259, [_ZZN3cub18CUB_300001_SM_10006detail6reduce28DeviceReduceSingleTileKernelINS2_10policy_hubIfyN4cuda3std3__44plusIfEEE10Policy1000EN6thrust24THRUST_300001_SM_1000_NS6detail15normal_iteratorINSD_10device_ptrIfEEEEPfyS9_ffNS7_10__identityEEEvT0_T1_T2_T3_T4_T6_E12temp_storage+12];
	add.f32 	%f260, %f327, %f259;
	selp.f32 	%f261, %f260, %f327, %p43;
	setp.gt.u64 	%p44, %rd19, 64;
	ld.shared.f32 	%f262, [_ZZN3cub18CUB_300001_SM_10006detail6reduce28DeviceReduceSingleTileKernelINS2_10policy_hubIfyN4cuda3std3__44plusIfEEE10Policy1000EN6thrust24THRUST_300001_SM_1000_NS6detail15normal_iteratorINSD_10device_ptrIfEEEEPfyS9_ffNS7_10__identityEEEvT0_T1_T2_T3_T4_T6_E12temp_storage+16];
	add.f32 	%f263, %f262, %f261;
	selp.f32 	%f264, %f263, %f261, %p44;
	setp.gt.u64 	%p45, %rd19, 96;
	ld.shared.f32 	%f265, [_ZZN3cub18CUB_300001_SM_10006detail6reduce28DeviceReduceSingleTileKernelINS2_10policy_hubIfyN4cuda3std3__44plusIfEEE10Policy1000EN6thrust24THRUST_300001_SM_1000_NS6detail15normal_iteratorINSD_10device_ptrIfEEEEPfyS9_ffNS7_10__identityEEEvT0_T1_T2_T3_T4_T6_E12temp_storage+20];
	add.f32 	%f266, %f265, %f264;
	selp.f32 	%f267, %f266, %f264, %p45;
	setp.gt.u64 	%p46, %rd19, 128;
	ld.shared.f32 	%f268, [_ZZN3cub18CUB_300001_SM_10006detail6reduce28DeviceReduceSingleTileKernelINS2_10policy_hubIfyN4cuda3std3__44plusIfEEE10Policy1000EN6thrust24THRUST_300001_SM_1000_NS6detail15normal_iteratorINSD_10device_ptrIfEEEEPfyS9_ffNS7_10__identityEEEvT0_T1_T2_T3_T4_T6_E12temp_storage+24];
	add.f32 	%f269, %f268, %f267;
	selp.f32 	%f270, %f269, %f267, %p46;
	setp.gt.u64 	%p47, %rd19, 160;
	ld.shared.f32 	%f271, [_ZZN3cub18CUB_300001_SM_10006detail6reduce28DeviceReduceSingleTileKernelINS2_10policy_hubIfyN4cuda3std3__44plusIfEEE10Policy1000EN6thrust24THRUST_300001_SM_1000_NS6detail15normal_iteratorINSD_10device_ptrIfEEEEPfyS9_ffNS7_10__identityEEEvT0_T1_T2_T3_T4_T6_E12temp_storage+28];
	add.f32 	%f272, %f271, %f270;
	selp.f32 	%f273, %f272, %f270, %p47;
	setp.gt.u64 	%p48, %rd19, 192;
	ld.shared.f32 	%f274, [_ZZN3cub18CUB_300001_SM_10006detail6reduce28DeviceReduceSingleTileKernelINS2_10policy_hubIfyN4cuda3std3__44plusIfEEE10Policy1000EN6thrust24THRUST_300001_SM_1000_NS6detail15normal_iteratorINSD_10device_ptrIfEEEEPfyS9_ffNS7_10__identityEEEvT0_T1_T2_T3_T4_T6_E12temp_storage+32];
	add.f32 	%f275, %f274, %f273;
	selp.f32 	%f276, %f275, %f273, %p48;
	setp.gt.u64 	%p49, %rd19, 224;
	ld.shared.f32 	%f277, [_ZZN3cub18CUB_300001_SM_10006detail6reduce28DeviceReduceSingleTileKernelINS2_10policy_hubIfyN4cuda3std3__44plusIfEEE10Policy1000EN6thrust24THRUST_300001_SM_1000_NS6detail15normal_iteratorINSD_10device_ptrIfEEEEPfyS9_ffNS7_10__identityEEEvT0_T1_T2_T3_T4_T6_E12temp_storage+36];
	add.f32 	%f278, %f277, %f276;
	selp.f32 	%f327, %f278, %f276, %p49;
	bra.uni 	$L__BB6_49;
$L__BB6_28:
	mov.u32 	%r24, %tid.x;
	cvt.u64.u32 	%rd6, %r24;
	mul.wide.u32 	%rd22, %r24, 4;
	add.s64 	%rd7, %rd2, %rd22;
	ld.global.f32 	%f43, [%rd7];
	ld.global.f32 	%f44, [%rd7+1024];
	ld.global.f32 	%f45, [%rd7+2048];
	ld.global.f32 	%f46, [%rd7+3072];
	ld.global.f32 	%f47, [%rd7+4096];
	ld.global.f32 	%f48, [%rd7+5120];
	ld.global.f32 	%f49, [%rd7+6144];
	ld.global.f32 	%f50, [%rd7+7168];
	ld.global.f32 	%f51, [%rd7+8192];
	ld.global.f32 	%f52, [%rd7+9216];
	ld.global.f32 	%f53, [%rd7+10240];
	ld.global.f32 	%f54, [%rd7+11264];
	ld.global.f32 	%f55, [%rd7+12288];
	ld.global.f32 	%f56, [%rd7+13312];
	ld.global.f32 	%f57, [%rd7+14336];
	ld.global.f32 	%f58, [%rd7+15360];
	add.f32 	%f59, %f43, %f44;
	add.f32 	%f60, %f45, %f46;
	add.f32 	%f61, %f47, %f48;
	add.f32 	%f62, %f49, %f50;
	add.f32 	%f63, %f51, %f52;
	add.f32 	%f64, %f53, %f54;
	add.f32 	%f65, %f55, %f56;
	add.f32 	%f66, %f57, %f58;
	add.f32 	%f67, %f59, %f60;
	add.f32 	%f68, %f61, %f62;
	add.f32 	%f69, %f63, %f64;
	add.f32 	%f70, %f65, %f66;
	add.f32 	%f71, %f67, %f68;
	add.f32 	%f72, %f69, %f70;
	add.f32 	%f326, %f71, %f72;
	add.s64 	%rd8, %rd19, -4096;
	setp.lt.u64 	%p3, %rd8, 4096;
	mov.b64 	%rd53, 4096;
	@%p3 bra 	$L__BB6_32;
	mov.b64 	%rd53, 4096;
$L__BB6_30:
	shl.b64 	%rd24, %rd53, 2;
	add.s64 	%rd25, %rd7, %rd24;
	ld.global.f32 	%f73, [%rd25];
	ld.global.f32 	%f74, [%rd25+1024];
	ld.global.f32 	%f75, [%rd25+2048];
	ld.global.f32 	%f76, [%rd25+3072];
	ld.global.f32 	%f77, [%rd25+4096];
	ld.global.f32 	%f78, [%rd25+5120];
	ld.global.f32 	%f79, [%rd25+6144];
	ld.global.f32 	%f80, [%rd25+7168];
	ld.global.f32 	%f81, [%rd25+8192];
	ld.global.f32 	%f82, [%rd25+9216];
	ld.global.f32 	%f83, [%rd25+10240];
	ld.global.f32 	%f84, [%rd25+11264];
	ld.global.f32 	%f85, [%rd25+12288];
	ld.global.f32 	%f86, [%rd25+13312];
	ld.global.f32 	%f87, [%rd25+14336];
	ld.global.f32 	%f88, [%rd25+15360];
	add.f32 	%f89, %f326, %f73;
	add.f32 	%f90, %f74, %f75;
	add.f32 	%f91, %f76, %f77;
	add.f32 	%f92, %f78, %f79;
	add.f32 	%f93, %f80, %f81;
	add.f32 	%f94, %f82, %f83;
	add.f32 	%f95, %f84, %f85;
	add.f32 	%f96, %f86, %f87;
	add.f32 	%f97, %f89, %f90;
	add.f32 	%f98, %f91, %f92;
	add.f32 	%f99, %f93, %f94;
	add.f32 	%f100, %f95, %f96;
	add.f32 	%f101, %f97, %f98;
	add.f32 	%f102, %f99, %f100;
	add.f32 	%f103, %f101, %f102;
	add.f32 	%f326, %f103, %f88;
	sub.s64 	%rd26, %rd19, %rd53;
	setp.lt.u64 	%p4, %rd26, 4096;
	@%p4 bra 	$L__BB6_45;
	add.s64 	%rd53, %rd53, 4096;
	setp.le.u64 	%p5, %rd53, %rd8;
	@%p5 bra 	$L__BB6_30;
$L__BB6_32:
	setp.le.u64 	%p6, %rd19, %rd53;
	cvt.u32.u64 	%r42, %rd53;
	cvt.u32.u64 	%r43, %rd19;
	sub.s32 	%r44, %r43, %r42;
	setp.ge.s32 	%p7, %r24, %r44;
	or.pred  	%p8, %p6, %p7;
	@%p8 bra 	$L__BB6_45;
	not.b32 	%r47, %r24;
	add.s32 	%r48, %r47, %r43;
	sub.s32 	%r50, %r48, %r42;
	shr.u32 	%r51, %r50, 8;
	add.s32 	%r25, %r51, 1;
	and.b32  	%r26, %r25, 15;
	setp.lt.u32 	%p9, %r50, 3840;
	mov.u32 	%r167, %r24;
	@%p9 bra 	$L__BB6_36;
	and.b32  	%r52, %r25, 33554416;
	neg.s32 	%r165, %r52;
	add.s64 	%rd27, %rd53, %rd6;
	shl.b64 	%rd28, %rd27, 2;
	add.s64 	%rd29, %rd28, %rd2;
	add.s64 	%rd54, %rd29, 8192;
	mov.u32 	%r167, %r24;
$L__BB6_35:
	.pragma "nounroll";
	ld.global.f32 	%f105, [%rd54+-8192];
	add.f32 	%f106, %f326, %f105;
	ld.global.f32 	%f107, [%rd54+-7168];
	add.f32 	%f108, %f106, %f107;
	ld.global.f32 	%f109, [%rd54+-6144];
	add.f32 	%f110, %f108, %f109;
	ld.global.f32 	%f111, [%rd54+-5120];
	add.f32 	%f112, %f110, %f111;
	ld.global.f32 	%f113, [%rd54+-4096];
	add.f32 	%f114, %f112, %f113;
	ld.global.f32 	%f115, [%rd54+-3072];
	add.f32 	%f116, %f114, %f115;
	ld.global.f32 	%f117, [%rd54+-2048];
	add.f32 	%f118, %f116, %f117;
	ld.global.f32 	%f119, [%rd54+-1024];
	add.f32 	%f120, %f118, %f119;
	ld.global.f32 	%f121, [%rd54];
	add.f32 	%f122, %f120, %f121;
	ld.global.f32 	%f123, [%rd54+1024];
	add.f32 	%f124, %f122, %f123;
	ld.global.f32 	%f125, [%rd54+2048];
	add.f32 	%f126, %f124, %f125;
	ld.global.f32 	%f127, [%rd54+3072];
	add.f32 	%f128, %f126, %f127;
	ld.global.f32 	%f129, [%rd54+4096];
	add.f32 	%f130, %f128, %f129;
	ld.global.f32 	%f131, [%rd54+5120];
	add.f32 	%f132, %f130, %f131;
	ld.global.f32 	%f133, [%rd54+6144];
	add.f32 	%f134, %f132, %f133;
	ld.global.f32 	%f135, [%rd54+7168];
	add.f32 	%f326, %f134, %f135;
	add.s32 	%r167, %r167, 4096;
	add.s32 	%r165, %r165, 16;
	add.s64 	%rd54, %rd54, 16384;
	setp.ne.s32 	%p10, %r165, 0;
	@%p10 bra 	$L__BB6_35;
$L__BB6_36:
	setp.eq.s32 	%p11, %r26, 0;
	@%p11 bra 	$L__BB6_45;
	and.b32  	%r33, %r25, 7;
	setp.lt.u32 	%p12, %r26, 8;
	@%p12 bra 	$L__BB6_39;
	cvt.u64.u32 	%rd30, %r167;
	add.s64 	%rd31, %rd53, %rd30;
	shl.b64 	%rd32, %rd31, 2;
	add.s64 	%rd33, %rd2, %rd32;
	ld.global.f32 	%f137, [%rd33];
	add.f32 	%f138, %f326, %f137;
	ld.global.f32 	%f139, [%rd33+1024];
	add.f32 	%f140, %f138, %f139;
	ld.global.f32 	%f141, [%rd33+2048];
	add.f32 	%f142, %f140, %f141;
	ld.global.f32 	%f143, [%rd33+3072];
	add.f32 	%f144, %f142, %f143;
	ld.global.f32 	%f145, [%rd33+4096];
	add.f32 	%f146, %f144, %f145;
	ld.global.f32 	%f147, [%rd33+5120];
	add.f32 	%f148, %f146, %f147;
	ld.global.f32 	%f149, [%rd33+6144];
	add.f32 	%f150, %f148, %f149;
	ld.global.f32 	%f151, [%rd33+7168];
	add.f32 	%f326, %f150, %f151;
	add.s32 	%r167, %r167, 2048;
$L__BB6_39:
	setp.eq.s32 	%p13, %r33, 0;
	@%p13 bra 	$L__BB6_45;
	and.b32  	%r36, %r25, 3;
	setp.lt.u32 	%p14, %r33, 4;
	@%p14 bra 	$L__BB6_42;
	cvt.u64.u32 	%rd34, %r167;
	add.s64 	%rd35, %rd53, %rd34;
	shl.b64 	%rd36, %rd35, 2;
	add.s64 	%rd37, %rd2, %rd36;
	ld.global.f32 	%f153, [%rd37];
	add.f32 	%f154, %f326, %f153;
	ld.global.f32 	%f155, [%rd37+1024];
	add.f32 	%f156, %f154, %f155;
	ld.global.f32 	%f157, [%rd37+2048];
	add.f32 	%f158, %f156, %f157;
	ld.global.f32 	%f159, [%rd37+3072];
	add.f32 	%f326, %f158, %f159;
	add.s32 	%r167, %r167, 1024;
$L__BB6_42:
	setp.eq.s32 	%p15, %r36, 0;
	@%p15 bra 	$L__BB6_45;
	cvt.u64.u32 	%rd38, %r167;
	add.s64 	%rd39, %rd53, %rd38;
	shl.b64 	%rd40, %rd39, 2;
	add.s64 	%rd55, %rd2, %rd40;
	neg.s32 	%r170, %r36;
$L__BB6_44:
	.pragma "nounroll";
	ld.global.f32 	%f160, [%rd55];
	add.f32 	%f326, %f326, %f160;
	add.s64 	%rd55, %rd55, 1024;
	add.s32 	%r170, %r170, 1;
	setp.ne.s32 	%p16, %r170, 0;
	@%p16 bra 	$L__BB6_44;
$L__BB6_45:
	// begin inline asm
	mov.u32 %r53, %laneid;
	// end inline asm
	mov.b32 	%r55, %f326;
	mov.b32 	%r56, 1;
	mov.b32 	%r77, 31;
	mov.b32 	%r78, -1;
	// begin inline asm
	shfl.sync.down.b32 %r54, %r55, %r56, %r77, %r78;
	// end inline asm
	setp.gt.s32 	%p17, %r53, 30;
	mov.b32 	%f161, %r54;
	add.f32 	%f162, %f326, %f161;
	selp.f32 	%f163, %f326, %f162, %p17;
	mov.b32 	%r60, %f163;
	mov.b32 	%r61, 2;
	// begin inline asm
	shfl.sync.down.b32 %r59, %r60, %r61, %r77, %r78;
	// end inline asm
	setp.gt.s32 	%p18, %r53, 29;
	mov.b32 	%f164, %r59;
	add.f32 	%f165, %f163, %f164;
	selp.f32 	%f166, %f163, %f165, %p18;
	mov.b32 	%r65, %f166;
	mov.b32 	%r66, 4;
	// begin inline asm
	shfl.sync.down.b32 %r64, %r65, %r66, %r77, %r78;
	// end inline asm
	setp.gt.s32 	%p19, %r53, 27;
	mov.b32 	%f167, %r64;
	add.f32 	%f168, %f166, %f167;
	selp.f32 	%f169, %f166, %f168, %p19;
	mov.b32 	%r70, %f169;
	mov.b32 	%r71, 8;
	// begin inline asm
	shfl.sync.down.b32 %r69, %r70, %r71, %r77, %r78;
	// end inline asm
	setp.gt.s32 	%p20, %r53, 23;
	mov.b32 	%f170, %r69;
	add.f32 	%f171, %f169, %f170;
	selp.f32 	%f172, %f169, %f171, %p20;
	mov.b32 	%r75, %f172;
	mov.b32 	%r76, 16;
	// begin inline asm
	shfl.sync.down.b32 %r74, %r75, %r76, %r77, %r78;
	// end inline asm
	setp.gt.s32 	%p21, %r53, 15;
	mov.b32 	%f173, %r74;
	add.f32 	%f38, %f172, %f173;
	selp.f32 	%f327, %f172, %f38, %p21;
	setp.ne.s32 	%p22, %r53, 0;
	@%p22 bra 	$L__BB6_47;
	shr.u32 	%r79, %r24, 3;
	and.b32  	%r80, %r79, 124;
	mov.u32 	%r81, _ZZN3cub18CUB_300001_SM_10006detail6reduce28DeviceReduceSingleTileKernelINS2_10policy_hubIfyN4cuda3std3__44plusIfEEE10Policy1000EN6thrust24THRUST_300001_SM_1000_NS6detail15normal_iteratorINSD_10device_ptrIfEEEEPfyS9_ffNS7_10__identityEEEvT0_T1_T2_T3_T4_T6_E12temp_storage;
	add.s32 	%r82, %r81, %r80;
	st.shared.f32 	[%r82+8], %f38;
$L__BB6_47:
	bar.sync 	0;
	setp.ne.s32 	%p23, %r24, 0;
	@%p23 bra 	$L__BB6_49;
	ld.shared.f32 	%f174, [_ZZN3cub18CUB_300001_SM_10006detail6reduce28DeviceReduceSingleTileKernelINS2_10policy_hubIfyN4cuda3std3__44plusIfEEE10Policy1000EN6thrust24THRUST_300001_SM_1000_NS6detail15normal_iteratorINSD_10device_ptrIfEEEEPfyS9_ffNS7_10__identityEEEvT0_T1_T2_T3_T4_T6_E12temp_storage+12];
	add.f32 	%f175, %f327, %f174;
	ld.shared.f32 	%f176, [_ZZN3cub18CUB_300001_SM_10006detail6reduce28DeviceReduceSingleTileKernelINS2_10policy_hubIfyN4cuda3std3__44plusIfEEE10Policy1000EN6thrust24THRUST_300001_SM_1000_NS6detail15normal_iteratorINSD_10device_ptrIfEEEEPfyS9_ffNS7_10__identityEEEvT0_T1_T2_T3_T4_T6_E12temp_storage+16];
	add.f32 	%f177, %f175, %f176;
	ld.shared.f32 	%f178, [_ZZN3cub18CUB_300001_SM_10006detail6reduce28DeviceReduceSingleTileKernelINS2_10policy_hubIfyN4cuda3std3__44plusIfEEE10Policy1000EN6thrust24THRUST_300001_SM_1000_NS6detail15normal_iteratorINSD_10device_ptrIfEEEEPfyS9_ffNS7_10__identityEEEvT0_T1_T2_T3_T4_T6_E12temp_storage+20];
	add.f32 	%f179, %f177, %f178;
	ld.shared.f32 	%f180, [_ZZN3cub18CUB_300001_SM_10006detail6reduce28DeviceReduceSingleTileKernelINS2_10policy_hubIfyN4cuda3std3__44plusIfEEE10Policy1000EN6thrust24THRUST_300001_SM_1000_NS6detail15normal_iteratorINSD_10device_ptrIfEEEEPfyS9_ffNS7_10__identityEEEvT0_T1_T2_T3_T4_T6_E12temp_storage+24];
	add.f32 	%f181, %f179, %f180;
	ld.shared.f32 	%f182, [_ZZN3cub18CUB_300001_SM_10006detail6reduce28DeviceReduceSingleTileKernelINS2_10policy_hubIfyN4cuda3std3__44plusIfEEE10Policy1000EN6thrust24THRUST_300001_SM_1000_NS6detail15normal_iteratorINSD_10device_ptrIfEEEEPfyS9_ffNS7_10__identityEEEvT0_T1_T2_T3_T4_T6_E12temp_storage+28];
	add.f32 	%f183, %f181, %f182;
	ld.shared.f32 	%f184, [_ZZN3cub18CUB_300001_SM_10006detail6reduce28DeviceReduceSingleTileKernelINS2_10policy_hubIfyN4cuda3std3__44plusIfEEE10Policy1000EN6thrust24THRUST_300001_SM_1000_NS6detail15normal_iteratorINSD_10device_ptrIfEEEEPfyS9_ffNS7_10__identityEEEvT0_T1_T2_T3_T4_T6_E12temp_storage+32];
	add.f32 	%f185, %f183, %f184;
	ld.shared.f32 	%f186, [_ZZN3cub18CUB_300001_SM_10006detail6reduce28DeviceReduceSingleTileKernelINS2_10policy_hubIfyN4cuda3std3__44plusIfEEE10Policy1000EN6thrust24THRUST_300001_SM_1000_NS6detail15normal_iteratorINSD_10device_ptrIfEEEEPfyS9_ffNS7_10__identityEEEvT0_T1_T2_T3_T4_T6_E12temp_storage+36];
	add.f32 	%f327, %f185, %f186;
$L__BB6_49:
	mov.u32 	%r155, %tid.x;
	setp.ne.s32 	%p57, %r155, 0;
	@%p57 bra 	$L__BB6_51;
	add.f32 	%f305, %f42, %f327;
	st.global.f32 	[%rd1], %f305;
$L__BB6_51:
	ret;

}
	// .globl	_ZN3cub18CUB_300001_SM_10006detail6reduce18DeviceReduceKernelINS2_10policy_hubIfyN4cuda3std3__44plusIfEEE10Policy1000EN6thrust24THRUST_300001_SM_1000_NS6detail15normal_iteratorINSD_10device_ptrIfEEEEyS9_fNS7_10__identityEEEvT0_PT3_T1_NS0_13GridEvenShareISN_EET2_T4_
.visible .entry _ZN3cub18CUB_300001_SM_10006detail6reduce18DeviceReduceKernelINS2_10policy_hubIfyN4cuda3std3__44plusIfEEE10Policy1000EN6thrust24THRUST_300001_SM_1000_NS6detail15normal_iteratorINSD_10device_ptrIfEEEEyS9_fNS7_10__identityEEEvT0_PT3_T1_NS0_13GridEvenShareISN_EET2_T4_(
	.param .align 8 .b8 _ZN3cub18CUB_300001_SM_10006detail6reduce18DeviceReduceKernelINS2_10policy_hubIfyN4cuda3std3__44plusIfEEE10Policy1000EN6thrust24THRUST_300001_SM_1000_NS6detail15normal_iteratorINSD_10device_ptrIfEEEEyS9_fNS7_10__identityEEEvT0_PT3_T1_NS0_13GridEvenShareISN_EET2_T4__param_0[8],
	.param .u64 .ptr .align 1 _ZN3cub18CUB_300001_SM_10006detail6reduce18DeviceReduceKernelINS2_10policy_hubIfyN4cuda3std3__44plusIfEEE10Policy1000EN6thrust24THRUST_300001_SM_1000_NS6detail15normal_iteratorINSD_10device_ptrIfEEEEyS9_fNS7_10__identityEEEvT0_PT3_T1_NS0_13GridEvenShareISN_EET2_T4__param_1,
	.param .u64 _ZN3cub18CUB_300001_SM_10006detail6reduce18DeviceReduceKernelINS2_10policy_hubIfyN4cuda3std3__44plusIfEEE10Policy1000EN6thrust24THRUST_300001_SM_1000_NS6detail15normal_iteratorINSD_10device_ptrIfEEEEyS9_fNS7_10__identityEEEvT0_PT3_T1_NS0_13GridEvenShareISN_EET2_T4__param_2,
	.param .align 8 .b8 _ZN3cub18CUB_300001_SM_10006detail6reduce18DeviceReduceKernelINS2_10policy_hubIfyN4cuda3std3__44plusIfEEE10Policy1000EN6thrust24THRUST_300001_SM_1000_NS6detail15normal_iteratorINSD_10device_ptrIfEEEEyS9_fNS7_10__identityEEEvT0_PT3_T1_NS0_13GridEvenShareISN_EET2_T4__param_3[72],
	.param .align 1 .b8 _ZN3cub18CUB_300001_SM_10006detail6reduce18DeviceReduceKernelINS2_10policy_hubIfyN4cuda3std3__44plusIfEEE10Policy1000EN6thrust24THRUST_300001_SM_1000_NS6detail15normal_iteratorINSD_10device_ptrIfEEEEyS9_fNS7_10__identityEEEvT0_PT3_T1_NS0_13GridEvenShareISN_EET2_T4__param_4[1],
	.param .align 1 .b8 _ZN3cub18CUB_300001_SM_10006detail6reduce18DeviceReduceKernelINS2_10policy_hubIfyN4cuda3std3__44plusIfEEE10Policy1000EN6thrust24THRUST_300001_SM_1000_NS6detail15normal_iteratorINSD_10device_ptrIfEEEEyS9_fNS7_10__identityEEEvT0_PT3_T1_NS0_13GridEvenShareISN_EET2_T4__param_5[1]
)
.maxntid 256
{
	.reg .pred 	%p<57>;
	.reg .b16 	%rs<4>;
	.reg .b32 	%r<206>;
	.reg .b32 	%f<324>;
	.reg .b64 	%rd<78>;
	// demoted variable
	.shared .align 4 .b8 _ZZN3cub18CUB_300001_SM_10006detail6reduce18DeviceReduceKernelINS2_10policy_hubIfyN4cuda3std3__44plusIfEEE10Policy1000EN6thrust24THRUST_300001_SM_1000_NS6detail15normal_iteratorINSD_10device_ptrIfEEEEyS9_fNS7_10__identityEEEvT0_PT3_T1_NS0_13GridEvenShareISN_EET2_T4_E12temp_storage[44];
	ld.param.u64 	%rd1, [_ZN3cub18CUB_300001_SM_10006detail6reduce18DeviceReduceKernelINS2_10policy_hubIfyN4cuda3std3__44plusIfEEE10Policy1000EN6thrust24THRUST_300001_SM_1000_NS6detail15normal_iteratorINSD_10device_ptrIfEEEEyS9_fNS7_10__identityEEEvT0_PT3_T1_NS0_13GridEvenShareISN_EET2_T4__param_3+32];
	ld.param.u32 	%r1, [_ZN3cub18CUB_300001_SM_10006detail6reduce18DeviceReduceKernelINS2_10policy_hubIfyN4cuda3std3__44plusIfEEE10Policy1000EN6thrust24THRUST_300001_SM_1000_NS6detail15normal_iteratorINSD_10device_ptrIfEEEEyS9_fNS7_10__identityEEEvT0_PT3_T1_NS0_13GridEvenShareISN_EET2_T4__param_3+40];
	ld.param.u64 	%rd25, [_ZN3cub18CUB_300001_SM_10006detail6reduce18DeviceReduceKernelINS2_10policy_hubIfyN4cuda3std3__44plusIfEEE10Policy1000EN6thrust24THRUST_300001_SM_1000_NS6detail15normal_iteratorINSD_10device_ptrIfEEEEyS9_fNS7_10__identityEEEvT0_PT3_T1_NS0_13GridEvenShareISN_EET2_T4__param_0];
	cvta.to.global.u64 	%rd2, %rd25;
	mov.u32 	%r2, %ctaid.x;
	shl.b32 	%r50, %r1, 12;
	cvt.s64.s32 	%rd3, %r50;
	shl.b32 	%r51, %r2, 12;
	cvt.u64.u32 	%rd4, %r51;
	sub.s64 	%rd5, %rd1, %rd4;
	setp.gt.u64 	%p1, %rd5, 4095;
	@%p1 bra 	$L__BB7_25;
	cvt.u32.u64 	%r112, %rd4;
	cvt.u32.u64 	%r3, %rd1;
	sub.s32 	%r4, %r3, %r112;
	mov.u32 	%r5, %tid.x;
	setp.ge.s32 	%p23, %r5, %r4;
	mov.f32 	%f312, 0f00000000;
	mov.u32 	%r193, %r5;
	@%p23 bra 	$L__BB7_3;
	add.s32 	%r114, %r112, %r5;
	mul.wide.u32 	%rd51, %r114, 4;
	add.s64 	%rd52, %rd2, %rd51;
	ld.global.f32 	%f312, [%rd52];
	add.s32 	%r193, %r5, 256;
$L__BB7_3:
	setp.ge.s32 	%p24, %r193, %r4;
	@%p24 bra 	$L__BB7_16;
	not.b32 	%r116, %r193;
	add.s32 	%r117, %r116, %r3;
	sub.s32 	%r118, %r117, %r112;
	shr.u32 	%r119, %r118, 8;
	add.s32 	%r8, %r119, 1;
	and.b32  	%r9, %r8, 15;
	setp.lt.u32 	%p25, %r118, 3840;
	@%p25 bra 	$L__BB7_7;
	and.b32  	%r120, %r8, 33554416;
	neg.s32 	%r191, %r120;
	mul.wide.u32 	%rd53, %r2, 16384;
	mul.wide.u32 	%rd54, %r193, 4;
	or.b64  	%rd55, %rd53, %rd54;
	add.s64 	%rd56, %rd55, %rd2;
	add.s64 	%rd72, %rd56, 8192;
$L__BB7_6:
	.pragma "nounroll";
	ld.global.f32 	%f187, [%rd72+-8192];
	add.f32 	%f188, %f312, %f187;
	ld.global.f32 	%f189, [%rd72+-7168];
	add.f32 	%f190, %f188, %f189;
	ld.global.f32 	%f191, [%rd72+-6144];
	add.f32 	%f192, %f190, %f191;
	ld.global.f32 	%f193, [%rd72+-5120];
	add.f32 	%f194, %f192, %f193;
	ld.global.f32 	%f195, [%rd72+-4096];
	add.f32 	%f196, %f194, %f195;
	ld.global.f32 	%f197, [%rd72+-3072];
	add.f32 	%f198, %f196, %f197;
	ld.global.f32 	%f199, [%rd72+-2048];
	add.f32 	%f200, %f198, %f199;
	ld.global.f32 	%f201, [%rd72+-1024];
	add.f32 	%f202, %f200, %f201;
	ld.global.f32 	%f203, [%rd72];
	add.f32 	%f204, %f202, %f203;
	ld.global.f32 	%f205, [%rd72+1024];
	add.f32 	%f206, %f204, %f205;
	ld.global.f32 	%f207, [%rd72+2048];
	add.f32 	%f208, %f206, %f207;
	ld.global.f32 	%f209, [%rd72+3072];
	add.f32 	%f210, %f208, %f209;
	ld.global.f32 	%f211, [%rd72+4096];
	add.f32 	%f212, %f210, %f211;
	ld.global.f32 	%f213, [%rd72+5120];
	add.f32 	%f214, %f212, %f213;
	ld.global.f32 	%f215, [%rd72+6144];
	add.f32 	%f216, %f214, %f215;
	ld.global.f32 	%f217, [%rd72+7168];
	add.f32 	%f312, %f216, %f217;
	add.s32 	%r193, %r193, 4096;
	add.s32 	%r191, %r191, 16;
	add.s64 	%rd72, %rd72, 16384;
	setp.ne.s32 	%p26, %r191, 0;
	@%p26 bra 	$L__BB7_6;
$L__BB7_7:
	setp.eq.s32 	%p27, %r9, 0;
	@%p27 bra 	$L__BB7_16;
	and.b32  	%r16, %r8, 7;
	setp.lt.u32 	%p28, %r9, 8;
	@%p28 bra 	$L__BB7_10;
	cvt.s64.s32 	%rd57, %r193;
	add.s64 	%rd58, %rd57, %rd4;
	shl.b64 	%rd59, %rd58, 2;
	add.s64 	%rd60, %rd2, %rd59;
	ld.global.f32 	%f219, [%rd60];
	add.f32 	%f220, %f312, %f219;
	ld.global.f32 	%f221, [%rd60+1024];
	add.f32 	%f222, %f220, %f221;
	ld.global.f32 	%f223, [%rd60+2048];
	add.f32 	%f224, %f222, %f223;
	ld.global.f32 	%f225, [%rd60+3072];
	add.f32 	%f226, %f224, %f225;
	ld.global.f32 	%f227, [%rd60+4096];
	add.f32 	%f228, %f226, %f227;
	ld.global.f32 	%f229, [%rd60+5120];
	add.f32 	%f230, %f228, %f229;
	ld.global.f32 	%f231, [%rd60+6144];
	add.f32 	%f232, %f230, %f231;
	ld.global.f32 	%f233, [%rd60+7168];
	add.f32 	%f312, %f232, %f233;
	add.s32 	%r193, %r193, 2048;
$L__BB7_10:
	setp.eq.s32 	%p29, %r16, 0;
	@%p29 bra 	$L__BB7_16;
	and.b32  	%r19, %r8, 3;
	setp.lt.u32 	%p30, %r16, 4;
	@%p30 bra 	$L__BB7_13;
	cvt.s64.s32 	%rd61, %r193;
	add.s64 	%rd62, %rd61, %rd4;
	shl.b64 	%rd63, %rd62, 2;
	add.s64 	%rd64, %rd2, %rd63;
	ld.global.f32 	%f235, [%rd64];
	add.f32 	%f236, %f312, %f235;
	ld.global.f32 	%f237, [%rd64+1024];
	add.f32 	%f238, %f236, %f237;
	ld.global.f32 	%f239, [%rd64+2048];
	add.f32 	%f240, %f238, %f239;
	ld.global.f32 	%f241, [%rd64+3072];
	add.f32 	%f312, %f240, %f241;
	add.s32 	%r193, %r193, 1024;
$L__BB7_13:
	setp.eq.s32 	%p31, %r19, 0;
	@%p31 bra 	$L__BB7_16;
	mul.wide.u32 	%rd65, %r2, 16384;
	add.s64 	%rd9, %rd2, %rd65;
	neg.s32 	%r196, %r19;
$L__BB7_15:
	.pragma "nounroll";
	mul.wide.s32 	%rd66, %r193, 4;
	add.s64 	%rd67, %rd9, %rd66;
	ld.global.f32 	%f242, [%rd67];
	add.f32 	%f312, %f312, %f242;
	add.s32 	%r193, %r193, 256;
	add.s32 	%r196, %r196, 1;
	setp.ne.s32 	%p32, %r196, 0;
	@%p32 bra 	$L__BB7_15;
$L__BB7_16:
	setp.lt.s32 	%p33, %r4, 256;
	@%p33 bra 	$L__BB7_21;
	// begin inline asm
	mov.u32 %r159, %laneid;
	// end inline asm
	mov.b32 	%r161, %f312;
	mov.b32 	%r162, 1;
	mov.b32 	%r183, 31;
	mov.b32 	%r184, -1;
	// begin inline asm
	shfl.sync.down.b32 %r160, %r161, %r162, %r183, %r184;
	// end inline asm
	setp.gt.s32 	%p49, %r159, 30;
	mov.b32 	%f277, %r160;
	add.f32 	%f278, %f312, %f277;
	selp.f32 	%f279, %f312, %f278, %p49;
	mov.b32 	%r166, %f279;
	mov.b32 	%r167, 2;
	// begin inline asm
	shfl.sync.down.b32 %r165, %r166, %r167, %r183, %r184;
	// end inline asm
	setp.gt.s32 	%p50, %r159, 29;
	mov.b32 	%f280, %r165;
	add.f32 	%f281, %f279, %f280;
	selp.f32 	%f282, %f279, %f281, %p50;
	mov.b32 	%r171, %f282;
	mov.b32 	%r172, 4;
	// begin inline asm
	shfl.sync.down.b32 %r170, %r171, %r172, %r183, %r184;
	// end inline asm
	setp.gt.s32 	%p51, %r159, 27;
	mov.b32 	%f283, %r170;
	add.f32 	%f284, %f282, %f283;
	selp.f32 	%f285, %f282, %f284, %p51;
	mov.b32 	%r176, %f285;
	mov.b32 	%r177, 8;
	// begin inline asm
	shfl.sync.down.b32 %r175, %r176, %r177, %r183, %r184;
	// end inline asm
	setp.gt.s32 	%p52, %r159, 23;
	mov.b32 	%f286, %r175;
	add.f32 	%f287, %f285, %f286;
	selp.f32 	%f288, %f285, %f287, %p52;
	mov.b32 	%r181, %f288;
	mov.b32 	%r182, 16;
	// begin inline asm
	shfl.sync.down.b32 %r180, %r181, %r182, %r183, %r184;
	// end inline asm
	setp.gt.s32 	%p53, %r159, 15;
	mov.b32 	%f289, %r180;
	add.f32 	%f16, %f288, %f289;
	selp.f32 	%f323, %f288, %f16, %p53;
	setp.ne.s32 	%p54, %r159, 0;
	@%p54 bra 	$L__BB7_19;
	shr.u32 	%r185, %r5, 3;
	and.b32  	%r186, %r185, 124;
	mov.u32 	%r187, _ZZN3cub18CUB_300001_SM_10006detail6reduce18DeviceReduceKernelINS2_10policy_hubIfyN4cuda3std3__44plusIfEEE10Policy1000EN6thrust24THRUST_300001_SM_1000_NS6detail15normal_iteratorINSD_10device_ptrIfEEEEyS9_fNS7_10__identityEEEvT0_PT3_T1_NS0_13GridEvenShareISN_EET2_T4_E12temp_storage;
	add.s32 	%r188, %r187, %r186;
	st.shared.f32 	[%r188+8], %f16;
$L__BB7_19:
	bar.sync 	0;
	setp.ne.s32 	%p55, %r5, 0;
	@%p55 bra 	$L__BB7_46;
	ld.shared.f32 	%f290, [_ZZN3cub18CUB_300001_SM_10006detail6reduce18DeviceReduceKernelINS2_10policy_hubIfyN4cuda3std3__44plusIfEEE10Policy1000EN6thrust24THRUST_300001_SM_1000_NS6detail15normal_iteratorINSD_10device_ptrIfEEEEyS9_fNS7_10__identityEEEvT0_PT3_T1_NS0_13GridEvenShareISN_EET2_T4_E12temp_storage+12];
	add.f32 	%f291, %f323, %f290;
	ld.shared.f32 	%f292, [_ZZN3cub18CUB_300001_SM_10006detail6reduce18DeviceReduceKernelINS2_10policy_hubIfyN4cuda3std3__44plusIfEEE10Policy1000EN6thrust24THRUST_300001_SM_1000_NS6detail15normal_iteratorINSD_10device_ptrIfEEEEyS9_fNS7_10__identityEEEvT0_PT3_T1_NS0_13GridEvenShareISN_EET2_T4_E12temp_storage+16];
	add.f32 	%f293, %f291, %f292;
	ld.shared.f32 	%f294, [_ZZN3cub18CUB_300001_SM_10006detail6reduce18DeviceReduceKernelINS2_10policy_hubIfyN4cuda3std3__44plusIfEEE10Policy1000EN6thrust24THRUST_300001_SM_1000_NS6detail15normal_iteratorINSD_10device_ptrIfEEEEyS9_fNS7_10__identityEEEvT0_PT3_T1_NS0_13GridEvenShareISN_EET2_T4_E12temp_storage+20];
	add.f32 	%f295, %f293, %f294;
	ld.shared.f32 	%f296, [_ZZN3cub18CUB_300001_SM_10006detail6reduce18DeviceReduceKernelINS2_10policy_hubIfyN4cuda3std3__44plusIfEEE10Policy1000EN6thrust24THRUST_300001_SM_1000_NS6detail15normal_iteratorINSD_10device_ptrIfEEEEyS9_fNS7_10__identityEEEvT0_PT3_T1_NS0_13GridEvenShareISN_EET2_T4_E12temp_storage+24];
	add.f32 	%f297, %f295, %f296;
	ld.shared.f32 	%f298, [_ZZN3cub18CUB_300001_SM_10006detail6reduce18DeviceReduceKernelINS2_10policy_hubIfyN4cuda3std3__44plusIfEEE10Policy1000EN6thrust24THRUST_300001_SM_1000_NS6detail15normal_iteratorINSD_10device_ptrIfEEEEyS9_fNS7_10__identityEEEvT0_PT3_T1_NS0_13GridEvenShareISN_EET2_T4_E12temp_storage+28];
	add.f32 	%f299, %f297, %f298;
	ld.shared.f32 	%f300, [_ZZN3cub18CUB_300001_SM_10006detail6reduce18DeviceReduceKernelINS2_10policy_hubIfyN4cuda3std3__44plusIfEEE10Policy1000EN6thrust24THRUST_300001_SM_1000_NS6detail15normal_iteratorINSD_10device_ptrIfEEEEyS9_fNS7_10__identityEEEvT0_PT3_T1_NS0_13GridEvenShareISN_EET2_T4_E12temp_storage+32];
	add.f32 	%f301, %f299, %f300;
	ld.shared.f32 	%f302, [_ZZN3cub18CUB_300001_SM_10006detail6reduce18DeviceReduceKernelINS2_10policy_hubIfyN4cuda3std3__44plusIfEEE10Policy1000EN6thrust24THRUST_300001_SM_1000_NS6detail15normal_iteratorINSD_10device_ptrIfEEEEyS9_fNS7_10__identityEEEvT0_PT3_T1_NS0_13GridEvenShareISN_EET2_T4_E12temp_storage+36];
	add.f32 	%f323, %f301, %f302;
	bra.uni 	$L__BB7_46;
$L__BB7_21:
	// begin inline asm
	mov.u32 %r121, %laneid;
	// end inline asm
	and.b32  	%r147, %r5, 992;
	add.s32 	%r148, %r147, 32;
	setp.gt.s32 	%p34, %r148, %r4;
	not.b32 	%r149, %r147;
	add.s32 	%r150, %r4, %r149;
	selp.b32 	%r145, %r150, 31, %p34;
	mov.b32 	%r123, %f312;
	mov.b32 	%r124, 1;
	mov.b32 	%r146, -1;
	// begin inline asm
	shfl.sync.down.b32 %r122, %r123, %r124, %r145, %r146;
	// end inline asm
	setp.lt.s32 	%p35, %r121, %r145;
	mov.b32 	%f243, %r122;
	add.f32 	%f244, %f312, %f243;
	selp.f32 	%f245, %f244, %f312, %p35;
	mov.b32 	%r128, %f245;
	mov.b32 	%r129, 2;
	// begin inline asm
	shfl.sync.down.b32 %r127, %r128, %r129, %r145, %r146;
	// end inline asm
	add.s32 	%r151, %r121, 2;
	setp.gt.s32 	%p36, %r151, %r145;
	mov.b32 	%f246, %r127;
	add.f32 	%f247, %f245, %f246;
	selp.f32 	%f248, %f245, %f247, %p36;
	mov.b32 	%r133, %f248;
	mov.b32 	%r134, 4;
	// begin inline asm
	shfl.sync.down.b32 %r132, %r133, %r134, %r145, %r146;
	// end inline asm
	add.s32 	%r152, %r121, 4;
	setp.gt.s32 	%p37, %r152, %r145;
	mov.b32 	%f249, %r132;
	add.f32 	%f250, %f248, %f249;
	selp.f32 	%f251, %f248, %f250, %p37;
	mov.b32 	%r138, %f251;
	mov.b32 	%r139, 8;
	// begin inline asm
	shfl.sync.down.b32 %r137, %r138, %r139, %r145, %r146;
	// end inline asm
	add.s32 	%r153, %r121, 8;
	setp.gt.s32 	%p38, %r153, %r145;
	mov.b32 	%f252, %r137;
	add.f32 	%f253, %f251, %f252;
	selp.f32 	%f254, %f251, %f253, %p38;
	mov.b32 	%r143, %f254;
	mov.b32 	%r144, 16;
	// begin inline asm
	shfl.sync.down.b32 %r142, %r143, %r144, %r145, %r146;
	// end inline asm
	add.s32 	%r154, %r121, 16;
	setp.gt.s32 	%p39, %r154, %r145;
	mov.b32 	%f255, %r142;
	add.f32 	%f256, %f254, %f255;
	selp.f32 	%f323, %f254, %f256, %p39;
	setp.ne.s32 	%p40, %r121, 0;
	@%p40 bra 	$L__BB7_23;
	shr.u32 	%r155, %r5, 3;
	and.b32  	%r156, %r155, 124;
	mov.u32 	%r157, _ZZN3cub18CUB_300001_SM_10006detail6reduce18DeviceReduceKernelINS2_10policy_hubIfyN4cuda3std3__44plusIfEEE10Policy1000EN6thrust24THRUST_300001_SM_1000_NS6detail15normal_iteratorINSD_10device_ptrIfEEEEyS9_fNS7_10__identityEEEvT0_PT3_T1_NS0_13GridEvenShareISN_EET2_T4_E12temp_storage;
	add.s32 	%r158, %r157, %r156;
	st.shared.f32 	[%r158+8], %f323;
$L__BB7_23:
	bar.sync 	0;
	setp.ne.s32 	%p41, %r5, 0;
	@%p41 bra 	$L__BB7_46;
	setp.gt.s32 	%p42, %r4, 32;
	ld.shared.f32 	%f257, [_ZZN3cub18CUB_300001_SM_10006detail6reduce18DeviceReduceKernelINS2_10policy_hubIfyN4cuda3std3__44plusIfEEE10Policy1000EN6thrust24THRUST_300001_SM_1000_NS6detail15normal_iteratorINSD_10device_ptrIfEEEEyS9_fNS7_10__identityEEEvT0_PT3_T1_NS0_13GridEvenShareISN_EET2_T4_E12temp_storage+12];
	add.f32 	%f258, %f323, %f257;
	selp.f32 	%f259, %f258, %f323, %p42;
	setp.gt.s32 	%p43, %r4, 64;
	ld.shared.f32 	%f260, [_ZZN3cub18CUB_300001_SM_10006detail6reduce18DeviceReduceKernelINS2_10policy_hubIfyN4cuda3std3__44plusIfEEE10Policy1000EN6thrust24THRUST_300001_SM_1000_NS6detail15normal_iteratorINSD_10device_ptrIfEEEEyS9_fNS7_10__identityEEEvT0_PT3_T1_NS0_13GridEvenShareISN_EET2_T4_E12temp_storage+16];
	add.f32 	%f261, %f260, %f259;
	selp.f32 	%f262, %f261, %f259, %p43;
	setp.gt.s32 	%p44, %r4, 96;
	ld.shared.f32 	%f263, [_ZZN3cub18CUB_300001_SM_10006detail6reduce18DeviceReduceKernelINS2_10policy_hubIfyN4cuda3std3__44plusIfEEE10Policy1000EN6thrust24THRUST_300001_SM_1000_NS6detail15normal_iteratorINSD_10device_ptrIfEEEEyS9_fNS7_10__identityEEEvT0_PT3_T1_NS0_13GridEvenShareISN_EET2_T4_E12temp_storage+20];
	add.f32 	%f264, %f263, %f262;
	selp.f32 	%f265, %f264, %f262, %p44;
	setp.gt.s32 	%p45, %r4, 128;
	ld.shared.f32 	%f266, [_ZZN3cub18CUB_300001_SM_10006detail6reduce18DeviceReduceKernelINS2_10policy_hubIfyN4cuda3std3__44plusIfEEE10Policy1000EN6thrust24THRUST_300001_SM_1000_NS6detail15normal_iteratorINSD_10device_ptrIfEEEEyS9_fNS7_10__identityEEEvT0_PT3_T1_NS0_13GridEvenShareISN_EET2_T4_E12temp_storage+24];
	add.f32 	%f267, %f266, %f265;
	selp.f32 	%f268, %f267, %f265, %p45;
	setp.gt.s32 	%p46, %r4, 160;
	ld.shared.f32 	%f269, [_ZZN3cub18CUB_300001_SM_10006detail6reduce18DeviceReduceKernelINS2_10policy_hubIfyN4cuda3std3__44plusIfEEE10Policy1000EN6thrust24THRUST_300001_SM_1000_NS6detail15normal_iteratorINSD_10device_ptrIfEEEEyS9_fNS7_10__identityEEEvT0_PT3_T1_NS0_13GridEvenShareISN_EET2_T4_E12temp_storage+28];
	add.f32 	%f270, %f269, %f268;
	selp.f32 	%f271, %f270, %f268, %p46;
	setp.gt.s32 	%p47, %r4, 192;
	ld.shared.f32 	%f272, [_ZZN3cub18CUB_300001_SM_10006detail6reduce18DeviceReduceKernelINS2_10policy_hubIfyN4cuda3std3__44plusIfEEE10Policy1000EN6thrust24THRUST_300001_SM_1000_NS6detail15normal_iteratorINSD_10device_ptrIfEEEEyS9_fNS7_10__identityEEEvT0_PT3_T1_NS0_13GridEvenShareISN_EET2_T4_E12temp_storage+32];
	add.f32 	%f273, %f272, %f271;
	selp.f32 	%f274, %f273, %f271, %p47;
	setp.gt.s32 	%p48, %r4, 224;
	ld.shared.f32 	%f275, [_ZZN3cub18CUB_300001_SM_10006detail6reduce18DeviceReduceKernelINS2_10policy_hubIfyN4cuda3std3__44plusIfEEE10Policy1000EN6thrust24THRUST_300001_SM_1000_NS6detail15normal_iteratorINSD_10device_ptrIfEEEEyS9_fNS7_10__identityEEEvT0_PT3_T1_NS0_13GridEvenShareISN_EET2_T4_E12temp_storage+36];
	add.f32 	%f276, %f275, %f274;
	selp.f32 	%f323, %f276, %f274, %p48;
	bra.uni 	$L__BB7_46;
$L__BB7_25:
	cvt.u32.u64 	%r52, %rd4;
	mov.u32 	%r27, %tid.x;
	add.s32 	%r53, %r27, %r52;
	mul.wide.u32 	%rd26, %r53, 4;
	add.s64 	%rd27, %rd2, %rd26;
	ld.global.f32 	%f41, [%rd27];
	ld.global.f32 	%f42, [%rd27+1024];
	ld.global.f32 	%f43, [%rd27+2048];
	ld.global.f32 	%f44, [%rd27+3072];
	ld.global.f32 	%f45, [%rd27+4096];
	ld.global.f32 	%f46, [%rd27+5120];
	ld.global.f32 	%f47, [%rd27+6144];
	ld.global.f32 	%f48, [%rd27+7168];
	ld.global.f32 	%f49, [%rd27+8192];
	ld.global.f32 	%f50, [%rd27+9216];
	ld.global.f32 	%f51, [%rd27+10240];
	ld.global.f32 	%f52, [%rd27+11264];
	ld.global.f32 	%f53, [%rd27+12288];
	ld.global.f32 	%f54, [%rd27+13312];
	ld.global.f32 	%f55, [%rd27+14336];
	ld.global.f32 	%f56, [%rd27+15360];
	add.f32 	%f57, %f41, %f42;
	add.f32 	%f58, %f43, %f44;
	add.f32 	%f59, %f45, %f46;
	add.f32 	%f60, %f47, %f48;
	add.f32 	%f61, %f49, %f50;
	add.f32 	%f62, %f51, %f52;
	add.f32 	%f63, %f53, %f54;
	add.f32 	%f64, %f55, %f56;
	add.f32 	%f65, %f57, %f58;
	add.f32 	%f66, %f59, %f60;
	add.f32 	%f67, %f61, %f62;
	add.f32 	%f68, %f63, %f64;
	add.f32 	%f69, %f65, %f66;
	add.f32 	%f70, %f67, %f68;
	add.f32 	%f322, %f69, %f70;
	setp.lt.u64 	%p2, %rd5, %rd3;
	@%p2 bra 	$L__BB7_42;
	cvt.u32.u64 	%r55, %rd3;
	cvt.u64.u32 	%rd28, %r27;
	add.s64 	%rd74, %rd4, %rd3;
	cvt.u32.u64 	%r28, %rd1;
	not.b32 	%r57, %r27;
	add.s32 	%r58, %r57, %r28;
	sub.s32 	%r59, %r58, %r55;
	sub.s32 	%r198, %r59, %r52;
	add.s64 	%rd29, %rd74, %rd28;
	shl.b64 	%rd30, %rd29, 2;
	add.s64 	%rd31, %rd30, %rd2;
	add.s64 	%rd73, %rd31, 8192;
	mov.b32 	%r199, 0;
	shl.b32 	%r60, %r1, 12;
	mov.u64 	%rd75, %rd4;
$L__BB7_27:
	cvt.s64.s32 	%rd15, %r60;
	add.s64 	%rd75, %rd75, %rd15;
	add.s64 	%rd32, %rd1, -4096;
	setp.gt.u64 	%p3, %rd75, %rd32;
	@%p3 bra 	$L__BB7_29;
	shl.b32 	%r61, %r1, 12;
	cvt.s64.s32 	%rd33, %r61;
	cvt.u64.u32 	%rd34, %r27;
	add.s64 	%rd35, %rd75, %rd34;
	shl.b64 	%rd36, %rd35, 2;
	add.s64 	%rd37, %rd2, %rd36;
	ld.global.f32 	%f71, [%rd37];
	ld.global.f32 	%f72, [%rd37+1024];
	ld.global.f32 	%f73, [%rd37+2048];
	ld.global.f32 	%f74, [%rd37+3072];
	ld.global.f32 	%f75, [%rd37+4096];
	ld.global.f32 	%f76, [%rd37+5120];
	ld.global.f32 	%f77, [%rd37+6144];
	ld.global.f32 	%f78, [%rd37+7168];
	ld.global.f32 	%f79, [%rd37+8192];
	ld.global.f32 	%f80, [%rd37+9216];
	ld.global.f32 	%f81, [%rd37+10240];
	ld.global.f32 	%f82, [%rd37+11264];
	ld.global.f32 	%f83, [%rd37+12288];
	ld.global.f32 	%f84, [%rd37+13312];
	ld.global.f32 	%f85, [%rd37+14336];
	ld.global.f32 	%f86, [%rd37+15360];
	add.f32 	%f87, %f322, %f71;
	add.f32 	%f88, %f72, %f73;
	add.f32 	%f89, %f74, %f75;
	add.f32 	%f90, %f76, %f77;
	add.f32 	%f91, %f78, %f79;
	add.f32 	%f92, %f80, %f81;
	add.f32 	%f93, %f82, %f83;
	add.f32 	%f94, %f84, %f85;
	add.f32 	%f95, %f87, %f88;
	add.f32 	%f96, %f89, %f90;
	add.f32 	%f97, %f91, %f92;
	add.f32 	%f98, %f93, %f94;
	add.f32 	%f99, %f95, %f96;
	add.f32 	%f100, %f97, %f98;
	add.f32 	%f101, %f99, %f100;
	add.f32 	%f322, %f101, %f86;
	sub.s64 	%rd38, %rd1, %rd75;
	setp.lt.u64 	%p4, %rd38, %rd33;
	add.s32 	%r199, %r199, 1;
	add.s64 	%rd74, %rd74, %rd33;
	sub.s32 	%r198, %r198, %r61;
	mul.wide.s32 	%rd39, %r61, 4;
	add.s64 	%rd73, %rd73, %rd39;
	@%p4 bra 	$L__BB7_42;
	bra.uni 	$L__BB7_27;
$L__BB7_29:
	setp.le.u64 	%p5, %rd1, %rd75;
	cvt.u32.u64 	%r62, %rd75;
	cvt.u32.u64 	%r63, %rd1;
	sub.s32 	%r64, %r63, %r62;
	setp.ge.s32 	%p6, %r27, %r64;
	or.pred  	%p7, %p5, %p6;
	@%p7 bra 	$L__BB7_42;
	cvt.u32.u64 	%r66, %rd15;
	cvt.u32.u64 	%r67, %rd4;
	not.b32 	%r68, %r27;
	add.s32 	%r69, %r68, %r28;
	add.s32 	%r70, %r66, %r67;
	sub.s32 	%r71, %r69, %r70;
	mul.lo.s32 	%r72, %r1, %r199;
	shl.b32 	%r73, %r72, 12;
	sub.s32 	%r74, %r71, %r73;
	shr.u32 	%r75, %r74, 8;
	add.s32 	%r34, %r75, 1;
	and.b32  	%r35, %r34, 15;
	setp.lt.u32 	%p8, %r74, 3840;
	mov.u32 	%r202, %r27;
	@%p8 bra 	$L__BB7_33;
	shr.u32 	%r76, %r198, 8;
	add.s32 	%r77, %r76, 1;
	and.b32  	%r78, %r77, 33554416;
	neg.s32 	%r200, %r78;
	mov.u32 	%r202, %r27;
$L__BB7_32:
	.pragma "nounroll";
	ld.global.f32 	%f103, [%rd73+-8192];
	add.f32 	%f104, %f322, %f103;
	ld.global.f32 	%f105, [%rd73+-7168];
	add.f32 	%f106, %f104, %f105;
	ld.global.f32 	%f107, [%rd73+-6144];
	add.f32 	%f108, %f106, %f107;
	ld.global.f32 	%f109, [%rd73+-5120];
	add.f32 	%f110, %f108, %f109;
	ld.global.f32 	%f111, [%rd73+-4096];
	add.f32 	%f112, %f110, %f111;
	ld.global.f32 	%f113, [%rd73+-3072];
	add.f32 	%f114, %f112, %f113;
	ld.global.f32 	%f115, [%rd73+-2048];
	add.f32 	%f116, %f114, %f115;
	ld.global.f32 	%f117, [%rd73+-1024];
	add.f32 	%f118, %f116, %f117;
	ld.global.f32 	%f119, [%rd73];
	add.f32 	%f120, %f118, %f119;
	ld.global.f32 	%f121, [%rd73+1024];
	add.f32 	%f122, %f120, %f121;
	ld.global.f32 	%f123, [%rd73+2048];
	add.f32 	%f124, %f122, %f123;
	ld.global.f32 	%f125, [%rd73+3072];
	add.f32 	%f126, %f124, %f125;
	ld.global.f32 	%f127, [%rd73+4096];
	add.f32 	%f128, %f126, %f127;
	ld.global.f32 	%f129, [%rd73+5120];
	add.f32 	%f130, %f128, %f129;
	ld.global.f32 	%f131, [%rd73+6144];
	add.f32 	%f132, %f130, %f131;
	ld.global.f32 	%f133, [%rd73+7168];
	add.f32 	%f322, %f132, %f133;
	add.s32 	%r202, %r202, 4096;
	add.s32 	%r200, %r200, 16;
	add.s64 	%rd73, %rd73, 16384;
	setp.ne.s32 	%p9, %r200, 0;
	@%p9 bra 	$L__BB7_32;
$L__BB7_33:
	setp.eq.s32 	%p10, %r35, 0;
	@%p10 bra 	$L__BB7_42;
	and.b32  	%r42, %r34, 7;
	setp.lt.u32 	%p11, %r35, 8;
	@%p11 bra 	$L__BB7_36;
	cvt.u64.u32 	%rd40, %r202;
	add.s64 	%rd41, %rd75, %rd40;
	shl.b64 	%rd42, %rd41, 2;
	add.s64 	%rd43, %rd2, %rd42;
	ld.global.f32 	%f135, [%rd43];
	add.f32 	%f136, %f322, %f135;
	ld.global.f32 	%f137, [%rd43+1024];
	add.f32 	%f138, %f136, %f137;
	ld.global.f32 	%f139, [%rd43+2048];
	add.f32 	%f140, %f138, %f139;
	ld.global.f32 	%f141, [%rd43+3072];
	add.f32 	%f142, %f140, %f141;
	ld.global.f32 	%f143, [%rd43+4096];
	add.f32 	%f144, %f142, %f143;
	ld.global.f32 	%f145, [%rd43+5120];
	add.f32 	%f146, %f144, %f145;
	ld.global.f32 	%f147, [%rd43+6144];
	add.f32 	%f148, %f146, %f147;
	ld.global.f32 	%f149, [%rd43+7168];
	add.f32 	%f322, %f148, %f149;
	add.s32 	%r202, %r202, 2048;
$L__BB7_36:
	setp.eq.s32 	%p12, %r42, 0;
	@%p12 bra 	$L__BB7_42;
	setp.lt.u32 	%p13, %r42, 4;
	@%p13 bra 	$L__BB7_39;
	cvt.u64.u32 	%rd44, %r202;
	add.s64 	%rd45, %rd75, %rd44;
	shl.b64 	%rd46, %rd45, 2;
	add.s64 	%rd47, %rd2, %rd46;
	ld.global.f32 	%f151, [%rd47];
	add.f32 	%f152, %f322, %f151;
	ld.global.f32 	%f153, [%rd47+1024];
	add.f32 	%f154, %f152, %f153;
	ld.global.f32 	%f155, [%rd47+2048];
	add.f32 	%f156, %f154, %f155;
	ld.global.f32 	%f157, [%rd47+3072];
	add.f32 	%f322, %f156, %f157;
	add.s32 	%r202, %r202, 1024;
$L__BB7_39:
	and.b32  	%r79, %r34, 3;
	setp.eq.s32 	%p14, %r79, 0;
	@%p14 bra 	$L__BB7_42;
	cvt.u64.u32 	%rd48, %r202;
	add.s64 	%rd49, %rd48, %rd74;
	shl.b64 	%rd50, %rd49, 2;
	add.s64 	%rd77, %rd2, %rd50;
	cvt.u16.u32 	%rs1, %r198;
	shr.u16 	%rs2, %rs1, 8;
	add.s16 	%rs3, %rs2, 1;
	cvt.u32.u16 	%r80, %rs3;
	and.b32  	%r81, %r80, 3;
	neg.s32 	%r205, %r81;
$L__BB7_41:
	.pragma "nounroll";
	ld.global.f32 	%f158, [%rd77];
	add.f32 	%f322, %f322, %f158;
	add.s64 	%rd77, %rd77, 1024;
	add.s32 	%r205, %r205, 1;
	setp.ne.s32 	%p15, %r205, 0;
	@%p15 bra 	$L__BB7_41;
$L__BB7_42:
	// begin inline asm
	mov.u32 %r82, %laneid;
	// end inline asm
	mov.b32 	%r84, %f322;
	mov.b32 	%r85, 1;
	mov.b32 	%r106, 31;
	mov.b32 	%r107, -1;
	// begin inline asm
	shfl.sync.down.b32 %r83, %r84, %r85, %r106, %r107;
	// end inline asm
	setp.gt.s32 	%p16, %r82, 30;
	mov.b32 	%f159, %r83;
	add.f32 	%f160, %f322, %f159;
	selp.f32 	%f161, %f322, %f160, %p16;
	mov.b32 	%r89, %f161;
	mov.b32 	%r90, 2;
	// begin inline asm
	shfl.sync.down.b32 %r88, %r89, %r90, %r106, %r107;
	// end inline asm
	setp.gt.s32 	%p17, %r82, 29;
	mov.b32 	%f162, %r88;
	add.f32 	%f163, %f161, %f162;
	selp.f32 	%f164, %f161, %f163, %p17;
	mov.b32 	%r94, %f164;
	mov.b32 	%r95, 4;
	// begin inline asm
	shfl.sync.down.b32 %r93, %r94, %r95, %r106, %r107;
	// end inline asm
	setp.gt.s32 	%p18, %r82, 27;
	mov.b32 	%f165, %r93;
	add.f32 	%f166, %f164, %f165;
	selp.f32 	%f167, %f164, %f166, %p18;
	mov.b32 	%r99, %f167;
	mov.b32 	%r100, 8;
	// begin inline asm
	shfl.sync.down.b32 %r98, %r99, %r100, %r106, %r107;
	// end inline asm
	setp.gt.s32 	%p19, %r82, 23;
	mov.b32 	%f168, %r98;
	add.f32 	%f169, %f167, %f168;
	selp.f32 	%f170, %f167, %f169, %p19;
	mov.b32 	%r104, %f170;
	mov.b32 	%r105, 16;
	// begin inline asm
	shfl.sync.down.b32 %r103, %r104, %r105, %r106, %r107;
	// end inline asm
	setp.gt.s32 	%p20, %r82, 15;
	mov.b32 	%f171, %r103;
	add.f32 	%f37, %f170, %f171;
	selp.f32 	%f323, %f170, %f37, %p20;
	setp.ne.s32 	%p21, %r82, 0;
	@%p21 bra 	$L__BB7_44;
	shr.u32 	%r108, %r27, 3;
	and.b32  	%r109, %r108, 124;
	mov.u32 	%r110, _ZZN3cub18CUB_300001_SM_10006detail6reduce18DeviceReduceKernelINS2_10policy_hubIfyN4cuda3std3__44plusIfEEE10Policy1000EN6thrust24THRUST_300001_SM_1000_NS6detail15normal_iteratorINSD_10device_ptrIfEEEEyS9_fNS7_10__identityEEEvT0_PT3_T1_NS0_13GridEvenShareISN_EET2_T4_E12temp_storage;
	add.s32 	%r111, %r110, %r109;
	st.shared.f32 	[%r111+8], %f37;
$L__BB7_44:
	bar.sync 	0;
	setp.ne.s32 	%p22, %r27, 0;
	@%p22 bra 	$L__BB7_46;
	ld.shared.f32 	%f172, [_ZZN3cub18CUB_300001_SM_10006detail6reduce18DeviceReduceKernelINS2_10policy_hubIfyN4cuda3std3__44plusIfEEE10Policy1000EN6thrust24THRUST_300001_SM_1000_NS6detail15normal_iteratorINSD_10device_ptrIfEEEEyS9_fNS7_10__identityEEEvT0_PT3_T1_NS0_13GridEvenShareISN_EET2_T4_E12temp_storage+12];
	add.f32 	%f173, %f323, %f172;
	ld.shared.f32 	%f174, [_ZZN3cub18CUB_300001_SM_10006detail6reduce18DeviceReduceKernelINS2_10policy_hubIfyN4cuda3std3__44plusIfEEE10Policy1000EN6thrust24THRUST_300001_SM_1000_NS6detail15normal_iteratorINSD_10device_ptrIfEEEEyS9_fNS7_10__identityEEEvT0_PT3_T1_NS0_13GridEvenShareISN_EET2_T4_E12temp_storage+16];
	add.f32 	%f175, %f173, %f174;
	ld.shared.f32 	%f176, [_ZZN3cub18CUB_300001_SM_10006detail6reduce18DeviceReduceKernelINS2_10policy_hubIfyN4cuda3std3__44plusIfEEE10Policy1000EN6thrust24THRUST_300001_SM_1000_NS6detail15normal_iteratorINSD_10device_ptrIfEEEEyS9_fNS7_10__identityEEEvT0_PT3_T1_NS0_13GridEvenShareISN_EET2_T4_E12temp_storage+20];
	add.f32 	%f177, %f175, %f176;
	ld.shared.f32 	%f178, [_ZZN3cub18CUB_300001_SM_10006detail6reduce18DeviceReduceKernelINS2_10policy_hubIfyN4cuda3std3__44plusIfEEE10Policy1000EN6thrust24THRUST_300001_SM_1000_NS6detail15normal_iteratorINSD_10device_ptrIfEEEEyS9_fNS7_10__identityEEEvT0_PT3_T1_NS0_13GridEvenShareISN_EET2_T4_E12temp_storage+24];
	add.f32 	%f179, %f177, %f178;
	ld.shared.f32 	%f180, [_ZZN3cub18CUB_300001_SM_10006detail6reduce18DeviceReduceKernelINS2_10policy_hubIfyN4cuda3std3__44plusIfEEE10Policy1000EN6thrust24THRUST_300001_SM_1000_NS6detail15normal_iteratorINSD_10device_ptrIfEEEEyS9_fNS7_10__identityEEEvT0_PT3_T1_NS0_13GridEvenShareISN_EET2_T4_E12temp_storage+28];
	add.f32 	%f181, %f179, %f180;
	ld.shared.f32 	%f182, [_ZZN3cub18CUB_300001_SM_10006detail6reduce18DeviceReduceKernelINS2_10policy_hubIfyN4cuda3std3__44plusIfEEE10Policy1000EN6thrust24THRUST_300001_SM_1000_NS6detail15normal_iteratorINSD_10device_ptrIfEEEEyS9_fNS7_10__identityEEEvT0_PT3_T1_NS0_13GridEvenShareISN_EET2_T4_E12temp_storage+32];
	add.f32 	%f183, %f181, %f182;
	ld.shared.f32 	%f184, [_ZZN3cub18CUB_300001_SM_10006detail6reduce18DeviceReduceKernelINS2_10policy_hubIfyN4cuda3std3__44plusIfEEE10Policy1000EN6thrust24THRUST_300001_SM_1000_NS6detail15normal_iteratorINSD_10device_ptrIfEEEEyS9_fNS7_10__identityEEEvT0_PT3_T1_NS0_13GridEvenShareISN_EET2_T4_E12temp_storage+36];
	add.f32 	%f323, %f183, %f184;
$L__BB7_46:
	mov.u32 	%r189, %tid.x;
	setp.ne.s32 	%p56, %r189, 0;
	@%p56 bra 	$L__BB7_48;
	ld.param.u64 	%rd71, [_ZN3cub18CUB_300001_SM_10006detail6reduce18DeviceReduceKernelINS2_10policy_hubIfyN4cuda3std3__44plusIfEEE10Policy1000EN6thrust24THRUST_300001_SM_1000_NS6detail15normal_iteratorINSD_10device_ptrIfEEEEyS9_fNS7_10__identityEEEvT0_PT3_T1_NS0_13GridEvenShareISN_EET2_T4__param_1];
	cvta.to.global.u64 	%rd68, %rd71;
	mul.wide.u32 	%rd69, %r2, 4;
	add.s64 	%rd70, %rd68, %rd69;
	st.global.f32 	[%rd70], %f323;
$L__BB7_48:
	ret;

}
	// .globl	_ZN3cub18CUB_300001_SM_10006detail6reduce28DeviceReduceSingleTileKernelINS2_10policy_hubIfyN4cuda3std3__44plusIfEEE10Policy1000EPfSC_iS9_ffNS7_10__identityEEEvT0_T1_T2_T3_T4_T6_
.visible .entry _ZN3cub18CUB_300001_SM_10006detail6reduce28DeviceReduceSingleTileKernelINS2_10policy_hubIfyN4cuda3std3__44plusIfEEE10Policy1000EPfSC_iS9_ffNS7_10__identityEEEvT0_T1_T2_T3_T4_T6_(
	.param .u64 .ptr .align 1 _ZN3cub18CUB_300001_SM_10006detail6reduce28DeviceReduceSingleTileKernelINS2_10policy_hubIfyN4cuda3std3__44plusIfEEE10Policy1000EPfSC_iS9_ffNS7_10__identityEEEvT0_T1_T2_T3_T4_T6__param_0,
	.param .u64 .ptr .align 1 _ZN3cub18CUB_300001_SM_10006detail6reduce28DeviceReduceSingleTileKernelINS2_10policy_hubIfyN4cuda3std3__44plusIfEEE10Policy1000EPfSC_iS9_ffNS7_10__identityEEEvT0_T1_T2_T3_T4_T6__param_1,
	.param .u32 _ZN3cub18CUB_300001_SM_10006detail6reduce28DeviceReduceSingleTileKernelINS2_10policy_hubIfyN4cuda3std3__44plusIfEEE10Policy1000EPfSC_iS9_ffNS7_10__identityEEEvT0_T1_T2_T3_T4_T6__param_2,
	.param .align 1 .b8 _ZN3cub18CUB_300001_SM_10006detail6reduce28DeviceReduceSingleTileKernelINS2_10policy_hubIfyN4cuda3std3__44plusIfEEE10Policy1000EPfSC_iS9_ffNS7_10__identityEEEvT0_T1_T2_T3_T4_T6__param_3[1],
	.param .f32 _ZN3cub18CUB_300001_SM_10006detail6reduce28DeviceReduceSingleTileKernelINS2_10policy_hubIfyN4cuda3std3__44plusIfEEE10Policy1000EPfSC_iS9_ffNS7_10__identityEEEvT0_T1_T2_T3_T4_T6__param_4,
	.param .align 1 .b8 _ZN3cub18CUB_300001_SM_10006detail6reduce28DeviceReduceSingleTileKernelINS2_10policy_hubIfyN4cuda3std3__44plusIfEEE10Policy1000EPfSC_iS9_ffNS7_10__identityEEEvT0_T1_T2_T3_T4_T6__param_5[1]
)
.maxntid 256
.minnctapersm 1
{
	.reg .pred 	%p<97>;
	.reg .b32 	%r<407>;
	.reg .b32 	%f<419>;
	.reg .b64 	%rd<125>;
	// demoted variable
	.shared .align 4 .b8 _ZZN3cub18CUB_300001_SM_10006detail6reduce28DeviceReduceSingleTileKernelINS2_10policy_hubIfyN4cuda3std3__44plusIfEEE10Policy1000EPfSC_iS9_ffNS7_10__identityEEEvT0_T1_T2_T3_T4_T6_E12temp_storage[44];
	ld.param.u64 	%rd16, [_ZN3cub18CUB_300001_SM_10006detail6reduce28DeviceReduceSingleTileKernelINS2_10policy_hubIfyN4cuda3std3__44plusIfEEE10Policy1000EPfSC_iS9_ffNS7_10__identityEEEvT0_T1_T2_T3_T4_T6__param_0];
	ld.param.u64 	%rd17, [_ZN3cub18CUB_300001_SM_10006detail6reduce28DeviceReduceSingleTileKernelINS2_10policy_hubIfyN4cuda3std3__44plusIfEEE10Policy1000EPfSC_iS9_ffNS7_10__identityEEEvT0_T1_T2_T3_T4_T6__param_1];
	ld.param.u32 	%r67, [_ZN3cub18CUB_300001_SM_10006detail6reduce28DeviceReduceSingleTileKernelINS2_10policy_hubIfyN4cuda3std3__44plusIfEEE10Policy1000EPfSC_iS9_ffNS7_10__identityEEEvT0_T1_T2_T3_T4_T6__param_2];
	ld.param.f32 	%f58, [_ZN3cub18CUB_300001_SM_10006detail6reduce28DeviceReduceSingleTileKernelINS2_10policy_hubIfyN4cuda3std3__44plusIfEEE10Policy1000EPfSC_iS9_ffNS7_10__identityEEEvT0_T1_T2_T3_T4_T6__param_4];
	cvta.to.global.u64 	%rd1, %rd17;
	setp.ne.s32 	%p1, %r67, 0;
	@%p1 bra 	$L__BB8_3;
	mov.u32 	%r380, %tid.x;
	setp.ne.s32 	%p96, %r380, 0;
	@%p96 bra 	$L__BB8_74;
	st.global.f32 	[%rd1], %f58;
	bra.uni 	$L__BB8_74;
$L__BB8_3:
	and.b64  	%rd18, %rd16, 15;
	setp.ne.s64 	%p2, %rd18, 0;
	@%p2 bra 	$L__BB8_38;
	setp.gt.s32 	%p49, %r67, 4095;
	@%p49 bra 	$L__BB8_22;
	mov.u32 	%r1, %tid.x;
	setp.ge.s32 	%p66, %r1, %r67;
	mov.f32 	%f397, 0f00000000;
	mov.u32 	%r384, %r1;
	@%p66 bra 	$L__BB8_7;
	mul.wide.u32 	%rd113, %r1, 4;
	add.s64 	%rd112, %rd16, %rd113;
	// begin inline asm
	ld.global.nc.u32 %r300, [%rd112];
	// end inline asm
	mov.b32 	%f397, %r300;
	add.s32 	%r384, %r1, 256;
$L__BB8_7:
	setp.ge.s32 	%p67, %r384, %r67;
	@%p67 bra 	$L__BB8_13;
	not.b32 	%r301, %r384;
	add.s32 	%r4, %r67, %r301;
	and.b32  	%r302, %r4, 768;
	setp.eq.s32 	%p68, %r302, 768;
	@%p68 bra 	$L__BB8_11;
	mul.wide.u32 	%rd114, %r384, 4;
	add.s64 	%rd121, %rd16, %rd114;
	shr.u32 	%r303, %r4, 8;
	add.s32 	%r304, %r303, 1;
	and.b32  	%r305, %r304, 3;
	neg.s32 	%r382, %r305;
$L__BB8_10:
	.pragma "nounroll";
	// begin inline asm
	ld.global.nc.u32 %r306, [%rd121];
	// end inline asm
	mov.b32 	%f323, %r306;
	add.f32 	%f397, %f397, %f323;
	add.s32 	%r384, %r384, 256;
	add.s64 	%rd121, %rd121, 1024;
	add.s32 	%r382, %r382, 1;
	setp.ne.s32 	%p69, %r382, 0;
	@%p69 bra 	$L__BB8_10;
$L__BB8_11:
	setp.lt.u32 	%p70, %r4, 768;
	@%p70 bra 	$L__BB8_13;
$L__BB8_12:
	mul.wide.s32 	%rd120, %r384, 4;
	add.s64 	%rd116, %rd16, %rd120;
	// begin inline asm
	ld.global.nc.u32 %r307, [%rd116];
	// end inline asm
	mov.b32 	%f324, %r307;
	add.f32 	%f325, %f397, %f324;
	add.s64 	%rd117, %rd116, 1024;
	// begin inline asm
	ld.global.nc.u32 %r308, [%rd117];
	// end inline asm
	mov.b32 	%f326, %r308;
	add.f32 	%f327, %f325, %f326;
	add.s64 	%rd118, %rd116, 2048;
	// begin inline asm
	ld.global.nc.u32 %r309, [%rd118];
	// end inline asm
	mov.b32 	%f328, %r309;
	add.f32 	%f329, %f327, %f328;
	add.s64 	%rd119, %rd116, 3072;
	// begin inline asm
	ld.global.nc.u32 %r310, [%rd119];
	// end inline asm
	mov.b32 	%f330, %r310;
	add.f32 	%f397, %f329, %f330;
	add.s32 	%r384, %r384, 1024;
	setp.lt.s32 	%p71, %r384, %r67;
	@%p71 bra 	$L__BB8_12;
$L__BB8_13:
	setp.lt.s32 	%p72, %r67, 256;
	@%p72 bra 	$L__BB8_18;
	// begin inline asm
	mov.u32 %r349, %laneid;
	// end inline asm
	mov.b32 	%r351, %f397;
	mov.b32 	%r352, 1;
	mov.b32 	%r373, 31;
	mov.b32 	%r374, -1;
	// begin inline asm
	shfl.sync.down.b32 %r350, %r351, %r352, %r373, %r374;
	// end inline asm
	setp.gt.s32 	%p88, %r349, 30;
	mov.b32 	%f365, %r350;
	add.f32 	%f366, %f397, %f365;
	selp.f32 	%f367, %f397, %f366, %p88;
	mov.b32 	%r356, %f367;
	mov.b32 	%r357, 2;
	// begin inline asm
	shfl.sync.down.b32 %r355, %r356, %r357, %r373, %r374;
	// end inline asm
	setp.gt.s32 	%p89, %r349, 29;
	mov.b32 	%f368, %r355;
	add.f32 	%f369, %f367, %f368;
	selp.f32 	%f370, %f367, %f369, %p89;
	mov.b32 	%r361, %f370;
	mov.b32 	%r362, 4;
	// begin inline asm
	shfl.sync.down.b32 %r360, %r361, %r362, %r373, %r374;
	// end inline asm
	setp.gt.s32 	%p90, %r349, 27;
	mov.b32 	%f371, %r360;
	add.f32 	%f372, %f370, %f371;
	selp.f32 	%f373, %f370, %f372, %p90;
	mov.b32 	%r366, %f373;
	mov.b32 	%r367, 8;
	// begin inline asm
	shfl.sync.down.b32 %r365, %r366, %r367, %r373, %r374;
	// end inline asm
	setp.gt.s32 	%p91, %r349, 23;
	mov.b32 	%f374, %r365;
	add.f32 	%f375, %f373, %f374;
	selp.f32 	%f376, %f373, %f375, %p91;
	mov.b32 	%r371, %f376;
	mov.b32 	%r372, 16;
	// begin inline asm
	shfl.sync.down.b32 %r370, %r371, %r372, %r373, %r374;
	// end inline asm
	setp.gt.s32 	%p92, %r349, 15;
	mov.b32 	%f377, %r370;
	add.f32 	%f10, %f376, %f377;
	selp.f32 	%f418, %f376, %f10, %p92;
	setp.ne.s32 	%p93, %r349, 0;
	@%p93 bra 	$L__BB8_16;
	shr.u32 	%r375, %r1, 3;
	and.b32  	%r376, %r375, 124;
	mov.u32 	%r377, _ZZN3cub18CUB_300001_SM_10006detail6reduce28DeviceReduceSingleTileKernelINS2_10policy_hubIfyN4cuda3std3__44plusIfEEE10Policy1000EPfSC_iS9_ffNS7_10__identityEEEvT0_T1_T2_T3_T4_T6_E12temp_storage;
	add.s32 	%r378, %r377, %r376;
	st.shared.f32 	[%r378+8], %f10;
$L__BB8_16:
	bar.sync 	0;
	setp.ne.s32 	%p94, %r1, 0;
	@%p94 bra 	$L__BB8_72;
	ld.shared.f32 	%f378, [_ZZN3cub18CUB_300001_SM_10006detail6reduce28DeviceReduceSingleTileKernelINS2_10policy_hubIfyN4cuda3std3__44plusIfEEE10Policy1000EPfSC_iS9_ffNS7_10__identityEEEvT0_T1_T2_T3_T4_T6_E12temp_storage+12];
	add.f32 	%f379, %f418, %f378;
	ld.shared.f32 	%f380, [_ZZN3cub18CUB_300001_SM_10006detail6reduce28DeviceReduceSingleTileKernelINS2_10policy_hubIfyN4cuda3std3__44plusIfEEE10Policy1000EPfSC_iS9_ffNS7_10__identityEEEvT0_T1_T2_T3_T4_T6_E12temp_storage+16];
	add.f32 	%f381, %f379, %f380;
	ld.shared.f32 	%f382, [_ZZN3cub18CUB_300001_SM_10006detail6reduce28DeviceReduceSingleTileKernelINS2_10policy_hubIfyN4cuda3std3__44plusIfEEE10Policy1000EPfSC_iS9_ffNS7_10__identityEEEvT0_T1_T2_T3_T4_T6_E12temp_storage+20];
	add.f32 	%f383, %f381, %f382;
	ld.shared.f32 	%f384, [_ZZN3cub18CUB_300001_SM_10006detail6reduce28DeviceReduceSingleTileKernelINS2_10policy_hubIfyN4cuda3std3__44plusIfEEE10Policy1000EPfSC_iS9_ffNS7_10__identityEEEvT0_T1_T2_T3_T4_T6_E12temp_storage+24];
	add.f32 	%f385, %f383, %f384;
	ld.shared.f32 	%f386, [_ZZN3cub18CUB_300001_SM_10006detail6reduce28DeviceReduceSingleTileKernelINS2_10policy_hubIfyN4cuda3std3__44plusIfEEE10Policy1000EPfSC_iS9_ffNS7_10__identityEEEvT0_T1_T2_T3_T4_T6_E12temp_storage+28];
	add.f32 	%f387, %f385, %f386;
	ld.shared.f32 	%f388, [_ZZN3cub18CUB_300001_SM_10006detail6reduce28DeviceReduceSingleTileKernelINS2_10policy_hubIfyN4cuda3std3__44plusIfEEE10Policy1000EPfSC_iS9_ffNS7_10__identityEEEvT0_T1_T2_T3_T4_T6_E12temp_storage+32];
	add.f32 	%f389, %f387, %f388;
	ld.shared.f32 	%f390, [_ZZN3cub18CUB_300001_SM_10006detail6reduce28DeviceReduceSingleTileKernelINS2_10policy_hubIfyN4cuda3std3__44plusIfEEE10Policy1000EPfSC_iS9_ffNS7_10__identityEEEvT0_T1_T2_T3_T4_T6_E12temp_storage+36];
	add.f32 	%f418, %f389, %f390;
	bra.uni 	$L__BB8_72;
$L__BB8_18:
	// begin inline asm
	mov.u32 %r311, %laneid;
	// end inline asm
	and.b32  	%r337, %r1, 992;
	add.s32 	%r338, %r337, 32;
	setp.gt.s32 	%p73, %r338, %r67;
	not.b32 	%r339, %r337;
	add.s32 	%r340, %r67, %r339;
	selp.b32 	%r335, %r340, 31, %p73;
	mov.b32 	%r313, %f397;
	mov.b32 	%r314, 1;
	mov.b32 	%r336, -1;
	// begin inline asm
	shfl.sync.down.b32 %r312, %r313, %r314, %r335, %r336;
	// end inline asm
	setp.lt.s32 	%p74, %r311, %r335;
	mov.b32 	%f331, %r312;
	add.f32 	%f332, %f397, %f331;
	selp.f32 	%f333, %f332, %f397, %p74;
	mov.b32 	%r318, %f333;
	mov.b32 	%r319, 2;
	// begin inline asm
	shfl.sync.down.b32 %r317, %r318, %r319, %r335, %r336;
	// end inline asm
	add.s32 	%r341, %r311, 2;
	setp.gt.s32 	%p75, %r341, %r335;
	mov.b32 	%f334, %r317;
	add.f32 	%f335, %f333, %f334;
	selp.f32 	%f336, %f333, %f335, %p75;
	mov.b32 	%r323, %f336;
	mov.b32 	%r324, 4;
	// begin inline asm
	shfl.sync.down.b32 %r322, %r323, %r324, %r335, %r336;
	// end inline asm
	add.s32 	%r342, %r311, 4;
	setp.gt.s32 	%p76, %r342, %r335;
	mov.b32 	%f337, %r322;
	add.f32 	%f338, %f336, %f337;
	selp.f32 	%f339, %f336, %f338, %p76;
	mov.b32 	%r328, %f339;
	mov.b32 	%r329, 8;
	// begin inline asm
	shfl.sync.down.b32 %r327, %r328, %r329, %r335, %r336;
	// end inline asm
	add.s32 	%r343, %r311, 8;
	setp.gt.s32 	%p77, %r343, %r335;
	mov.b32 	%f340, %r327;
	add.f32 	%f341, %f339, %f340;
	selp.f32 	%f342, %f339, %f341, %p77;
	mov.b32 	%r333, %f342;
	mov.b32 	%r334, 16;
	// begin inline asm
	shfl.sync.down.b32 %r332, %r333, %r334, %r335, %r336;
	// end inline asm
	add.s32 	%r344, %r311, 16;
	setp.gt.s32 	%p78, %r344, %r335;
	mov.b32 	%f343, %r332;
	add.f32 	%f344, %f342, %f343;
	selp.f32 	%f418, %f342, %f344, %p78;
	setp.ne.s32 	%p79, %r311, 0;
	@%p79 bra 	$L__BB8_20;
	shr.u32 	%r345, %r1, 3;
	and.b32  	%r346, %r345, 124;
	mov.u32 	%r347, _ZZN3cub18CUB_300001_SM_10006detail6reduce28DeviceReduceSingleTileKernelINS2_10policy_hubIfyN4cuda3std3__44plusIfEEE10Policy1000EPfSC_iS9_ffNS7_10__identityEEEvT0_T1_T2_T3_T4_T6_E12temp_storage;
	add.s32 	%r348, %r347, %r346;
	st.shared.f32 	[%r348+8], %f418;
$L__BB8_20:
	bar.sync 	0;
	setp.ne.s32 	%p80, %r1, 0;
	@%p80 bra 	$L__BB8_72;
	setp.gt.s32 	%p81, %r67, 32;
	ld.shared.f32 	%f345, [_ZZN3cub18CUB_300001_SM_10006detail6reduce28DeviceReduceSingleTileKernelINS2_10policy_hubIfyN4cuda3std3__44plusIfEEE10Policy1000EPfSC_iS9_ffNS7_10__identityEEEvT0_T1_T2_T3_T4_T6_E12temp_storage+12];
	add.f32 	%f346, %f418, %f345;
	selp.f32 	%f347, %f346, %f418, %p81;
	setp.gt.s32 	%p82, %r67, 64;
	ld.shared.f32 	%f348, [_ZZN3cub18CUB_300001_SM_10006detail6reduce28DeviceReduceSingleTileKernelINS2_10policy_hubIfyN4cuda3std3__44plusIfEEE10Policy1000EPfSC_iS9_ffNS7_10__identityEEEvT0_T1_T2_T3_T4_T6_E12temp_storage+16];
	add.f32 	%f349, %f348, %f347;
	selp.f32 	%f350, %f349, %f347, %p82;
	setp.gt.s32 	%p83, %r67, 96;
	ld.shared.f32 	%f351, [_ZZN3cub18CUB_300001_SM_10006detail6reduce28DeviceReduceSingleTileKernelINS2_10policy_hubIfyN4cuda3std3__44plusIfEEE10Policy1000EPfSC_iS9_ffNS7_10__identityEEEvT0_T1_T2_T3_T4_T6_E12temp_storage+20];
	add.f32 	%f352, %f351, %f350;
	selp.f32 	%f353, %f352, %f350, %p83;
	setp.gt.s32 	%p84, %r67, 128;
	ld.shared.f32 	%f354, [_ZZN3cub18CUB_300001_SM_10006detail6reduce28DeviceReduceSingleTileKernelINS2_10policy_hubIfyN4cuda3std3__44plusIfEEE10Policy1000EPfSC_iS9_ffNS7_10__identityEEEvT0_T1_T2_T3_T4_T6_E12temp_storage+24];
	add.f32 	%f355, %f354, %f353;
	selp.f32 	%f356, %f355, %f353, %p84;
	setp.gt.s32 	%p85, %r67, 160;
	ld.shared.f32 	%f357, [_ZZN3cub18CUB_300001_SM_10006detail6reduce28DeviceReduceSingleTileKernelINS2_10policy_hubIfyN4cuda3std3__44plusIfEEE10Policy1000EPfSC_iS9_ffNS7_10__identityEEEvT0_T1_T2_T3_T4_T6_E12temp_storage+28];
	add.f32 	%f358, %f357, %f356;
	selp.f32 	%f359, %f358, %f356, %p85;
	setp.gt.s32 	%p86, %r67, 192;
	ld.shared.f32 	%f360, [_ZZN3cub18CUB_300001_SM_10006detail6reduce28DeviceReduceSingleTileKernelINS2_10policy_hubIfyN4cuda3std3__44plusIfEEE10Policy1000EPfSC_iS9_ffNS7_10__identityEEEvT0_T1_T2_T3_T4_T6_E12temp_storage+32];
	add.f32 	%f361, %f360, %f359;
	selp.f32 	%f362, %f361, %f359, %p86;
	setp.gt.s32 	%p87, %r67, 224;
	ld.shared.f32 	%f363, [_ZZN3cub18CUB_300001_SM_10006detail6reduce28DeviceReduceSingleTileKernelINS2_10policy_hubIfyN4cuda3std3__44plusIfEEE10Policy1000EPfSC_iS9_ffNS7_10__identityEEEvT0_T1_T2_T3_T4_T6_E12temp_storage+36];
	add.f32 	%f364, %f363, %f362;
	selp.f32 	%f418, %f364, %f362, %p87;
	bra.uni 	$L__BB8_72;
$L__BB8_22:
	mov.u32 	%r13, %tid.x;
	shl.b32 	%r224, %r13, 2;
	mul.wide.u32 	%rd86, %r224, 4;
	add.s64 	%rd76, %rd16, %rd86;
	// begin inline asm
	ld.global.nc.v2.u64 {%rd74, %rd75}, [%rd76];
	// end inline asm
	mov.b64 	{%r225, %r226}, %rd75;
	mov.b64 	{%r227, %r228}, %rd74;
	mov.b32 	%f225, %r228;
	mov.b32 	%f226, %r227;
	mov.b32 	%f227, %r226;
	mov.b32 	%f228, %r225;
	add.s64 	%rd79, %rd76, 4096;
	// begin inline asm
	ld.global.nc.v2.u64 {%rd77, %rd78}, [%rd79];
	// end inline asm
	mov.b64 	{%r229, %r230}, %rd78;
	mov.b64 	{%r231, %r232}, %rd77;
	mov.b32 	%f229, %r232;
	mov.b32 	%f230, %r231;
	mov.b32 	%f231, %r230;
	mov.b32 	%f232, %r229;
	add.s64 	%rd82, %rd76, 8192;
	// begin inline asm
	ld.global.nc.v2.u64 {%rd80, %rd81}, [%rd82];
	// end inline asm
	mov.b64 	{%r233, %r234}, %rd81;
	mov.b64 	{%r235, %r236}, %rd80;
	mov.b32 	%f233, %r236;
	mov.b32 	%f234, %r235;
	mov.b32 	%f235, %r234;
	mov.b32 	%f236, %r233;
	add.s64 	%rd85, %rd76, 12288;
	// begin inline asm
	ld.global.nc.v2.u64 {%rd83, %rd84}, [%rd85];
	// end inline asm
	mov.b64 	{%r237, %r238}, %rd84;
	mov.b64 	{%r239, %r240}, %rd83;
	mov.b32 	%f237, %r240;
	mov.b32 	%f238, %r239;
	mov.b32 	%f239, %r238;
	mov.b32 	%f240, %r237;
	add.f32 	%f241, %f226, %f225;
	add.f32 	%f242, %f228, %f227;
	add.f32 	%f243, %f230, %f229;
	add.f32 	%f244, %f232, %f231;
	add.f32 	%f245, %f234, %f233;
	add.f32 	%f246, %f236, %f235;
	add.f32 	%f247, %f238, %f237;
	add.f32 	%f248, %f240, %f239;
	add.f32 	%f249, %f241, %f242;
	add.f32 	%f250, %f243, %f244;
	add.f32 	%f251, %f245, %f246;
	add.f32 	%f252, %f247, %f248;
	add.f32 	%f253, %f249, %f250;
	add.f32 	%f254, %f251, %f252;
	add.f32 	%f404, %f253, %f254;
	setp.lt.u32 	%p50, %r67, 8192;
	mov.b32 	%r387, 4096;
	@%p50 bra 	$L__BB8_26;
	add.s32 	%r14, %r67, -4096;
	mov.b32 	%r387, 4096;
$L__BB8_24:
	mul.wide.s32 	%rd99, %r387, 4;
	add.s64 	%rd89, %rd76, %rd99;
	// begin inline asm
	ld.global.nc.v2.u64 {%rd87, %rd88}, [%rd89];
	// end inline asm
	mov.b64 	{%r242, %r243}, %rd88;
	mov.b64 	{%r244, %r245}, %rd87;
	mov.b32 	%f255, %r245;
	mov.b32 	%f256, %r244;
	mov.b32 	%f257, %r243;
	mov.b32 	%f258, %r242;
	add.s64 	%rd92, %rd89, 4096;
	// begin inline asm
	ld.global.nc.v2.u64 {%rd90, %rd91}, [%rd92];
	// end inline asm
	mov.b64 	{%r246, %r247}, %rd91;
	mov.b64 	{%r248, %r249}, %rd90;
	mov.b32 	%f259, %r249;
	mov.b32 	%f260, %r248;
	mov.b32 	%f261, %r247;
	mov.b32 	%f262, %r246;
	add.s64 	%rd95, %rd89, 8192;
	// begin inline asm
	ld.global.nc.v2.u64 {%rd93, %rd94}, [%rd95];
	// end inline asm
	mov.b64 	{%r250, %r251}, %rd94;
	mov.b64 	{%r252, %r253}, %rd93;
	mov.b32 	%f263, %r253;
	mov.b32 	%f264, %r252;
	mov.b32 	%f265, %r251;
	mov.b32 	%f266, %r250;
	add.s64 	%rd98, %rd89, 12288;
	// begin inline asm
	ld.global.nc.v2.u64 {%rd96, %rd97}, [%rd98];
	// end inline asm
	mov.b64 	{%r254, %r255}, %rd97;
	mov.b64 	{%r256, %r257}, %rd96;
	mov.b32 	%f267, %r257;
	mov.b32 	%f268, %r256;
	mov.b32 	%f269, %r255;
	mov.b32 	%f270, %r254;
	add.f32 	%f271, %f404, %f256;
	add.f32 	%f272, %f255, %f258;
	add.f32 	%f273, %f257, %f260;
	add.f32 	%f274, %f259, %f262;
	add.f32 	%f275, %f261, %f264;
	add.f32 	%f276, %f263, %f266;
	add.f32 	%f277, %f265, %f268;
	add.f32 	%f278, %f267, %f270;
	add.f32 	%f279, %f271, %f272;
	add.f32 	%f280, %f273, %f274;
	add.f32 	%f281, %f275, %f276;
	add.f32 	%f282, %f277, %f278;
	add.f32 	%f283, %f279, %f280;
	add.f32 	%f284, %f281, %f282;
	add.f32 	%f285, %f283, %f284;
	add.f32 	%f404, %f285, %f269;
	sub.s32 	%r258, %r67, %r387;
	setp.lt.s32 	%p51, %r258, 4096;
	@%p51 bra 	$L__BB8_34;
	add.s32 	%r387, %r387, 4096;
	setp.le.s32 	%p52, %r387, %r14;
	@%p52 bra 	$L__BB8_24;
$L__BB8_26:
	setp.le.s32 	%p53, %r67, %r387;
	@%p53 bra 	$L__BB8_34;
	sub.s32 	%r18, %r67, %r387;
	setp.ge.s32 	%p54, %r13, %r18;
	@%p54 bra 	$L__BB8_34;
	not.b32 	%r259, %r13;
	add.s32 	%r260, %r67, %r259;
	sub.s32 	%r19, %r260, %r387;
	and.b32  	%r261, %r19, 768;
	setp.eq.s32 	%p55, %r261, 768;
	mov.u32 	%r391, %r13;
	@%p55 bra 	$L__BB8_31;
	add.s32 	%r389, %r13, %r387;
	shr.u32 	%r262, %r19, 8;
	add.s32 	%r263, %r262, 1;
	and.b32  	%r264, %r263, 3;
	neg.s32 	%r388, %r264;
	mov.u32 	%r391, %r13;
$L__BB8_30:
	.pragma "nounroll";
	mul.wide.u32 	%rd101, %r389, 4;
	add.s64 	%rd100, %rd16, %rd101;
	// begin inline asm
	ld.global.nc.u32 %r265, [%rd100];
	// end inline asm
	mov.b32 	%f287, %r265;
	add.f32 	%f404, %f404, %f287;
	add.s32 	%r391, %r391, 256;
	add.s32 	%r389, %r389, 256;
	add.s32 	%r388, %r388, 1;
	setp.ne.s32 	%p56, %r388, 0;
	@%p56 bra 	$L__BB8_30;
$L__BB8_31:
	setp.lt.u32 	%p57, %r19, 768;
	@%p57 bra 	$L__BB8_34;
	cvt.u64.u32 	%rd102, %r391;
	cvt.u64.u32 	%rd103, %r387;
	add.s64 	%rd104, %rd102, %rd103;
	shl.b64 	%rd105, %rd104, 2;
	add.s64 	%rd106, %rd105, %rd16;
	add.s64 	%rd122, %rd106, 2048;
	add.s32 	%r392, %r391, %r387;
$L__BB8_33:
	mul.wide.u32 	%rd111, %r392, 4;
	add.s64 	%rd107, %rd16, %rd111;
	// begin inline asm
	ld.global.nc.u32 %r266, [%rd107];
	// end inline asm
	mov.b32 	%f288, %r266;
	add.f32 	%f289, %f404, %f288;
	add.s64 	%rd108, %rd122, -1024;
	// begin inline asm
	ld.global.nc.u32 %r267, [%rd108];
	// end inline asm
	mov.b32 	%f290, %r267;
	add.f32 	%f291, %f289, %f290;
	// begin inline asm
	ld.global.nc.u32 %r268, [%rd122];
	// end inline asm
	mov.b32 	%f292, %r268;
	add.f32 	%f293, %f291, %f292;
	add.s64 	%rd110, %rd122, 1024;
	// begin inline asm
	ld.global.nc.u32 %r269, [%rd110];
	// end inline asm
	mov.b32 	%f294, %r269;
	add.f32 	%f404, %f293, %f294;
	add.s32 	%r391, %r391, 1024;
	add.s64 	%rd122, %rd122, 4096;
	add.s32 	%r392, %r392, 1024;
	setp.lt.s32 	%p58, %r391, %r18;
	@%p58 bra 	$L__BB8_33;
$L__BB8_34:
	// begin inline asm
	mov.u32 %r270, %laneid;
	// end inline asm
	mov.b32 	%r272, %f404;
	mov.b32 	%r273, 1;
	mov.b32 	%r294, 31;
	mov.b32 	%r295, -1;
	// begin inline asm
	shfl.sync.down.b32 %r271, %r272, %r273, %r294, %r295;
	// end inline asm
	setp.gt.s32 	%p59, %r270, 30;
	mov.b32 	%f295, %r271;
	add.f32 	%f296, %f404, %f295;
	selp.f32 	%f297, %f404, %f296, %p59;
	mov.b32 	%r277, %f297;
	mov.b32 	%r278, 2;
	// begin inline asm
	shfl.sync.down.b32 %r276, %r277, %r278, %r294, %r295;
	// end inline asm
	setp.gt.s32 	%p60, %r270, 29;
	mov.b32 	%f298, %r276;
	add.f32 	%f299, %f297, %f298;
	selp.f32 	%f300, %f297, %f299, %p60;
	mov.b32 	%r282, %f300;
	mov.b32 	%r283, 4;
	// begin inline asm
	shfl.sync.down.b32 %r281, %r282, %r283, %r294, %r295;
	// end inline asm
	setp.gt.s32 	%p61, %r270, 27;
	mov.b32 	%f301, %r281;
	add.f32 	%f302, %f300, %f301;
	selp.f32 	%f303, %f300, %f302, %p61;
	mov.b32 	%r287, %f303;
	mov.b32 	%r288, 8;
	// begin inline asm
	shfl.sync.down.b32 %r286, %r287, %r288, %r294, %r295;
	// end inline asm
	setp.gt.s32 	%p62, %r270, 23;
	mov.b32 	%f304, %r286;
	add.f32 	%f305, %f303, %f304;
	selp.f32 	%f306, %f303, %f305, %p62;
	mov.b32 	%r292, %f306;
	mov.b32 	%r293, 16;
	// begin inline asm
	shfl.sync.down.b32 %r291, %r292, %r293, %r294, %r295;
	// end inline asm
	setp.gt.s32 	%p63, %r270, 15;
	mov.b32 	%f307, %r291;
	add.f32 	%f26, %f306, %f307;
	selp.f32 	%f418, %f306, %f26, %p63;
	setp.ne.s32 	%p64, %r270, 0;
	@%p64 bra 	$L__BB8_36;
	shr.u32 	%r296, %r13, 3;
	and.b32  	%r297, %r296, 124;
	mov.u32 	%r298, _ZZN3cub18CUB_300001_SM_10006detail6reduce28DeviceReduceSingleTileKernelINS2_10policy_hubIfyN4cuda3std3__44plusIfEEE10Policy1000EPfSC_iS9_ffNS7_10__identityEEEvT0_T1_T2_T3_T4_T6_E12temp_storage;
	add.s32 	%r299, %r298, %r297;
	st.shared.f32 	[%r299+8], %f26;
$L__BB8_36:
	bar.sync 	0;
	setp.ne.s32 	%p65, %r13, 0;
	@%p65 bra 	$L__BB8_72;
	ld.shared.f32 	%f308, [_ZZN3cub18CUB_300001_SM_10006detail6reduce28DeviceReduceSingleTileKernelINS2_10policy_hubIfyN4cuda3std3__44plusIfEEE10Policy1000EPfSC_iS9_ffNS7_10__identityEEEvT0_T1_T2_T3_T4_T6_E12temp_storage+12];
	add.f32 	%f309, %f418, %f308;
	ld.shared.f32 	%f310, [_ZZN3cub18CUB_300001_SM_10006detail6reduce28DeviceReduceSingleTileKernelINS2_10policy_hubIfyN4cuda3std3__44plusIfEEE10Policy1000EPfSC_iS9_ffNS7_10__identityEEEvT0_T1_T2_T3_T4_T6_E12temp_storage+16];
	add.f32 	%f311, %f309, %f310;
	ld.shared.f32 	%f312, [_ZZN3cub18CUB_300001_SM_10006detail6reduce28DeviceReduceSingleTileKernelINS2_10policy_hubIfyN4cuda3std3__44plusIfEEE10Policy1000EPfSC_iS9_ffNS7_10__identityEEEvT0_T1_T2_T3_T4_T6_E12temp_storage+20];
	add.f32 	%f313, %f311, %f312;
	ld.shared.f32 	%f314, [_ZZN3cub18CUB_300001_SM_10006detail6reduce28DeviceReduceSingleTileKernelINS2_10policy_hubIfyN4cuda3std3__44plusIfEEE10Policy1000EPfSC_iS9_ffNS7_10__identityEEEvT0_T1_T2_T3_T4_T6_E12temp_storage+24];
	add.f32 	%f315, %f313, %f314;
	ld.shared.f32 	%f316, [_ZZN3cub18CUB_300001_SM_10006detail6reduce28DeviceReduceSingleTileKernelINS2_10policy_hubIfyN4cuda3std3__44plusIfEEE10Policy1000EPfSC_iS9_ffNS7_10__identityEEEvT0_T1_T2_T3_T4_T6_E12temp_storage+28];
	add.f32 	%f317, %f315, %f316;
	ld.shared.f32 	%f318, [_ZZN3cub18CUB_300001_SM_10006detail6reduce28DeviceReduceSingleTileKernelINS2_10policy_hubIfyN4cuda3std3__44plusIfEEE10Policy1000EPfSC_iS9_ffNS7_10__identityEEEvT0_T1_T2_T3_T4_T6_E12temp_storage+32];
	add.f32 	%f319, %f317, %f318;
	ld.shared.f32 	%f320, [_ZZN3cub18CUB_300001_SM_10006detail6reduce28DeviceReduceSingleTileKernelINS2_10policy_hubIfyN4cuda3std3__44plusIfEEE10Policy1000EPfSC_iS9_ffNS7_10__identityEEEvT0_T1_T2_T3_T4_T6_E12temp_storage+36];
	add.f32 	%f418, %f319, %f320;
	bra.uni 	$L__BB8_72;
$L__BB8_38:
	setp.gt.s32 	%p3, %r67, 4095;
	@%p3 bra 	$L__BB8_56;
	mov.u32 	%r34, %tid.x;
	setp.ge.s32 	%p20, %r34, %r67;
	mov.f32 	%f410, 0f00000000;
	mov.u32 	%r397, %r34;
	@%p20 bra 	$L__BB8_41;
	mul.wide.u32 	%rd66, %r34, 4;
	add.s64 	%rd65, %rd16, %rd66;
	// begin inline asm
	ld.global.nc.u32 %r144, [%rd65];
	// end inline asm
	mov.b32 	%f410, %r144;
	add.s32 	%r397, %r34, 256;
$L__BB8_41:
	setp.ge.s32 	%p21, %r397, %r67;
	@%p21 bra 	$L__BB8_47;
	not.b32 	%r145, %r397;
	add.s32 	%r37, %r67, %r145;
	and.b32  	%r146, %r37, 768;
	setp.eq.s32 	%p22, %r146, 768;
	@%p22 bra 	$L__BB8_45;
	mul.wide.u32 	%rd67, %r397, 4;
	add.s64 	%rd123, %rd16, %rd67;
	shr.u32 	%r147, %r37, 8;
	add.s32 	%r148, %r147, 1;
	and.b32  	%r149, %r148, 3;
	neg.s32 	%r395, %r149;
$L__BB8_44:
	.pragma "nounroll";
	// begin inline asm
	ld.global.nc.u32 %r150, [%rd123];
	// end inline asm
	mov.b32 	%f157, %r150;
	add.f32 	%f410, %f410, %f157;
	add.s32 	%r397, %r397, 256;
	add.s64 	%rd123, %rd123, 1024;
	add.s32 	%r395, %r395, 1;
	setp.ne.s32 	%p23, %r395, 0;
	@%p23 bra 	$L__BB8_44;
$L__BB8_45:
	setp.lt.u32 	%p24, %r37, 768;
	@%p24 bra 	$L__BB8_47;
$L__BB8_46:
	mul.wide.s32 	%rd73, %r397, 4;
	add.s64 	%rd69, %rd16, %rd73;
	// begin inline asm
	ld.global.nc.u32 %r151, [%rd69];
	// end inline asm
	mov.b32 	%f158, %r151;
	add.f32 	%f159, %f410, %f158;
	add.s64 	%rd70, %rd69, 1024;
	// begin inline asm
	ld.global.nc.u32 %r152, [%rd70];
	// end inline asm
	mov.b32 	%f160, %r152;
	add.f32 	%f161, %f159, %f160;
	add.s64 	%rd71, %rd69, 2048;
	// begin inline asm
	ld.global.nc.u32 %r153, [%rd71];
	// end inline asm
	mov.b32 	%f162, %r153;
	add.f32 	%f163, %f161, %f162;
	add.s64 	%rd72, %rd69, 3072;
	// begin inline asm
	ld.global.nc.u32 %r154, [%rd72];
	// end inline asm
	mov.b32 	%f164, %r154;
	add.f32 	%f410, %f163, %f164;
	add.s32 	%r397, %r397, 1024;
	setp.lt.s32 	%p25, %r397, %r67;
	@%p25 bra 	$L__BB8_46;
$L__BB8_47:
	setp.lt.s32 	%p26, %r67, 256;
	@%p26 bra 	$L__BB8_52;
	// begin inline asm
	mov.u32 %r193, %laneid;
	// end inline asm
	mov.b32 	%r195, %f410;
	mov.b32 	%r196, 1;
	mov.b32 	%r217, 31;
	mov.b32 	%r218, -1;
	// begin inline asm
	shfl.sync.down.b32 %r194, %r195, %r196, %r217, %r218;
	// end inline asm
	setp.gt.s32 	%p42, %r193, 30;
	mov.b32 	%f199, %r194;
	add.f32 	%f200, %f410, %f199;
	selp.f32 	%f201, %f410, %f200, %p42;
	mov.b32 	%r200, %f201;
	mov.b32 	%r201, 2;
	// begin inline asm
	shfl.sync.down.b32 %r199, %r200, %r201, %r217, %r218;
	// end inline asm
	setp.gt.s32 	%p43, %r193, 29;
	mov.b32 	%f202, %r199;
	add.f32 	%f203, %f201, %f202;
	selp.f32 	%f204, %f201, %f203, %p43;
	mov.b32 	%r205, %f204;
	mov.b32 	%r206, 4;
	// begin inline asm
	shfl.sync.down.b32 %r204, %r205, %r206, %r217, %r218;
	// end inline asm
	setp.gt.s32 	%p44, %r193, 27;
	mov.b32 	%f205, %r204;
	add.f32 	%f206, %f204, %f205;
	selp.f32 	%f207, %f204, %f206, %p44;
	mov.b32 	%r210, %f207;
	mov.b32 	%r211, 8;
	// begin inline asm
	shfl.sync.down.b32 %r209, %r210, %r211, %r217, %r218;
	// end inline asm
	setp.gt.s32 	%p45, %r193, 23;
	mov.b32 	%f208, %r209;
	add.f32 	%f209, %f207, %f208;
	selp.f32 	%f210, %f207, %f209, %p45;
	mov.b32 	%r215, %f210;
	mov.b32 	%r216, 16;
	// begin inline asm
	shfl.sync.down.b32 %r214, %r215, %r216, %r217, %r218;
	// end inline asm
	setp.gt.s32 	%p46, %r193, 15;
	mov.b32 	%f211, %r214;
	add.f32 	%f38, %f210, %f211;
	selp.f32 	%f418, %f210, %f38, %p46;
	setp.ne.s32 	%p47, %r193, 0;
	@%p47 bra 	$L__BB8_50;
	shr.u32 	%r219, %r34, 3;
	and.b32  	%r220, %r219, 124;
	mov.u32 	%r221, _ZZN3cub18CUB_300001_SM_10006detail6reduce28DeviceReduceSingleTileKernelINS2_10policy_hubIfyN4cuda3std3__44plusIfEEE10Policy1000EPfSC_iS9_ffNS7_10__identityEEEvT0_T1_T2_T3_T4_T6_E12temp_storage;
	add.s32 	%r222, %r221, %r220;
	st.shared.f32 	[%r222+8], %f38;
$L__BB8_50:
	bar.sync 	0;
	setp.ne.s32 	%p48, %r34, 0;
	@%p48 bra 	$L__BB8_72;
	ld.shared.f32 	%f212, [_ZZN3cub18CUB_300001_SM_10006detail6reduce28DeviceReduceSingleTileKernelINS2_10policy_hubIfyN4cuda3std3__44plusIfEEE10Policy1000EPfSC_iS9_ffNS7_10__identityEEEvT0_T1_T2_T3_T4_T6_E12temp_storage+12];
	add.f32 	%f213, %f418, %f212;
	ld.shared.f32 	%f214, [_ZZN3cub18CUB_300001_SM_10006detail6reduce28DeviceReduceSingleTileKernelINS2_10policy_hubIfyN4cuda3std3__44plusIfEEE10Policy1000EPfSC_iS9_ffNS7_10__identityEEEvT0_T1_T2_T3_T4_T6_E12temp_storage+16];
	add.f32 	%f215, %f213, %f214;
	ld.shared.f32 	%f216, [_ZZN3cub18CUB_300001_SM_10006detail6reduce28DeviceReduceSingleTileKernelINS2_10policy_hubIfyN4cuda3std3__44plusIfEEE10Policy1000EPfSC_iS9_ffNS7_10__identityEEEvT0_T1_T2_T3_T4_T6_E12temp_storage+20];
	add.f32 	%f217, %f215, %f216;
	ld.shared.f32 	%f218, [_ZZN3cub18CUB_300001_SM_10006detail6reduce28DeviceReduceSingleTileKernelINS2_10policy_hubIfyN4cuda3std3__44plusIfEEE10Policy1000EPfSC_iS9_ffNS7_10__identityEEEvT0_T1_T2_T3_T4_T6_E12temp_storage+24];
	add.f32 	%f219, %f217, %f218;
	ld.shared.f32 	%f220, [_ZZN3cub18CUB_300001_SM_10006detail6reduce28DeviceReduceSingleTileKernelINS2_10policy_hubIfyN4cuda3std3__44plusIfEEE10Policy1000EPfSC_iS9_ffNS7_10__identityEEEvT0_T1_T2_T3_T4_T6_E12temp_storage+28];
	add.f32 	%f221, %f219, %f220;
	ld.shared.f32 	%f222, [_ZZN3cub18CUB_300001_SM_10006detail6reduce28DeviceReduceSingleTileKernelINS2_10policy_hubIfyN4cuda3std3__44plusIfEEE10Policy1000EPfSC_iS9_ffNS7_10__identityEEEvT0_T1_T2_T3_T4_T6_E12temp_storage+32];
	add.f32 	%f223, %f221, %f222;
	ld.shared.f32 	%f224, [_ZZN3cub18CUB_300001_SM_10006detail6reduce28DeviceReduceSingleTileKernelINS2_10policy_hubIfyN4cuda3std3__44plusIfEEE10Policy1000EPfSC_iS9_ffNS7_10__identityEEEvT0_T1_T2_T3_T4_T6_E12temp_storage+36];
	add.f32 	%f418, %f223, %f224;
	bra.uni 	$L__BB8_72;
$L__BB8_52:
	// begin inline asm
	mov.u32 %r155, %laneid;
	// end inline asm
	and.b32  	%r181, %r34, 992;
	add.s32 	%r182, %r181, 32;
	setp.gt.s32 	%p27, %r182, %r67;
	not.b32 	%r183, %r181;
	add.s32 	%r184, %r67, %r183;
	selp.b32 	%r179, %r184, 31, %p27;
	mov.b32 	%r157, %f410;
	mov.b32 	%r158, 1;
	mov.b32 	%r180, -1;
	// begin inline asm
	shfl.sync.down.b32 %r156, %r157, %r158, %r179, %r180;
	// end inline asm
	setp.lt.s32 	%p28, %r155, %r179;
	mov.b32 	%f165, %r156;
	add.f32 	%f166, %f410, %f165;
	selp.f32 	%f167, %f166, %f410, %p28;
	mov.b32 	%r162, %f167;
	mov.b32 	%r163, 2;
	// begin inline asm
	shfl.sync.down.b32 %r161, %r162, %r163, %r179, %r180;
	// end inline asm
	add.s32 	%r185, %r155, 2;
	setp.gt.s32 	%p29, %r185, %r179;
	mov.b32 	%f168, %r161;
	add.f32 	%f169, %f167, %f168;
	selp.f32 	%f170, %f167, %f169, %p29;
	mov.b32 	%r167, %f170;
	mov.b32 	%r168, 4;
	// begin inline asm
	shfl.sync.down.b32 %r166, %r167, %r168, %r179, %r180;
	// end inline asm
	add.s32 	%r186, %r155, 4;
	setp.gt.s32 	%p30, %r186, %r179;
	mov.b32 	%f171, %r166;
	add.f32 	%f172, %f170, %f171;
	selp.f32 	%f173, %f170, %f172, %p30;
	mov.b32 	%r172, %f173;
	mov.b32 	%r173, 8;
	// begin inline asm
	shfl.sync.down.b32 %r171, %r172, %r173, %r179, %r180;
	// end inline asm
	add.s32 	%r187, %r155, 8;
	setp.gt.s32 	%p31, %r187, %r179;
	mov.b32 	%f174, %r171;
	add.f32 	%f175, %f173, %f174;
	selp.f32 	%f176, %f173, %f175, %p31;
	mov.b32 	%r177, %f176;
	mov.b32 	%r178, 16;
	// begin inline asm
	shfl.sync.down.b32 %r176, %r177, %r178, %r179, %r180;
	// end inline asm
	add.s32 	%r188, %r155, 16;
	setp.gt.s32 	%p32, %r188, %r179;
	mov.b32 	%f177, %r176;
	add.f32 	%f178, %f176, %f177;
	selp.f32 	%f418, %f176, %f178, %p32;
	setp.ne.s32 	%p33, %r155, 0;
	@%p33 bra 	$L__BB8_54;
	shr.u32 	%r189, %r34, 3;
	and.b32  	%r190, %r189, 124;
	mov.u32 	%r191, _ZZN3cub18CUB_300001_SM_10006detail6reduce28DeviceReduceSingleTileKernelINS2_10policy_hubIfyN4cuda3std3__44plusIfEEE10Policy1000EPfSC_iS9_ffNS7_10__identityEEEvT0_T1_T2_T3_T4_T6_E12temp_storage;
	add.s32 	%r192, %r191, %r190;
	st.shared.f32 	[%r192+8], %f418;
$L__BB8_54:
	bar.sync 	0;
	setp.ne.s32 	%p34, %r34, 0;
	@%p34 bra 	$L__BB8_72;
	setp.gt.s32 	%p35, %r67, 32;
	ld.shared.f32 	%f179, [_ZZN3cub18CUB_300001_SM_10006detail6reduce28DeviceReduceSingleTileKernelINS2_10policy_hubIfyN4cuda3std3__44plusIfEEE10Policy1000EPfSC_iS9_ffNS7_10__identityEEEvT0_T1_T2_T3_T4_T6_E12temp_storage+12];
	add.f32 	%f180, %f418, %f179;
	selp.f32 	%f181, %f180, %f418, %p35;
	setp.gt.s32 	%p36, %r67, 64;
	ld.shared.f32 	%f182, [_ZZN3cub18CUB_300001_SM_10006detail6reduce28DeviceReduceSingleTileKernelINS2_10policy_hubIfyN4cuda3std3__44plusIfEEE10Policy1000EPfSC_iS9_ffNS7_10__identityEEEvT0_T1_T2_T3_T4_T6_E12temp_storage+16];
	add.f32 	%f183, %f182, %f181;
	selp.f32 	%f184, %f183, %f181, %p36;
	setp.gt.s32 	%p37, %r67, 96;
	ld.shared.f32 	%f185, [_ZZN3cub18CUB_300001_SM_10006detail6reduce28DeviceReduceSingleTileKernelINS2_10policy_hubIfyN4cuda3std3__44plusIfEEE10Policy1000EPfSC_iS9_ffNS7_10__identityEEEvT0_T1_T2_T3_T4_T6_E12temp_storage+20];
	add.f32 	%f186, %f185, %f184;
	selp.f32 	%f187, %f186, %f184, %p37;
	setp.gt.s32 	%p38, %r67, 128;
	ld.shared.f32 	%f188, [_ZZN3cub18CUB_300001_SM_10006detail6reduce28DeviceReduceSingleTileKernelINS2_10policy_hubIfyN4cuda3std3__44plusIfEEE10Policy1000EPfSC_iS9_ffNS7_10__identityEEEvT0_T1_T2_T3_T4_T6_E12temp_storage+24];
	add.f32 	%f189, %f188, %f187;
	selp.f32 	%f190, %f189, %f187, %p38;
	setp.gt.s32 	%p39, %r67, 160;
	ld.shared.f32 	%f191, [_ZZN3cub18CUB_300001_SM_10006detail6reduce28DeviceReduceSingleTileKernelINS2_10policy_hubIfyN4cuda3std3__44plusIfEEE10Policy1000EPfSC_iS9_ffNS7_10__identityEEEvT0_T1_T2_T3_T4_T6_E12temp_storage+28];
	add.f32 	%f192, %f191, %f190;
	selp.f32 	%f193, %f192, %f190, %p39;
	setp.gt.s32 	%p40, %r67, 192;
	ld.shared.f32 	%f194, [_ZZN3cub18CUB_300001_SM_10006detail6reduce28DeviceReduceSingleTileKernelINS2_10policy_hubIfyN4cuda3std3__44plusIfEEE10Policy1000EPfSC_iS9_ffNS7_10__identityEEEvT0_T1_T2_T3_T4_T6_E12temp_storage+32];
	add.f32 	%f195, %f194, %f193;
	selp.f32 	%f196, %f195, %f193, %p40;
	setp.gt.s32 	%p41, %r67, 224;
	ld.shared.f32 	%f197, [_ZZN3cub18CUB_300001_SM_10006detail6reduce28DeviceReduceSingleTileKernelINS2_10policy_hubIfyN4cuda3std3__44plusIfEEE10Policy1000EPfSC_iS9_ffNS7_10__identityEEEvT0_T1_T2_T3_T4_T6_E12temp_storage+36];
	add.f32 	%f198, %f197, %f196;
	selp.f32 	%f418, %f198, %f196, %p41;
	bra.uni 	$L__BB8_72;
$L__BB8_56:
	mov.u32 	%r46, %tid.x;
	mul.wide.u32 	%rd35, %r46, 4;
	add.s64 	%rd19, %rd16, %rd35;
	// begin inline asm
	ld.global.nc.u32 %r68, [%rd19];
	// end inline asm
	mov.b32 	%f59, %r68;
	add.s64 	%rd20, %rd19, 1024;
	// begin inline asm
	ld.global.nc.u32 %r69, [%rd20];
	// end inline asm
	mov.b32 	%f60, %r69;
	add.s64 	%rd21, %rd19, 2048;
	// begin inline asm
	ld.global.nc.u32 %r70, [%rd21];
	// end inline asm
	mov.b32 	%f61, %r70;
	add.s64 	%rd22, %rd19, 3072;
	// begin inline asm
	ld.global.nc.u32 %r71, [%rd22];
	// end inline asm
	mov.b32 	%f62, %r71;
	add.s64 	%rd23, %rd19, 4096;
	// begin inline asm
	ld.global.nc.u32 %r72, [%rd23];
	// end inline asm
	mov.b32 	%f63, %r72;
	add.s64 	%rd24, %rd19, 5120;
	// begin inline asm
	ld.global.nc.u32 %r73, [%rd24];
	// end inline asm
	mov.b32 	%f64, %r73;
	add.s64 	%rd25, %rd19, 6144;
	// begin inline asm
	ld.global.nc.u32 %r74, [%rd25];
	// end inline asm
	mov.b32 	%f65, %r74;
	add.s64 	%rd26, %rd19, 7168;
	// begin inline asm
	ld.global.nc.u32 %r75, [%rd26];
	// end inline asm
	mov.b32 	%f66, %r75;
	add.s64 	%rd27, %rd19, 8192;
	// begin inline asm
	ld.global.nc.u32 %r76, [%rd27];
	// end inline asm
	mov.b32 	%f67, %r76;
	add.s64 	%rd28, %rd19, 9216;
	// begin inline asm
	ld.global.nc.u32 %r77, [%rd28];
	// end inline asm
	mov.b32 	%f68, %r77;
	add.s64 	%rd29, %rd19, 10240;
	// begin inline asm
	ld.global.nc.u32 %r78, [%rd29];
	// end inline asm
	mov.b32 	%f69, %r78;
	add.s64 	%rd30, %rd19, 11264;
	// begin inline asm
	ld.global.nc.u32 %r79, [%rd30];
	// end inline asm
	mov.b32 	%f70, %r79;
	add.s64 	%rd31, %rd19, 12288;
	// begin inline asm
	ld.global.nc.u32 %r80, [%rd31];
	// end inline asm
	mov.b32 	%f71, %r80;
	add.s64 	%rd32, %rd19, 13312;
	// begin inline asm
	ld.global.nc.u32 %r81, [%rd32];
	// end inline asm
	mov.b32 	%f72, %r81;
	add.s64 	%rd33, %rd19, 14336;
	// begin inline asm
	ld.global.nc.u32 %r82, [%rd33];
	// end inline asm
	mov.b32 	%f73, %r82;
	add.s64 	%rd34, %rd19, 15360;
	// begin inline asm
	ld.global.nc.u32 %r83, [%rd34];
	// end inline asm
	mov.b32 	%f74, %r83;
	add.f32 	%f75, %f59, %f60;
	add.f32 	%f76, %f61, %f62;
	add.f32 	%f77, %f63, %f64;
	add.f32 	%f78, %f65, %f66;
	add.f32 	%f79, %f67, %f68;
	add.f32 	%f80, %f69, %f70;
	add.f32 	%f81, %f71, %f72;
	add.f32 	%f82, %f73, %f74;
	add.f32 	%f83, %f75, %f76;
	add.f32 	%f84, %f77, %f78;
	add.f32 	%f85, %f79, %f80;
	add.f32 	%f86, %f81, %f82;
	add.f32 	%f87, %f83, %f84;
	add.f32 	%f88, %f85, %f86;
	add.f32 	%f417, %f87, %f88;
	setp.lt.u32 	%p4, %r67, 8192;
	mov.b32 	%r400, 4096;
	@%p4 bra 	$L__BB8_60;
	add.s32 	%r47, %r67, -4096;
	mov.b32 	%r400, 4096;
$L__BB8_58:
	mul.wide.s32 	%rd52, %r400, 4;
	add.s64 	%rd36, %rd19, %rd52;
	// begin inline asm
	ld.global.nc.u32 %r86, [%rd36];
	// end inline asm
	mov.b32 	%f89, %r86;
	add.s64 	%rd37, %rd36, 1024;
	// begin inline asm
	ld.global.nc.u32 %r87, [%rd37];
	// end inline asm
	mov.b32 	%f90, %r87;
	add.s64 	%rd38, %rd36, 2048;
	// begin inline asm
	ld.global.nc.u32 %r88, [%rd38];
	// end inline asm
	mov.b32 	%f91, %r88;
	add.s64 	%rd39, %rd36, 3072;
	// begin inline asm
	ld.global.nc.u32 %r89, [%rd39];
	// end inline asm
	mov.b32 	%f92, %r89;
	add.s64 	%rd40, %rd36, 4096;
	// begin inline asm
	ld.global.nc.u32 %r90, [%rd40];
	// end inline asm
	mov.b32 	%f93, %r90;
	add.s64 	%rd41, %rd36, 5120;
	// begin inline asm
	ld.global.nc.u32 %r91, [%rd41];
	// end inline asm
	mov.b32 	%f94, %r91;
	add.s64 	%rd42, %rd36, 6144;
	// begin inline asm
	ld.global.nc.u32 %r92, [%rd42];
	// end inline asm
	mov.b32 	%f95, %r92;
	add.s64 	%rd43, %rd36, 7168;
	// begin inline asm
	ld.global.nc.u32 %r93, [%rd43];
	// end inline asm
	mov.b32 	%f96, %r93;
	add.s64 	%rd44, %rd36, 8192;
	// begin inline asm
	ld.global.nc.u32 %r94, [%rd44];
	// end inline asm
	mov.b32 	%f97, %r94;
	add.s64 	%rd45, %rd36, 9216;
	// begin inline asm
	ld.global.nc.u32 %r95, [%rd45];
	// end inline asm
	mov.b32 	%f98, %r95;
	add.s64 	%rd46, %rd36, 10240;
	// begin inline asm
	ld.global.nc.u32 %r96, [%rd46];
	// end inline asm
	mov.b32 	%f99, %r96;
	add.s64 	%rd47, %rd36, 11264;
	// begin inline asm
	ld.global.nc.u32 %r97, [%rd47];
	// end inline asm
	mov.b32 	%f100, %r97;
	add.s64 	%rd48, %rd36, 12288;
	// begin inline asm
	ld.global.nc.u32 %r98, [%rd48];
	// end inline asm
	mov.b32 	%f101, %r98;
	add.s64 	%rd49, %rd36, 13312;
	// begin inline asm
	ld.global.nc.u32 %r99, [%rd49];
	// end inline asm
	mov.b32 	%f102, %r99;
	add.s64 	%rd50, %rd36, 14336;
	// begin inline asm
	ld.global.nc.u32 %r100, [%rd50];
	// end inline asm
	mov.b32 	%f103, %r100;
	add.s64 	%rd51, %rd36, 15360;
	// begin inline asm
	ld.global.nc.u32 %r101, [%rd51];
	// end inline asm
	mov.b32 	%f104, %r101;
	add.f32 	%f105, %f417, %f89;
	add.f32 	%f106, %f90, %f91;
	add.f32 	%f107, %f92, %f93;
	add.f32 	%f108, %f94, %f95;
	add.f32 	%f109, %f96, %f97;
	add.f32 	%f110, %f98, %f99;
	add.f32 	%f111, %f100, %f101;
	add.f32 	%f112, %f102, %f103;
	add.f32 	%f113, %f105, %f106;
	add.f32 	%f114, %f107, %f108;
	add.f32 	%f115, %f109, %f110;
	add.f32 	%f116, %f111, %f112;
	add.f32 	%f117, %f113, %f114;
	add.f32 	%f118, %f115, %f116;
	add.f32 	%f119, %f117, %f118;
	add.f32 	%f417, %f119, %f104;
	sub.s32 	%r102, %r67, %r400;
	setp.lt.s32 	%p5, %r102, 4096;
	@%p5 bra 	$L__BB8_68;
	add.s32 	%r400, %r400, 4096;
	setp.le.s32 	%p6, %r400, %r47;
	@%p6 bra 	$L__BB8_58;
$L__BB8_60:
	setp.le.s32 	%p7, %r67, %r400;
	@%p7 bra 	$L__BB8_68;
	sub.s32 	%r51, %r67, %r400;
	setp.ge.s32 	%p8, %r46, %r51;
	@%p8 bra 	$L__BB8_68;
	not.b32 	%r103, %r46;
	add.s32 	%r104, %r67, %r103;
	sub.s32 	%r52, %r104, %r400;
	and.b32  	%r105, %r52, 768;
	setp.eq.s32 	%p9, %r105, 768;
	mov.u32 	%r404, %r46;
	@%p9 bra 	$L__BB8_65;
	add.s32 	%r402, %r46, %r400;
	shr.u32 	%r106, %r52, 8;
	add.s32 	%r107, %r106, 1;
	and.b32  	%r108, %r107, 3;
	neg.s32 	%r401, %r108;
	mov.u32 	%r404, %r46;
$L__BB8_64:
	.pragma "nounroll";
	mul.wide.u32 	%rd54, %r402, 4;
	add.s64 	%rd53, %rd16, %rd54;
	// begin inline asm
	ld.global.nc.u32 %r109, [%rd53];
	// end inline asm
	mov.b32 	%f121, %r109;
	add.f32 	%f417, %f417, %f121;
	add.s32 	%r404, %r404, 256;
	add.s32 	%r402, %r402, 256;
	add.s32 	%r401, %r401, 1;
	setp.ne.s32 	%p10, %r401, 0;
	@%p10 bra 	$L__BB8_64;
$L__BB8_65:
	setp.lt.u32 	%p11, %r52, 768;
	@%p11 bra 	$L__BB8_68;
	cvt.u64.u32 	%rd55, %r404;
	cvt.u64.u32 	%rd56, %r400;
	add.s64 	%rd57, %rd55, %rd56;
	shl.b64 	%rd58, %rd57, 2;
	add.s64 	%rd59, %rd58, %rd16;
	add.s64 	%rd124, %rd59, 2048;
	add.s32 	%r405, %r404, %r400;
$L__BB8_67:
	mul.wide.u32 	%rd64, %r405, 4;
	add.s64 	%rd60, %rd16, %rd64;
	// begin inline asm
	ld.global.nc.u32 %r110, [%rd60];
	// end inline asm
	mov.b32 	%f122, %r110;
	add.f32 	%f123, %f417, %f122;
	add.s64 	%rd61, %rd124, -1024;
	// begin inline asm
	ld.global.nc.u32 %r111, [%rd61];
	// end inline asm
	mov.b32 	%f124, %r111;
	add.f32 	%f125, %f123, %f124;
	// begin inline asm
	ld.global.nc.u32 %r112, [%rd124];
	// end inline asm
	mov.b32 	%f126, %r112;
	add.f32 	%f127, %f125, %f126;
	add.s64 	%rd63, %rd124, 1024;
	// begin inline asm
	ld.global.nc.u32 %r113, [%rd63];
	// end inline asm
	mov.b32 	%f128, %r113;
	add.f32 	%f417, %f127, %f128;
	add.s32 	%r404, %r404, 1024;
	add.s64 	%rd124, %rd124, 4096;
	add.s32 	%r405, %r405, 1024;
	setp.lt.s32 	%p12, %r404, %r51;
	@%p12 bra 	$L__BB8_67;
$L__BB8_68:
	// begin inline asm
	mov.u32 %r114, %laneid;
	// end inline asm
	mov.b32 	%r116, %f417;
	mov.b32 	%r117, 1;
	mov.b32 	%r138, 31;
	mov.b32 	%r139, -1;
	// begin inline asm
	shfl.sync.down.b32 %r115, %r116, %r117, %r138, %r139;
	// end inline asm
	setp.gt.s32 	%p13, %r114, 30;
	mov.b32 	%f129, %r115;
	add.f32 	%f130, %f417, %f129;
	selp.f32 	%f131, %f417, %f130, %p13;
	mov.b32 	%r121, %f131;
	mov.b32 	%r122, 2;
	// begin inline asm
	shfl.sync.down.b32 %r120, %r121, %r122, %r138, %r139;
	// end inline asm
	setp.gt.s32 	%p14, %r114, 29;
	mov.b32 	%f132, %r120;
	add.f32 	%f133, %f131, %f132;
	selp.f32 	%f134, %f131, %f133, %p14;
	mov.b32 	%r126, %f134;
	mov.b32 	%r127, 4;
	// begin inline asm
	shfl.sync.down.b32 %r125, %r126, %r127, %r138, %r139;
	// end inline asm
	setp.gt.s32 	%p15, %r114, 27;
	mov.b32 	%f135, %r125;
	add.f32 	%f136, %f134, %f135;
	selp.f32 	%f137, %f134, %f136, %p15;
	mov.b32 	%r131, %f137;
	mov.b32 	%r132, 8;
	// begin inline asm
	shfl.sync.down.b32 %r130, %r131, %r132, %r138, %r139;
	// end inline asm
	setp.gt.s32 	%p16, %r114, 23;
	mov.b32 	%f138, %r130;
	add.f32 	%f139, %f137, %f138;
	selp.f32 	%f140, %f137, %f139, %p16;
	mov.b32 	%r136, %f140;
	mov.b32 	%r137, 16;
	// begin inline asm
	shfl.sync.down.b32 %r135, %r136, %r137, %r138, %r139;
	// end inline asm
	setp.gt.s32 	%p17, %r114, 15;
	mov.b32 	%f141, %r135;
	add.f32 	%f54, %f140, %f141;
	selp.f32 	%f418, %f140, %f54, %p17;
	setp.ne.s32 	%p18, %r114, 0;
	@%p18 bra 	$L__BB8_70;
	shr.u32 	%r140, %r46, 3;
	and.b32  	%r141, %r140, 124;
	mov.u32 	%r142, _ZZN3cub18CUB_300001_SM_10006detail6reduce28DeviceReduceSingleTileKernelINS2_10policy_hubIfyN4cuda3std3__44plusIfEEE10Policy1000EPfSC_iS9_ffNS7_10__identityEEEvT0_T1_T2_T3_T4_T6_E12temp_storage;
	add.s32 	%r143, %r142, %r141;
	st.shared.f32 	[%r143+8], %f54;
$L__BB8_70:
	bar.sync 	0;
	setp.ne.s32 	%p19, %r46, 0;
	@%p19 bra 	$L__BB8_72;
	ld.shared.f32 	%f142, [_ZZN3cub18CUB_300001_SM_10006detail6reduce28DeviceReduceSingleTileKernelINS2_10policy_hubIfyN4cuda3std3__44plusIfEEE10Policy1000EPfSC_iS9_ffNS7_10__identityEEEvT0_T1_T2_T3_T4_T6_E12temp_storage+12];
	add.f32 	%f143, %f418, %f142;
	ld.shared.f32 	%f144, [_ZZN3cub18CUB_300001_SM_10006detail6reduce28DeviceReduceSingleTileKernelINS2_10policy_hubIfyN4cuda3std3__44plusIfEEE10Policy1000EPfSC_iS9_ffNS7_10__identityEEEvT0_T1_T2_T3_T4_T6_E12temp_storage+16];
	add.f32 	%f145, %f143, %f144;
	ld.shared.f32 	%f146, [_ZZN3cub18CUB_300001_SM_10006detail6reduce28DeviceReduceSingleTileKernelINS2_10policy_hubIfyN4cuda3std3__44plusIfEEE10Policy1000EPfSC_iS9_ffNS7_10__identityEEEvT0_T1_T2_T3_T4_T6_E12temp_storage+20];
	add.f32 	%f147, %f145, %f146;
	ld.shared.f32 	%f148, [_ZZN3cub18CUB_300001_SM_10006detail6reduce28DeviceReduceSingleTileKernelINS2_10policy_hubIfyN4cuda3std3__44plusIfEEE10Policy1000EPfSC_iS9_ffNS7_10__identityEEEvT0_T1_T2_T3_T4_T6_E12temp_storage+24];
	add.f32 	%f149, %f147, %f148;
	ld.shared.f32 	%f150, [_ZZN3cub18CUB_300001_SM_10006detail6reduce28DeviceReduceSingleTileKernelINS2_10policy_hubIfyN4cuda3std3__44plusIfEEE10Policy1000EPfSC_iS9_ffNS7_10__identityEEEvT0_T1_T2_T3_T4_T6_E12temp_storage+28];
	add.f32 	%f151, %f149, %f150;
	ld.shared.f32 	%f152, [_ZZN3cub18CUB_300001_SM_10006detail6reduce28DeviceReduceSingleTileKernelINS2_10policy_hubIfyN4cuda3std3__44plusIfEEE10Policy1000EPfSC_iS9_ffNS7_10__identityEEEvT0_T1_T2_T3_T4_T6_E12temp_storage+32];
	add.f32 	%f153, %f151, %f152;
	ld.shared.f32 	%f154, [_ZZN3cub18CUB_300001_SM_10006detail6reduce28DeviceReduceSingleTileKernelINS2_10policy_hubIfyN4cuda3std3__44plusIfEEE10Policy1000EPfSC_iS9_ffNS7_10__identityEEEvT0_T1_T2_T3_T4_T6_E12temp_storage+36];
	add.f32 	%f418, %f153, %f154;
$L__BB8_72:
	mov.u32 	%r379, %tid.x;
	setp.ne.s32 	%p95, %r379, 0;
	@%p95 bra 	$L__BB8_74;
	add.f32 	%f391, %f58, %f418;
	st.global.f32 	[%rd1], %f391;
$L__BB8_74:
	ret;

}


// ===== COMPILED SASS (sm_100) =====

	.target	sm_100

	.elftype	@"ET_EXEC"


//--------------------- .note.nv.tkinfo           --------------------------
	.section	.note.nv.tkinfo,"",@"SHT_NOTE"
	.sectionflags	@"SHF_NOTE_NV_TKINFO"
	.tkinfo
        /*0018*/ 	.word	0x00000002
        /*0030*/ 	.string	""
        /*0030*/ 	.string	"ptxas"
        /*0030*/ 	.string	"Cuda compilation tools, release 13.0, V13.0.88"
        /*0030*/ 	.string	"Build cuda_13.0.r13.0/compiler.36424714_0"
        /*0030*/ 	.string	"-arch sm_100 -m 64 "



//--------------------- .note.nv.cuinfo           --------------------------
	.section	.note.nv.cuinfo,"",@"SHT_NOTE"
	.sectionflags	@"SHF_NOTE_NV_CUINFO"
        /*0018*/ 	.short	0x0002
        /*001a*/ 	.short	0x0064
        /*001c*/ 	.short	0x0082
	.zero		2


//--------------------- .nv.info                  --------------------------
	.section	.nv.info,"",@"SHT_CUDA_INFO"
	.align	4


	//----- nvinfo : EIATTR_REGCOUNT
	.align		4
        /*0000*/ 	.byte	0x04, 0x2f
        /*0002*/ 	.short	(.L_44 - .L_43)
	.align		4
.L_43:
        /*0004*/ 	.word	index@(_Z14sinusTaylorGPUPfiid)
        /*0008*/ 	.word	0x00000011


	//----- nvinfo : EIATTR_FRAME_SIZE
	.align		4
.L_44:
        /*000c*/ 	.byte	0x04, 0x11
        /*000e*/ 	.short	(.L_46 - .L_45)
	.align		4
.L_45:
        /*0010*/ 	.word	index@($__internal_0_$__cuda_sm3x_div_rn_noftz_f32_slowpath)
        /*0014*/ 	.word	0x00000000


	//----- nvinfo : EIATTR_FRAME_SIZE
	.align		4
.L_46:
        /*0018*/ 	.byte	0x04, 0x11
        /*001a*/ 	.short	(.L_48 - .L_47)
	.align		4
.L_47:
        /*001c*/ 	.word	index@(_Z14sinusTaylorGPUPfiid)
        /*0020*/ 	.word	0x00000000


	//----- nvinfo : EIATTR_REGCOUNT
	.align		4
.L_48:
        /*0024*/ 	.byte	0x04, 0x2f
        /*0026*/ 	.short	(.L_50 - .L_49)
	.align		4
.L_49:
        /*0028*/ 	.word	index@(_ZN3cub18CUB_300001_SM_10006detail11EmptyKernelIvEEvv)
        /*002c*/ 	.word	0x00000004


	//----- nvinfo : EIATTR_FRAME_SIZE
	.align		4
.L_50:
        /*0030*/ 	.byte	0x04, 0x11
        /*0032*/ 	.short	(.L_52 - .L_51)
	.align		4
.L_51:
        /*0034*/ 	.word	index@(_ZN3cub18CUB_300001_SM_10006detail11EmptyKernelIvEEvv)
        /*0038*/ 	.word	0x00000000


	//----- nvinfo : EIATTR_REGCOUNT
	.align		4
.L_52:
        /*003c*/ 	.byte	0x04, 0x2f
        /*003e*/ 	.short	(.L_54 - .L_53)
	.align		4
.L_53:
        /*0040*/ 	.word	index@(_ZN3cub18CUB_300001_SM_10006detail8for_each13static_kernelINS2_12policy_hub_t12policy_500_tEmN6thrust24THRUST_300001_SM_1000_NS8cuda_cub20__uninitialized_fill7functorINS7_10device_ptrIfEEfEEEEvT0_T1_)
        /*0044*/ 	.word	0x00000008


	//----- nvinfo : EIATTR_FRAME_SIZE
	.align		4
.L_54:
        /*0048*/ 	.byte	0x04, 0x11
        /*004a*/ 	.short	(.L_56 - .L_55)
	.align		4
.L_55:
        /*004c*/ 	.word	index@(_ZN3cub18CUB_300001_SM_10006detail8for_each13static_kernelINS2_12policy_hub_t12policy_500_tEmN6thrust24THRUST_300001_SM_1000_NS8cuda_cub20__uninitialized_fill7functorINS7_10device_ptrIfEEfEEEEvT0_T1_)
        /*0050*/ 	.word	0x00000000


	//----- nvinfo : EIATTR_REGCOUNT
	.align		4
.L_56:
        /*0054*/ 	.byte	0x04, 0x2f
        /*0056*/ 	.short	(.L_58 - .L_57)
	.align		4
.L_57:
        /*0058*/ 	.word	index@(_ZN3cub18CUB_300001_SM_10006detail6reduce28DeviceReduceSingleTileKernelINS2_10policy_hubIfjN4cuda3std3__44plusIfEEE10Policy1000EN6thrust24THRUST_300001_SM_1000_NS6detail15normal_iteratorINSD_10device_ptrIfEEEEPfjS9_ffNS7_10__identityEEEvT0_T1_T2_T3_T4_T6_)
        /*005c*/ 	.word	0x00000020


	//----- nvinfo : EIATTR_FRAME_SIZE
	.align		4
.L_58:
        /*0060*/ 	.byte	0x04, 0x11
        /*0062*/ 	.short	(.L_60 - .L_59)
	.align		4
.L_59:
        /*0064*/ 	.word	index@(_ZN3cub18CUB_300001_SM_10006detail6reduce28DeviceReduceSingleTileKernelINS2_10policy_hubIfjN4cuda3std3__44plusIfEEE10Policy1000EN6thrust24THRUST_300001_SM_1000_NS6detail15normal_iteratorINSD_10device_ptrIfEEEEPfjS9_ffNS7_10__identityEEEvT0_T1_T2_T3_T4_T6_)
        /*0068*/ 	.word	0x00000000


	//----- nvinfo : EIATTR_REGCOUNT
	.align		4
.L_60:
        /*006c*/ 	.byte	0x04, 0x2f
        /*006e*/ 	.short	(.L_62 - .L_61)
	.align		4
.L_61:
        /*0070*/ 	.word	index@(_ZN3cub18CUB_300001_SM_10006detail6reduce18DeviceReduceKernelINS2_10policy_hubIfjN4cuda3std3__44plusIfEEE10Policy1000EN6thrust24THRUST_300001_SM_1000_NS6detail15normal_iteratorINSD_10device_ptrIfEEEEjS9_fNS7_10__identityEEEvT0_PT3_T1_NS0_13GridEvenShareISN_EET2_T4_)
        /*0074*/ 	.word	0x00000020


	//----- nvinfo : EIATTR_FRAME_SIZE
	.align		4
.L_62:
        /*0078*/ 	.byte	0x04, 0x11
        /*007a*/ 	.short	(.L_64 - .L_63)
	.align		4
.L_63:
        /*007c*/ 	.word	index@(_ZN3cub18CUB_300001_SM_10006detail6reduce18DeviceReduceKernelINS2_10policy_hubIfjN4cuda3std3__44plusIfEEE10Policy1000EN6thrust24THRUST_300001_SM_1000_NS6detail15normal_iteratorINSD_10device_ptrIfEEEEjS9_fNS7_10__identityEEEvT0_PT3_T1_NS0_13GridEvenShareISN_EET2_T4_)
        /*0080*/ 	.word	0x00000000


	//----- nvinfo : EIATTR_REGCOUNT
	.align		4
.L_64:
        /*0084*/ 	.byte	0x04, 0x2f
        /*0086*/ 	.short	(.L_66 - .L_65)
	.align		4
.L_65:
        /*0088*/ 	.word	index@(_ZN3cub18CUB_300001_SM_10006detail6reduce28DeviceReduceSingleTileKernelINS2_10policy_hubIfjN4cuda3std3__44plusIfEEE10Policy1000EPfSC_iS9_ffNS7_10__identityEEEvT0_T1_T2_T3_T4_T6_)
        /*008c*/ 	.word	0x0000001e


	//----- nvinfo : EIATTR_FRAME_SIZE
	.align		4
.L_66:
        /*0090*/ 	.byte	0x04, 0x11
        /*0092*/ 	.short	(.L_68 - .L_67)
	.align		4
.L_67:
        /*0094*/ 	.word	index@(_ZN3cub18CUB_300001_SM_10006detail6reduce28DeviceReduceSingleTileKernelINS2_10policy_hubIfjN4cuda3std3__44plusIfEEE10Policy1000EPfSC_iS9_ffNS7_10__identityEEEvT0_T1_T2_T3_T4_T6_)
        /*0098*/ 	.word	0x00000000


	//----- nvinfo : EIATTR_REGCOUNT
	.align		4
.L_68:
        /*009c*/ 	.byte	0x04, 0x2f
        /*009e*/ 	.short	(.L_70 - .L_69)
	.align		4
.L_69:
        /*00a0*/ 	.word	index@(_ZN3cub18CUB_300001_SM_10006detail6reduce28DeviceReduceSingleTileKernelINS2_10policy_hubIfyN4cuda3std3__44plusIfEEE10Policy1000EN6thrust24THRUST_300001_SM_1000_NS6detail15normal_iteratorINSD_10device_ptrIfEEEEPfyS9_ffNS7_10__identityEEEvT0_T1_T2_T3_T4_T6_)
        /*00a4*/ 	.word	0x00000020


	//----- nvinfo : EIATTR_FRAME_SIZE
	.align		4
.L_70:
        /*00a8*/ 	.byte	0x04, 0x11
        /*00aa*/ 	.short	(.L_72 - .L_71)
	.align		4
.L_71:
        /*00ac*/ 	.word	index@(_ZN3cub18CUB_300001_SM_10006detail6reduce28DeviceReduceSingleTileKernelINS2_10policy_hubIfyN4cuda3std3__44plusIfEEE10Policy1000EN6thrust24THRUST_300001_SM_1000_NS6detail15normal_iteratorINSD_10device_ptrIfEEEEPfyS9_ffNS7_10__identityEEEvT0_T1_T2_T3_T4_T6_)
        /*00b0*/ 	.word	0x00000000


	//----- nvinfo : EIATTR_REGCOUNT
	.align		4
.L_72:
        /*00b4*/ 	.byte	0x04, 0x2f
        /*00b6*/ 	.short	(.L_74 - .L_73)
	.align		4
.L_73:
        /*00b8*/ 	.word	index@(_ZN3cub18CUB_300001_SM_10006detail6reduce18DeviceReduceKernelINS2_10policy_hubIfyN4cuda3std3__44plusIfEEE10Policy1000EN6thrust24THRUST_300001_SM_1000_NS6detail15normal_iteratorINSD_10device_ptrIfEEEEyS9_fNS7_10__identityEEEvT0_PT3_T1_NS0_13GridEvenShareISN_EET2_T4_)
        /*00bc*/ 	.word	0x0000001e


	//----- nvinfo : EIATTR_FRAME_SIZE
	.align		4
.L_74:
        /*00c0*/ 	.byte	0x04, 0x11
        /*00c2*/ 	.short	(.L_76 - .L_75)
	.align		4
.L_75:
        /*00c4*/ 	.word	index@(_ZN3cub18CUB_300001_SM_10006detail6reduce18DeviceReduceKernelINS2_10policy_hubIfyN4cuda3std3__44plusIfEEE10Policy1000EN6thrust24THRUST_300001_SM_1000_NS6detail15normal_iteratorINSD_10device_ptrIfEEEEyS9_fNS7_10__identityEEEvT0_PT3_T1_NS0_13GridEvenShareISN_EET2_T4_)
        /*00c8*/ 	.word	0x00000000


	//----- nvinfo : EIATTR_REGCOUNT
	.align		4
.L_76:
        /*00cc*/ 	.byte	0x04, 0x2f
        /*00ce*/ 	.short	(.L_78 - .L_77)
	.align		4
.L_77:
        /*00d0*/ 	.word	index@(_ZN3cub18CUB_300001_SM_10006detail6reduce28DeviceReduceSingleTileKernelINS2_10policy_hubIfyN4cuda3std3__44plusIfEEE10Policy1000EPfSC_iS9_ffNS7_10__identityEEEvT0_T1_T2_T3_T4_T6_)
        /*00d4*/ 	.word	0x0000001e


	//----- nvinfo : EIATTR_FRAME_SIZE
	.align		4
.L_78:
        /*00d8*/ 	.byte	0x04, 0x11
        /*00da*/ 	.short	(.L_80 - .L_79)
	.align		4
.L_79:
        /*00dc*/ 	.word	index@(_ZN3cub18CUB_300001_SM_10006detail6reduce28DeviceReduceSingleTileKernelINS2_10policy_hubIfyN4cuda3std3__44plusIfEEE10Policy1000EPfSC_iS9_ffNS7_10__identityEEEvT0_T1_T2_T3_T4_T6_)
        /*00e0*/ 	.word	0x00000000


	//----- nvinfo : EIATTR_MIN_STACK_SIZE
	.align		4
.L_80:
        /*00e4*/ 	.byte	0x04, 0x12
        /*00e6*/ 	.short	(.L_82 - .L_81)
	.align		4
.L_81:
        /*00e8*/ 	.word	index@(_ZN3cub18CUB_300001_SM_10006detail6reduce28DeviceReduceSingleTileKernelINS2_10policy_hubIfyN4cuda3std3__44plusIfEEE10Policy1000EPfSC_iS9_ffNS7_10__identityEEEvT0_T1_T2_T3_T4_T6_)
        /*00ec*/ 	.word	0x00000000


	//----- nvinfo : EIATTR_MIN_STACK_SIZE
	.align		4
.L_82:
        /*00f0*/ 	.byte	0x04, 0x12
        /*00f2*/ 	.short	(.L_84 - .L_83)
	.align		4
.L_83:
        /*00f4*/ 	.word	index@(_ZN3cub18CUB_300001_SM_10006detail6reduce18DeviceReduceKernelINS2_10policy_hubIfyN4cuda3std3__44plusIfEEE10Policy1000EN6thrust24THRUST_300001_SM_1000_NS6detail15normal_iteratorINSD_10device_ptrIfEEEEyS9_fNS7_10__identityEEEvT0_PT3_T1_NS0_13GridEvenShareISN_EET2_T4_)
        /*00f8*/ 	.word	0x00000000


	//----- nvinfo : EIATTR_MIN_STACK_SIZE
	.align		4
.L_84:
        /*00fc*/ 	.byte	0x04, 0x12
        /*00fe*/ 	.short	(.L_86 - .L_85)
	.align		4
.L_85:
        /*0100*/ 	.word	index@(_ZN3cub18CUB_300001_SM_10006detail6reduce28DeviceReduceSingleTileKernelINS2_10policy_hubIfyN4cuda3std3__44plusIfEEE10Policy1000EN6thrust24THRUST_300001_SM_1000_NS6detail15normal_iteratorINSD_10device_ptrIfEEEEPfyS9_ffNS7_10__identityEEEvT0_T1_T2_T3_T4_T6_)
        /*0104*/ 	.word	0x00000000


	//----- nvinfo : EIATTR_MIN_STACK_SIZE
	.align		4
.L_86:
        /*0108*/ 	.byte	0x04, 0x12
        /*010a*/ 	.short	(.L_88 - .L_87)
	.align		4
.L_87:
        /*010c*/ 	.word	index@(_ZN3cub18CUB_300001_SM_10006detail6reduce28DeviceReduceSingleTileKernelINS2_10policy_hubIfjN4cuda3std3__44plusIfEEE10Policy1000EPfSC_iS9_ffNS7_10__identityEEEvT0_T1_T2_T3_T4_T6_)
        /*0110*/ 	.word	0x00000000


	//----- nvinfo : EIATTR_MIN_STACK_SIZE
	.align		4
.L_88:
        /*0114*/ 	.byte	0x04, 0x12
        /*0116*/ 	.short	(.L_90 - .L_89)
	.align		4
.L_89:
        /*0118*/ 	.word	index@(_ZN3cub18CUB_300001_SM_10006detail6reduce18DeviceReduceKernelINS2_10policy_hubIfjN4cuda3std3__44plusIfEEE10Policy1000EN6thrust24THRUST_300001_SM_1000_NS6detail15normal_iteratorINSD_10device_ptrIfEEEEjS9_fNS7_10__identityEEEvT0_PT3_T1_NS0_13GridEvenShareISN_EET2_T4_)
        /*011c*/ 	.word	0x00000000


	//----- nvinfo : EIATTR_MIN_STACK_SIZE
	.align		4
.L_90:
        /*0120*/ 	.byte	0x04, 0x12
        /*0122*/ 	.short	(.L_92 - .L_91)
	.align		4
.L_91:
        /*0124*/ 	.word	index@(_ZN3cub18CUB_300001_SM_10006detail6reduce28DeviceReduceSingleTileKernelINS2_10policy_hubIfjN4cuda3std3__44plusIfEEE10Policy1000EN6thrust24THRUST_300001_SM_1000_NS6detail15normal_iteratorINSD_10device_ptrIfEEEEPfjS9_ffNS7_10__identityEEEvT0_T1_T2_T3_T4_T6_)
        /*0128*/ 	.word	0x00000000


	//----- nvinfo : EIATTR_MIN_STACK_SIZE
	.align		4
.L_92:
        /*012c*/ 	.byte	0x04, 0x12
        /*012e*/ 	.short	(.L_94 - .L_93)
	.align		4
.L_93:
        /*0130*/ 	.word	index@(_ZN3cub18CUB_300001_SM_10006detail8for_each13static_kernelINS2_12policy_hub_t12policy_500_tEmN6thrust24THRUST_300001_SM_1000_NS8cuda_cub20__uninitialized_fill7functorINS7_10device_ptrIfEEfEEEEvT0_T1_)
        /*0134*/ 	.word	0x00000000


	//----- nvinfo : EIATTR_MIN_STACK_SIZE
	.align		4
.L_94:
        /*0138*/ 	.byte	0x04, 0x12
        /*013a*/ 	.short	(.L_96 - .L_95)
	.align		4
.L_95:
        /*013c*/ 	.word	index@(_ZN3cub18CUB_300001_SM_10006detail11EmptyKernelIvEEvv)
        /*0140*/ 	.word	0x00000000


	//----- nvinfo : EIATTR_MIN_STACK_SIZE
	.align		4
.L_96:
        /*0144*/ 	.byte	0x04, 0x12
        /*0146*/ 	.short	(.L_98 - .L_97)
	.align		4
.L_97:
        /*0148*/ 	.word	index@(_Z14sinusTaylorGPUPfiid)
        /*014c*/ 	.word	0x00000000
.L_98:


//--------------------- .nv.compat                --------------------------
	.section	.nv.compat,"",@"SHT_CUDA_COMPAT_INFO"
	.align	4
        /*0000*/ 	.byte	0x02, 0x09, 0x00, 0x00, 0x02, 0x02, 0x01, 0x00, 0x02, 0x05, 0x05, 0x00, 0x03, 0x07, 0x01, 0x01
        /*0010*/ 	.byte	0x02, 0x03, 0x00, 0x00, 0x02, 0x06, 0x01, 0x00, 0x04, 0x0b, 0x08, 0x00, 0x01, 0x00, 0x00, 0x00
        /*0020*/ 	.byte	0x00, 0x00, 0x00, 0x00


//--------------------- .nv.info._ZN3cub18CUB_300001_SM_10006detail6reduce28DeviceReduceSingleTileKernelINS2_10policy_hubIfyN4cuda3std3__44plusIfEEE10Policy1000EPfSC_iS9_ffNS7_10__identityEEEvT0_T1_T2_T3_T4_T6_ --------------------------
	.section	.nv.info._ZN3cub18CUB_300001_SM_10006detail6reduce28DeviceReduceSingleTileKernelINS2_10policy_hubIfyN4cuda3std3__44plusIfEEE10Policy1000EPfSC_iS9_ffNS7_10__identityEEEvT0_T1_T2_T3_T4_T6_,"",@"SHT_CUDA_INFO"
	.sectionflags	@""
	.align	4


	//----- nvinfo : EIATTR_CUDA_API_VERSION
	.align		4
        /*0000*/ 	.byte	0x04, 0x37
        /*0002*/ 	.short	(.L_100 - .L_99)
.L_99:
        /*0004*/ 	.word	0x00000082


	//----- nvinfo : EIATTR_KPARAM_INFO
	.align		4
.L_100:
        /*0008*/ 	.byte	0x04, 0x17
        /*000a*/ 	.short	(.L_102 - .L_101)
.L_101:
        /*000c*/ 	.word	0x00000000
        /*0010*/ 	.short	0x0005
        /*0012*/ 	.short	0x001c
        /*0014*/ 	.byte	0x00, 0xf0, 0x05, 0x00


	//----- nvinfo : EIATTR_KPARAM_INFO
	.align		4
.L_102:
        /*0018*/ 	.byte	0x04, 0x17
        /*001a*/ 	.short	(.L_104 - .L_103)
.L_103:
        /*001c*/ 	.word	0x00000000
        /*0020*/ 	.short	0x0004
        /*0022*/ 	.short	0x0018
        /*0024*/ 	.byte	0x00, 0xf0, 0x11, 0x00


	//----- nvinfo : EIATTR_KPARAM_INFO
	.align		4
.L_104:
        /*0028*/ 	.byte	0x04, 0x17
        /*002a*/ 	.short	(.L_106 - .L_105)
.L_105:
        /*002c*/ 	.word	0x00000000
        /*0030*/ 	.short	0x0003
        /*0032*/ 	.short	0x0014
        /*0034*/ 	.byte	0x00, 0xf0, 0x05, 0x00


	//----- nvinfo : EIATTR_KPARAM_INFO
	.align		4
.L_106:
        /*0038*/ 	.byte	0x04, 0x17
        /*003a*/ 	.short	(.L_108 - .L_107)
.L_107:
        /*003c*/ 	.word	0x00000000
        /*0040*/ 	.short	0x0002
        /*0042*/ 	.short	0x0010
        /*0044*/ 	.byte	0x00, 0xf0, 0x11, 0x00


	//----- nvinfo : EIATTR_KPARAM_INFO
	.align		4
.L_108:
        /*0048*/ 	.byte	0x04, 0x17
        /*004a*/ 	.short	(.L_110 - .L_109)
.L_109:
        /*004c*/ 	.word	0x00000000
        /*0050*/ 	.short	0x0001
        /*0052*/ 	.short	0x0008
        /*0054*/ 	.byte	0x00, 0xf5, 0x21, 0x00


	//----- nvinfo : EIATTR_KPARAM_INFO
	.align		4
.L_110:
        /*0058*/ 	.byte	0x04, 0x17
        /*005a*/ 	.short	(.L_112 - .L_111)
.L_111:
        /*005c*/ 	.word	0x00000000
        /*0060*/ 	.short	0x0000
        /*0062*/ 	.short	0x0000
        /*0064*/ 	.byte	0x00, 0xf5, 0x21, 0x00


	//----- nvinfo : EIATTR_SPARSE_MMA_MASK
	.align		4
.L_112:
        /*0068*/ 	.byte	0x03, 0x50
        /*006a*/ 	.short	0x0000


	//----- nvinfo : EIATTR_MAXREG_COUNT
	.align		4
        /*006c*/ 	.byte	0x03, 0x1b
        /*006e*/ 	.short	0x00ff


	//----- nvinfo : EIATTR_NUM_BARRIERS
	.align		4
        /*0070*/ 	.byte	0x02, 0x4c
        /*0072*/ 	.byte	0x01
	.zero		1


	//----- nvinfo : EIATTR_MERCURY_ISA_VERSION
	.align		4
        /*0074*/ 	.byte	0x03, 0x5f
        /*0076*/ 	.short	0x0101


	//----- nvinfo : EIATTR_COOP_GROUP_MASK_REGIDS
	.align		4
        /*0078*/ 	.byte	0x04, 0x29
        /*007a*/ 	.short	(.L_114 - .L_113)


	//   ....[0]....
.L_113:
        /*007c*/ 	.word	0xffffffff


	//   ....[1]....
        /*0080*/ 	.word	0xffffffff


	//   ....[2]....
        /*0084*/ 	.word	0xffffffff


	//   ....[3]....
        /*0088*/ 	.word	0xffffffff


	//   ....[4]....
        /*008c*/ 	.word	0xffffffff


	//   ....[5]....
        /*0090*/ 	.word	0xffffffff


	//   ....[6]....
        /*0094*/ 	.word	0xffffffff


	//   ....[7]....
        /*0098*/ 	.word	0xffffffff


	//   ....[8]....
        /*009c*/ 	.word	0xffffffff


	//   ....[9]....
        /*00a0*/ 	.word	0xffffffff


	//   ....[10]....
        /*00a4*/ 	.word	0xffffffff


	//   ....[11]....
        /*00a8*/ 	.word	0xffffffff


	//   ....[12]....
        /*00ac*/ 	.word	0xffffffff


	//   ....[13]....
        /*00b0*/ 	.word	0xffffffff


	//   ....[14]....
        /*00b4*/ 	.word	0xffffffff


	//   ....[15]....
        /*00b8*/ 	.word	0xffffffff


	//   ....[16]....
        /*00bc*/ 	.word	0xffffffff


	//   ....[17]....
        /*00c0*/ 	.word	0xffffffff


	//   ....[18]....
        /*00c4*/ 	.word	0xffffffff


	//   ....[19]....
        /*00c8*/ 	.word	0xffffffff


	//   ....[20]....
        /*00cc*/ 	.word	0xffffffff


	//   ....[21]....
        /*00d0*/ 	.word	0xffffffff


	//   ....[22]....
        /*00d4*/ 	.word	0xffffffff


	//   ....[23]....
        /*00d8*/ 	.word	0xffffffff


	//   ....[24]....
        /*00dc*/ 	.word	0xffffffff


	//   ....[25]....
        /*00e0*/ 	.word	0xffffffff


	//   ....[26]....
        /*00e4*/ 	.word	0xffffffff


	//   ....[27]....
        /*00e8*/ 	.word	0xffffffff


	//   ....[28]....
        /*00ec*/ 	.word	0xffffffff


	//   ....[29]....
        /*00f0*/ 	.word	0xffffffff


	//----- nvinfo : EIATTR_COOP_GROUP_INSTR_OFFSETS
	.align		4
.L_114:
        /*00f4*/ 	.byte	0x04, 0x28
        /*00f6*/ 	.short	(.L_116 - .L_115)


	//   ....[0]....
.L_115:
        /*00f8*/ 	.word	0x00000980


	//   ....[1]....
        /*00fc*/ 	.word	0x000009e0


	//   ....[2]....
        /*0100*/ 	.word	0x00000a50


	//   ....[3]....
        /*0104*/ 	.word	0x00000aa0


	//   ....[4]....
        /*0108*/ 	.word	0x00000ad0


	//   ....[5]....
        /*010c*/ 	.word	0x00000c90


	//   ....[6]....
        /*0110*/ 	.word	0x00000d20


	//   ....[7]....
        /*0114*/ 	.word	0x00000d60


	//   ....[8]....
        /*0118*/ 	.word	0x00000db0


	//   ....[9]....
        /*011c*/ 	.word	0x00000df0


	//   ....[10]....
        /*0120*/ 	.word	0x00001c00


	//   ....[11]....
        /*0124*/ 	.word	0x00001c80


	//   ....[12]....
        /*0128*/ 	.word	0x00001cd0


	//   ....[13]....
        /*012c*/ 	.word	0x00001d10


	//   ....[14]....
        /*0130*/ 	.word	0x00001d40


	//   ....[15]....
        /*0134*/ 	.word	0x00002700


	//   ....[16]....
        /*0138*/ 	.word	0x00002760


	//   ....[17]....
        /*013c*/ 	.word	0x000027d0


	//   ....[18]....
        /*0140*/ 	.word	0x00002820


	//   ....[19]....
        /*0144*/ 	.word	0x00002850


	//   ....[20]....
        /*0148*/ 	.word	0x00002a10


	//   ....[21]....
        /*014c*/ 	.word	0x00002a90


	//   ....[22]....
        /*0150*/ 	.word	0x00002ad0


	//   ....[23]....
        /*0154*/ 	.word	0x00002b10


	//   ....[24]....
        /*0158*/ 	.word	0x00002b70


	//   ....[25]....
        /*015c*/ 	.word	0x00003b00


	//   ....[26]....
        /*0160*/ 	.word	0x00003b80


	//   ....[27]....
        /*0164*/ 	.word	0x00003bd0


	//   ....[28]....
        /*0168*/ 	.word	0x00003c10


	//   ....[29]....
        /*016c*/ 	.word	0x00003c40


	//----- nvinfo : EIATTR_VRC_CTA_INIT_COUNT
	.align		4
.L_116:
        /*0170*/ 	.byte	0x02, 0x4a
	.zero		1
	.zero		1


	//----- nvinfo : EIATTR_EXIT_INSTR_OFFSETS
	.align		4
        /*0174*/ 	.byte	0x04, 0x1c
        /*0176*/ 	.short	(.L_118 - .L_117)


	//   ....[0]....
.L_117:
        /*0178*/ 	.word	0x00000080


	//   ....[1]....
        /*017c*/ 	.word	0x000000c0


	//   ....[2]....
        /*0180*/ 	.word	0x00003d90


	//   ....[3]....
        /*0184*/ 	.word	0x00003de0


	//----- nvinfo : EIATTR_MAX_THREADS
	.align		4
.L_118:
        /*0188*/ 	.byte	0x04, 0x05
        /*018a*/ 	.short	(.L_120 - .L_119)
.L_119:
        /*018c*/ 	.word	0x00000100
        /*0190*/ 	.word	0x00000001
        /*0194*/ 	.word	0x00000001


	//----- nvinfo : EIATTR_CRS_STACK_SIZE
	.align		4
.L_120:
        /*0198*/ 	.byte	0x04, 0x1e
        /*019a*/ 	.short	(.L_122 - .L_121)
.L_121:
        /*019c*/ 	.word	0x00000000


	//----- nvinfo : EIATTR_CBANK_PARAM_SIZE
	.align		4
.L_122:
        /*01a0*/ 	.byte	0x03, 0x19
        /*01a2*/ 	.short	0x001d


	//----- nvinfo : EIATTR_PARAM_CBANK
	.align		4
        /*01a4*/ 	.byte	0x04, 0x0a
        /*01a6*/ 	.short	(.L_124 - .L_123)
	.align		4
.L_123:
        /*01a8*/ 	.word	index@(.nv.constant0._ZN3cub18CUB_300001_SM_10006detail6reduce28DeviceReduceSingleTileKernelINS2_10policy_hubIfyN4cuda3std3__44plusIfEEE10Policy1000EPfSC_iS9_ffNS7_10__identityEEEvT0_T1_T2_T3_T4_T6_)
        /*01ac*/ 	.short	0x0380
        /*01ae*/ 	.short	0x001d


	//----- nvinfo : EIATTR_SW_WAR
	.align		4
.L_124:
        /*01b0*/ 	.byte	0x04, 0x36
        /*01b2*/ 	.short	(.L_126 - .L_125)
.L_125:
        /*01b4*/ 	.word	0x00000008
.L_126:


//--------------------- .nv.info._ZN3cub18CUB_300001_SM_10006detail6reduce18DeviceReduceKernelINS2_10policy_hubIfyN4cuda3std3__44plusIfEEE10Policy1000EN6thrust24THRUST_300001_SM_1000_NS6detail15normal_iteratorINSD_10device_ptrIfEEEEyS9_fNS7_10__identityEEEvT0_PT3_T1_NS0_13GridEvenShareISN_EET2_T4_ --------------------------
	.section	.nv.info._ZN3cub18CUB_300001_SM_10006detail6reduce18DeviceReduceKernelINS2_10policy_hubIfyN4cuda3std3__44plusIfEEE10Policy1000EN6thrust24THRUST_300001_SM_1000_NS6detail15normal_iteratorINSD_10device_ptrIfEEEEyS9_fNS7_10__identityEEEvT0_PT3_T1_NS0_13GridEvenShareISN_EET2_T4_,"",@"SHT_CUDA_INFO"
	.sectionflags	@""
	.align	4


	//----- nvinfo : EIATTR_CUDA_API_VERSION
	.align		4
        /*0000*/ 	.byte	0x04, 0x37
        /*0002*/ 	.short	(.L_128 - .L_127)
.L_127:
        /*0004*/ 	.word	0x00000082


	//----- nvinfo : EIATTR_KPARAM_INFO
	.align		4
.L_128:
        /*0008*/ 	.byte	0x04, 0x17
        /*000a*/ 	.short	(.L_130 - .L_129)
.L_129:
        /*000c*/ 	.word	0x00000000
        /*0010*/ 	.short	0x0005
        /*0012*/ 	.short	0x0061
        /*0014*/ 	.byte	0x00, 0xf0, 0x05, 0x00


	//----- nvinfo : EIATTR_KPARAM_INFO
	.align		4
.L_130:
        /*0018*/ 	.byte	0x04, 0x17
        /*001a*/ 	.short	(.L_132 - .L_131)
.L_131:
        /*001c*/ 	.word	0x00000000
        /*0020*/ 	.short	0x0004
        /*0022*/ 	.short	0x0060
        /*0024*/ 	.byte	0x00, 0xf0, 0x05, 0x00


	//----- nvinfo : EIATTR_KPARAM_INFO
	.align		4
.L_132:
        /*0028*/ 	.byte	0x04, 0x17
        /*002a*/ 	.short	(.L_134 - .L_133)
.L_133:
        /*002c*/ 	.word	0x00000000
        /*0030*/ 	.short	0x0003
        /*0032*/ 	.short	0x0018
        /*0034*/ 	.byte	0x00, 0xf0, 0x21, 0x01


	//----- nvinfo : EIATTR_KPARAM_INFO
	.align		4
.L_134:
        /*0038*/ 	.byte	0x04, 0x17
        /*003a*/ 	.short	(.L_136 - .L_135)
.L_135:
        /*003c*/ 	.word	0x00000000
        /*0040*/ 	.short	0x0002
        /*0042*/ 	.short	0x0010
        /*0044*/ 	.byte	0x00, 0xf0, 0x21, 0x00


	//----- nvinfo : EIATTR_KPARAM_INFO
	.align		4
.L_136:
        /*0048*/ 	.byte	0x04, 0x17
        /*004a*/ 	.short	(.L_138 - .L_137)
.L_137:
        /*004c*/ 	.word	0x00000000
        /*0050*/ 	.short	0x0001
        /*0052*/ 	.short	0x0008
        /*0054*/ 	.byte	0x00, 0xf5, 0x21, 0x00


	//----- nvinfo : EIATTR_KPARAM_INFO
	.align		4
.L_138:
        /*0058*/ 	.byte	0x04, 0x17
        /*005a*/ 	.short	(.L_140 - .L_139)
.L_139:
        /*005c*/ 	.word	0x00000000
        /*0060*/ 	.short	0x0000
        /*0062*/ 	.short	0x0000
        /*0064*/ 	.byte	0x00, 0xf0, 0x21, 0x00


	//----- nvinfo : EIATTR_SPARSE_MMA_MASK
	.align		4
.L_140:
        /*0068*/ 	.byte	0x03, 0x50
        /*006a*/ 	.short	0x0000


	//----- nvinfo : EIATTR_MAXREG_COUNT
	.align		4
        /*006c*/ 	.byte	0x03, 0x1b
        /*006e*/ 	.short	0x00ff


	//----- nvinfo : EIATTR_NUM_BARRIERS
	.align		4
        /*0070*/ 	.byte	0x02, 0x4c
        /*0072*/ 	.byte	0x01
	.zero		1


	//----- nvinfo : EIATTR_MERCURY_ISA_VERSION
	.align		4
        /*0074*/ 	.byte	0x03, 0x5f
        /*0076*/ 	.short	0x0101


	//----- nvinfo : EIATTR_COOP_GROUP_MASK_REGIDS
	.align		4
        /*0078*/ 	.byte	0x04, 0x29
        /*007a*/ 	.short	(.L_142 - .L_141)


	//   ....[0]....
.L_141:
        /*007c*/ 	.word	0xffffffff


	//   ....[1]....
        /*0080*/ 	.word	0xffffffff


	//   ....[2]....
        /*0084*/ 	.word	0xffffffff


	//   ....[3]....
        /*0088*/ 	.word	0xffffffff


	//   ....[4]....
        /*008c*/ 	.word	0xffffffff


	//   ....[5]....
        /*0090*/ 	.word	0xffffffff


	//   ....[6]....
        /*0094*/ 	.word	0xffffffff


	//   ....[7]....
        /*0098*/ 	.word	0xffffffff


	//   ....[8]....
        /*009c*/ 	.word	0xffffffff


	//   ....[9]....
        /*00a0*/ 	.word	0xffffffff


	//   ....[10]....
        /*00a4*/ 	.word	0xffffffff


	//   ....[11]....
        /*00a8*/ 	.word	0xffffffff


	//   ....[12]....
        /*00ac*/ 	.word	0xffffffff


	//   ....[13]....
        /*00b0*/ 	.word	0xffffffff


	//   ....[14]....
        /*00b4*/ 	.word	0xffffffff


	//----- nvinfo : EIATTR_COOP_GROUP_INSTR_OFFSETS
	.align		4
.L_142:
        /*00b8*/ 	.byte	0x04, 0x28
        /*00ba*/ 	.short	(.L_144 - .L_143)


	//   ....[0]....
.L_143:
        /*00bc*/ 	.word	0x000009c0


	//   ....[1]....
        /*00c0*/ 	.word	0x00000a20


	//   ....[2]....
        /*00c4*/ 	.word	0x00000a90


	//   ....[3]....
        /*00c8*/ 	.word	0x00000ae0


	//   ....[4]....
        /*00cc*/ 	.word	0x00000b10


	//   ....[5]....
        /*00d0*/ 	.word	0x00000cd0


	//   ....[6]....
        /*00d4*/ 	.word	0x00000d60


	//   ....[7]....
        /*00d8*/ 	.word	0x00000dd0


	//   ....[8]....
        /*00dc*/ 	.word	0x00000e20


	//   ....[9]....
        /*00e0*/ 	.word	0x00000e50


	//   ....[10]....
        /*00e4*/ 	.word	0x00002030


	//   ....[11]....
        /*00e8*/ 	.word	0x000020c0


	//   ....[12]....
        /*00ec*/ 	.word	0x00002110


	//   ....[13]....
        /*00f0*/ 	.word	0x00002150


	//   ....[14]....
        /*00f4*/ 	.word	0x00002180


	//----- nvinfo : EIATTR_VRC_CTA_INIT_COUNT
	.align		4
.L_144:
        /*00f8*/ 	.byte	0x02, 0x4a
	.zero		1
	.zero		1


	//----- nvinfo : EIATTR_EXIT_INSTR_OFFSETS
	.align		4
        /*00fc*/ 	.byte	0x04, 0x1c
        /*00fe*/ 	.short	(.L_146 - .L_145)


	//   ....[0]....
.L_145:
        /*0100*/ 	.word	0x000022d0


	//   ....[1]....
        /*0104*/ 	.word	0x00002330


	//----- nvinfo : EIATTR_MAX_THREADS
	.align		4
.L_146:
        /*0108*/ 	.byte	0x04, 0x05
        /*010a*/ 	.short	(.L_148 - .L_147)
.L_147:
        /*010c*/ 	.word	0x00000100
        /*0110*/ 	.word	0x00000001
        /*0114*/ 	.word	0x00000001


	//----- nvinfo : EIATTR_CRS_STACK_SIZE
	.align		4
.L_148:
        /*0118*/ 	.byte	0x04, 0x1e
        /*011a*/ 	.short	(.L_150 - .L_149)
.L_149:
        /*011c*/ 	.word	0x00000000


	//----- nvinfo : EIATTR_CBANK_PARAM_SIZE
	.align		4
.L_150:
        /*0120*/ 	.byte	0x03, 0x19
        /*0122*/ 	.short	0x0062


	//----- nvinfo : EIATTR_PARAM_CBANK
	.align		4
        /*0124*/ 	.byte	0x04, 0x0a
        /*0126*/ 	.short	(.L_152 - .L_151)
	.align		4
.L_151:
        /*0128*/ 	.word	index@(.nv.constant0._ZN3cub18CUB_300001_SM_10006detail6reduce18DeviceReduceKernelINS2_10policy_hubIfyN4cuda3std3__44plusIfEEE10Policy1000EN6thrust24THRUST_300001_SM_1000_NS6detail15normal_iteratorINSD_10device_ptrIfEEEEyS9_fNS7_10__identityEEEvT0_PT3_T1_NS0_13GridEvenShareISN_EET2_T4_)
        /*012c*/ 	.short	0x0380
        /*012e*/ 	.short	0x0062


	//----- nvinfo : EIATTR_SW_WAR
	.align		4
.L_152:
        /*0130*/ 	.byte	0x04, 0x36
        /*0132*/ 	.short	(.L_154 - .L_153)
.L_153:
        /*0134*/ 	.word	0x00000008
.L_154:


//--------------------- .nv.info._ZN3cub18CUB_300001_SM_10006detail6reduce28DeviceReduceSingleTileKernelINS2_10policy_hubIfyN4cuda3std3__44plusIfEEE10Policy1000EN6thrust24THRUST_300001_SM_1000_NS6detail15normal_iteratorINSD_10device_ptrIfEEEEPfyS9_ffNS7_10__identityEEEvT0_T1_T2_T3_T4_T6_ --------------------------
	.section	.nv.info._ZN3cub18CUB_300001_SM_10006detail6reduce28DeviceReduceSingleTileKernelINS2_10policy_hubIfyN4cuda3std3__44plusIfEEE10Policy1000EN6thrust24THRUST_300001_SM_1000_NS6detail15normal_iteratorINSD_10device_ptrIfEEEEPfyS9_ffNS7_10__identityEEEvT0_T1_T2_T3_T4_T6_,"",@"SHT_CUDA_INFO"
	.sectionflags	@""
	.align	4


	//----- nvinfo : EIATTR_CUDA_API_VERSION
	.align		4
        /*0000*/ 	.byte	0x04, 0x37
        /*0002*/ 	.short	(.L_156 - .L_155)
.L_155:
        /*0004*/ 	.word	0x00000082


	//----- nvinfo : EIATTR_KPARAM_INFO
	.align		4
.L_156:
        /*0008*/ 	.byte	0x04, 0x17
        /*000a*/ 	.short	(.L_158 - .L_157)
.L_157:
        /*000c*/ 	.word	0x00000000
        /*0010*/ 	.short	0x0005
        /*0012*/ 	.short	0x0020
        /*0014*/ 	.byte	0x00, 0xf0, 0x05, 0x00


	//----- nvinfo : EIATTR_KPARAM_INFO
	.align		4
.L_158:
        /*0018*/ 	.byte	0x04, 0x17
        /*001a*/ 	.short	(.L_160 - .L_159)
.L_159:
        /*001c*/ 	.word	0x00000000
        /*0020*/ 	.short	0x0004
        /*0022*/ 	.short	0x001c
        /*0024*/ 	.byte	0x00, 0xf0, 0x11, 0x00


	//----- nvinfo : EIATTR_KPARAM_INFO
	.align		4
.L_160:
        /*0028*/ 	.byte	0x04, 0x17
        /*002a*/ 	.short	(.L_162 - .L_161)
.L_161:
        /*002c*/ 	.word	0x00000000
        /*0030*/ 	.short	0x0003
        /*0032*/ 	.short	0x0018
        /*0034*/ 	.byte	0x00, 0xf0, 0x05, 0x00


	//----- nvinfo : EIATTR_KPARAM_INFO
	.align		4
.L_162:
        /*0038*/ 	.byte	0x04, 0x17
        /*003a*/ 	.short	(.L_164 - .L_163)
.L_163:
        /*003c*/ 	.word	0x00000000
        /*0040*/ 	.short	0x0002
        /*0042*/ 	.short	0x0010
        /*0044*/ 	.byte	0x00, 0xf0, 0x21, 0x00


	//----- nvinfo : EIATTR_KPARAM_INFO
	.align		4
.L_164:
        /*0048*/ 	.byte	0x04, 0x17
        /*004a*/ 	.short	(.L_166 - .L_165)
.L_165:
        /*004c*/ 	.word	0x00000000
        /*0050*/ 	.short	0x0001
        /*0052*/ 	.short	0x0008
        /*0054*/ 	.byte	0x00, 0xf5, 0x21, 0x00


	//----- nvinfo : EIATTR_KPARAM_INFO
	.align		4
.L_166:
        /*0058*/ 	.byte	0x04, 0x17
        /*005a*/ 	.short	(.L_168 - .L_167)
.L_167:
        /*005c*/ 	.word	0x00000000
        /*0060*/ 	.short	0x0000
        /*0062*/ 	.short	0x0000
        /*0064*/ 	.byte	0x00, 0xf0, 0x21, 0x00


	//----- nvinfo : EIATTR_SPARSE_MMA_MASK
	.align		4
.L_168:
        /*0068*/ 	.byte	0x03, 0x50
        /*006a*/ 	.short	0x0000


	//----- nvinfo : EIATTR_MAXREG_COUNT
	.align		4
        /*006c*/ 	.byte	0x03, 0x1b
        /*006e*/ 	.short	0x00ff


	//----- nvinfo : EIATTR_NUM_BARRIERS
	.align		4
        /*0070*/ 	.byte	0x02, 0x4c
        /*0072*/ 	.byte	0x01
	.zero		1


	//----- nvinfo : EIATTR_MERCURY_ISA_VERSION
	.align		4
        /*0074*/ 	.byte	0x03, 0x5f
        /*0076*/ 	.short	0x0101


	//----- nvinfo : EIATTR_COOP_GROUP_MASK_REGIDS
	.align		4
        /*0078*/ 	.byte	0x04, 0x29
        /*007a*/ 	.short	(.L_170 - .L_169)


	//   ....[0]....
.L_169:
        /*007c*/ 	.word	0xffffffff


	//   ....[1]....
        /*0080*/ 	.word	0xffffffff


	//   ....[2]....
        /*0084*/ 	.word	0xffffffff


	//   ....[3]....
        /*0088*/ 	.word	0xffffffff


	//   ....[4]....
        /*008c*/ 	.word	0xffffffff


	//   ....[5]....
        /*0090*/ 	.word	0xffffffff


	//   ....[6]....
        /*0094*/ 	.word	0xffffffff


	//   ....[7]....
        /*0098*/ 	.word	0xffffffff


	//   ....[8]....
        /*009c*/ 	.word	0xffffffff


	//   ....[9]....
        /*00a0*/ 	.word	0xffffffff


	//   ....[10]....
        /*00a4*/ 	.word	0xffffffff


	//   ....[11]....
        /*00a8*/ 	.word	0xffffffff


	//   ....[12]....
        /*00ac*/ 	.word	0xffffffff


	//   ....[13]....
        /*00b0*/ 	.word	0xffffffff


	//   ....[14]....
        /*00b4*/ 	.word	0xffffffff


	//----- nvinfo : EIATTR_COOP_GROUP_INSTR_OFFSETS
	.align		4
.L_170:
        /*00b8*/ 	.byte	0x04, 0x28
        /*00ba*/ 	.short	(.L_172 - .L_171)


	//   ....[0]....
.L_171:
        /*00bc*/ 	.word	0x00000930


	//   ....[1]....
        /*00c0*/ 	.word	0x00000990


	//   ....[2]....
        /*00c4*/ 	.word	0x00000a00


	//   ....[3]....
        /*00c8*/ 	.word	0x00000a50


	//   ....[4]....
        /*00cc*/ 	.word	0x00000a80


	//   ....[5]....
        /*00d0*/ 	.word	0x00000c40


	//   ....[6]....
        /*00d4*/ 	.word	0x00000cd0


	//   ....[7]....
        /*00d8*/ 	.word	0x00000d20


	//   ....[8]....
        /*00dc*/ 	.word	0x00000d60


	//   ....[9]....
        /*00e0*/ 	.word	0x00000da0


	//   ....[10]....
        /*00e4*/ 	.word	0x00001dc0


	//   ....[11]....
        /*00e8*/ 	.word	0x00001e40


	//   ....[12]....
        /*00ec*/ 	.word	0x00001e90


	//   ....[13]....
        /*00f0*/ 	.word	0x00001ed0


	//   ....[14]....
        /*00f4*/ 	.word	0x00001f00


	//----- nvinfo : EIATTR_VRC_CTA_INIT_COUNT
	.align		4
.L_172:
        /*00f8*/ 	.byte	0x02, 0x4a
	.zero		1
	.zero		1


	//----- nvinfo : EIATTR_EXIT_INSTR_OFFSETS
	.align		4
        /*00fc*/ 	.byte	0x04, 0x1c
        /*00fe*/ 	.short	(.L_174 - .L_173)


	//   ....[0]....
.L_173:
        /*0100*/ 	.word	0x000000a0


	//   ....[1]....
        /*0104*/ 	.word	0x000000e0


	//   ....[2]....
        /*0108*/ 	.word	0x00002040


	//   ....[3]....
        /*010c*/ 	.word	0x00002090


	//----- nvinfo : EIATTR_MAX_THREADS
	.align		4
.L_174:
        /*0110*/ 	.byte	0x04, 0x05
        /*0112*/ 	.short	(.L_176 - .L_175)
.L_175:
        /*0114*/ 	.word	0x00000100
        /*0118*/ 	.word	0x00000001
        /*011c*/ 	.word	0x00000001


	//----- nvinfo : EIATTR_CRS_STACK_SIZE
	.align		4
.L_176:
        /*0120*/ 	.byte	0x04, 0x1e
        /*0122*/ 	.short	(.L_178 - .L_177)
.L_177:
        /*0124*/ 	.word	0x00000000


	//----- nvinfo : EIATTR_CBANK_PARAM_SIZE
	.align		4
.L_178:
        /*0128*/ 	.byte	0x03, 0x19
        /*012a*/ 	.short	0x0021


	//----- nvinfo : EIATTR_PARAM_CBANK
	.align		4
        /*012c*/ 	.byte	0x04, 0x0a
        /*012e*/ 	.short	(.L_180 - .L_179)
	.align		4
.L_179:
        /*0130*/ 	.word	index@(.nv.constant0._ZN3cub18CUB_300001_SM_10006detail6reduce28DeviceReduceSingleTileKernelINS2_10policy_hubIfyN4cuda3std3__44plusIfEEE10Policy1000EN6thrust24THRUST_300001_SM_1000_NS6detail15normal_iteratorINSD_10device_ptrIfEEEEPfyS9_ffNS7_10__identityEEEvT0_T1_T2_T3_T4_T6_)
        /*0134*/ 	.short	0x0380
        /*0136*/ 	.short	0x0021


	//----- nvinfo : EIATTR_SW_WAR
	.align		4
.L_180:
        /*0138*/ 	.byte	0x04, 0x36
        /*013a*/ 	.short	(.L_182 - .L_181)
.L_181:
        /*013c*/ 	.word	0x00000008
.L_182:


//--------------------- .nv.info._ZN3cub18CUB_300001_SM_10006detail6reduce28DeviceReduceSingleTileKernelINS2_10policy_hubIfjN4cuda3std3__44plusIfEEE10Policy1000EPfSC_iS9_ffNS7_10__identityEEEvT0_T1_T2_T3_T4_T6_ --------------------------
	.section	.nv.info._ZN3cub18CUB_300001_SM_10006detail6reduce28DeviceReduceSingleTileKernelINS2_10policy_hubIfjN4cuda3std3__44plusIfEEE10Policy1000EPfSC_iS9_ffNS7_10__identityEEEvT0_T1_T2_T3_T4_T6_,"",@"SHT_CUDA_INFO"
	.sectionflags	@""
	.align	4


	//----- nvinfo : EIATTR_CUDA_API_VERSION
	.align		4
        /*0000*/ 	.byte	0x04, 0x37
        /*0002*/ 	.short	(.L_184 - .L_183)
.L_183:
        /*0004*/ 	.word	0x00000082


	//----- nvinfo : EIATTR_KPARAM_INFO
	.align		4
.L_184:
        /*0008*/ 	.byte	0x04, 0x17
        /*000a*/ 	.short	(.L_186 - .L_185)
.L_185:
        /*000c*/ 	.word	0x00000000
        /*0010*/ 	.short	0x0005
        /*0012*/ 	.short	0x001c
        /*0014*/ 	.byte	0x00, 0xf0, 0x05, 0x00


	//----- nvinfo : EIATTR_KPARAM_INFO
	.align		4
.L_186:
        /*0018*/ 	.byte	0x04, 0x17
        /*001a*/ 	.short	(.L_188 - .L_187)
.L_187:
        /*001c*/ 	.word	0x00000000
        /*0020*/ 	.short	0x0004
        /*0022*/ 	.short	0x0018
        /*0024*/ 	.byte	0x00, 0xf0, 0x11, 0x00


	//----- nvinfo : EIATTR_KPARAM_INFO
	.align		4
.L_188:
        /*0028*/ 	.byte	0x04, 0x17
        /*002a*/ 	.short	(.L_190 - .L_189)
.L_189:
        /*002c*/ 	.word	0x00000000
        /*0030*/ 	.short	0x0003
        /*0032*/ 	.short	0x0014
        /*0034*/ 	.byte	0x00, 0xf0, 0x05, 0x00


	//----- nvinfo : EIATTR_KPARAM_INFO
	.align		4
.L_190:
        /*0038*/ 	.byte	0x04, 0x17
        /*003a*/ 	.short	(.L_192 - .L_191)
.L_191:
        /*003c*/ 	.word	0x00000000
        /*0040*/ 	.short	0x0002
        /*0042*/ 	.short	0x0010
        /*0044*/ 	.byte	0x00, 0xf0, 0x11, 0x00


	//----- nvinfo : EIATTR_KPARAM_INFO
	.align		4
.L_192:
        /*0048*/ 	.byte	0x04, 0x17
        /*004a*/ 	.short	(.L_194 - .L_193)
.L_193:
        /*004c*/ 	.word	0x00000000
        /*0050*/ 	.short	0x0001
        /*0052*/ 	.short	0x0008
        /*0054*/ 	.byte	0x00, 0xf5, 0x21, 0x00


	//----- nvinfo : EIATTR_KPARAM_INFO
	.align		4
.L_194:
        /*0058*/ 	.byte	0x04, 0x17
        /*005a*/ 	.short	(.L_196 - .L_195)
.L_195:
        /*005c*/ 	.word	0x00000000
        /*0060*/ 	.short	0x0000
        /*0062*/ 	.short	0x0000
        /*0064*/ 	.byte	0x00, 0xf5, 0x21, 0x00


	//----- nvinfo : EIATTR_SPARSE_MMA_MASK
	.align		4
.L_196:
        /*0068*/ 	.byte	0x03, 0x50
        /*006a*/ 	.short	0x0000


	//----- nvinfo : EIATTR_MAXREG_COUNT
	.align		4
        /*006c*/ 	.byte	0x03, 0x1b
        /*006e*/ 	.short	0x0080


	//----- nvinfo : EIATTR_NUM_BARRIERS
	.align		4
        /*0070*/ 	.byte	0x02, 0x4c
        /*0072*/ 	.byte	0x01
	.zero		1


	//----- nvinfo : EIATTR_MERCURY_ISA_VERSION
	.align		4
        /*0074*/ 	.byte	0x03, 0x5f
        /*0076*/ 	.short	0x0101


	//----- nvinfo : EIATTR_UNUSED_LOAD_BYTE_OFFSET
	.align		4
        /*0078*/ 	.byte	0x04, 0x44
        /*007a*/ 	.short	(.L_198 - .L_197)


	//   ....[0]....
.L_197:
        /*007c*/ 	.word	0x00000b70
        /*0080*/ 	.word	0x0000fff0


	//   ....[1]....
        /*0084*/ 	.word	0x00000f80
        /*0088*/ 	.word	0x0000fff0


	//   ....[2]....
        /*008c*/ 	.word	0x00002010
        /*0090*/ 	.word	0x0000fff0


	//   ....[3]....
        /*0094*/ 	.word	0x00002bb0
        /*0098*/ 	.word	0x0000fff0


	//   ....[4]....
        /*009c*/ 	.word	0x00002fc0
        /*00a0*/ 	.word	0x0000fff0


	//   ....[5]....
        /*00a4*/ 	.word	0x00004140
        /*00a8*/ 	.word	0x0000fff0


	//----- nvinfo : EIATTR_COOP_GROUP_MASK_REGIDS
	.align		4
.L_198:
        /*00ac*/ 	.byte	0x04, 0x29
        /*00ae*/ 	.short	(.L_200 - .L_199)


	//   ....[0]....
.L_199:
        /*00b0*/ 	.word	0xffffffff


	//   ....[1]....
        /*00b4*/ 	.word	0xffffffff


	//   ....[2]....
        /*00b8*/ 	.word	0xffffffff


	//   ....[3]....
        /*00bc*/ 	.word	0xffffffff


	//   ....[4]....
        /*00c0*/ 	.word	0xffffffff


	//   ....[5]....
        /*00c4*/ 	.word	0xffffffff


	//   ....[6]....
        /*00c8*/ 	.word	0xffffffff


	//   ....[7]....
        /*00cc*/ 	.word	0xffffffff


	//   ....[8]....
        /*00d0*/ 	.word	0xffffffff


	//   ....[9]....
        /*00d4*/ 	.word	0xffffffff


	//   ....[10]....
        /*00d8*/ 	.word	0xffffffff


	//   ....[11]....
        /*00dc*/ 	.word	0xffffffff


	//   ....[12]....
        /*00e0*/ 	.word	0xffffffff


	//   ....[13]....
        /*00e4*/ 	.word	0xffffffff


	//   ....[14]....
        /*00e8*/ 	.word	0xffffffff


	//   ....[15]....
        /*00ec*/ 	.word	0xffffffff


	//   ....[16]....
        /*00f0*/ 	.word	0xffffffff


	//   ....[17]....
        /*00f4*/ 	.word	0xffffffff


	//   ....[18]....
        /*00f8*/ 	.word	0xffffffff


	//   ....[19]....
        /*00fc*/ 	.word	0xffffffff


	//   ....[20]....
        /*0100*/ 	.word	0xffffffff


	//   ....[21]....
        /*0104*/ 	.word	0xffffffff


	//   ....[22]....
        /*0108*/ 	.word	0xffffffff


	//   ....[23]....
        /*010c*/ 	.word	0xffffffff


	//   ....[24]....
        /*0110*/ 	.word	0xffffffff


	//   ....[25]....
        /*0114*/ 	.word	0xffffffff


	//   ....[26]....
        /*0118*/ 	.word	0xffffffff


	//   ....[27]....
        /*011c*/ 	.word	0xffffffff


	//   ....[28]....
        /*0120*/ 	.word	0xffffffff


	//   ....[29]....
        /*0124*/ 	.word	0xffffffff


	//----- nvinfo : EIATTR_COOP_GROUP_INSTR_OFFSETS
	.align		4
.L_200:
        /*0128*/ 	.byte	0x04, 0x28
        /*012a*/ 	.short	(.L_202 - .L_201)


	//   ....[0]....
.L_201:
        /*012c*/ 	.word	0x00000980


	//   ....[1]....
        /*0130*/ 	.word	0x000009e0


	//   ....[2]....
        /*0134*/ 	.word	0x00000a50


	//   ....[3]....
        /*0138*/ 	.word	0x00000aa0


	//   ....[4]....
        /*013c*/ 	.word	0x00000ad0


	//   ....[5]....
        /*0140*/ 	.word	0x00000d20


	//   ....[6]....
        /*0144*/ 	.word	0x00000db0


	//   ....[7]....
        /*0148*/ 	.word	0x00000df0


	//   ....[8]....
        /*014c*/ 	.word	0x00000e40


	//   ....[9]....
        /*0150*/ 	.word	0x00000e80


	//   ....[10]....
        /*0154*/ 	.word	0x00001e30


	//   ....[11]....
        /*0158*/ 	.word	0x00001eb0


	//   ....[12]....
        /*015c*/ 	.word	0x00001f00


	//   ....[13]....
        /*0160*/ 	.word	0x00001f40


	//   ....[14]....
        /*0164*/ 	.word	0x00001f70


	//   ....[15]....
        /*0168*/ 	.word	0x000029c0


	//   ....[16]....
        /*016c*/ 	.word	0x00002a20


	//   ....[17]....
        /*0170*/ 	.word	0x00002a90


	//   ....[18]....
        /*0174*/ 	.word	0x00002ae0


	//   ....[19]....
        /*0178*/ 	.word	0x00002b10


	//   ....[20]....
        /*017c*/ 	.word	0x00002d60


	//   ....[21]....
        /*0180*/ 	.word	0x00002de0


	//   ....[22]....
        /*0184*/ 	.word	0x00002e20


	//   ....[23]....
        /*0188*/ 	.word	0x00002e60


	//   ....[24]....
        /*018c*/ 	.word	0x00002ec0


	//   ....[25]....
        /*0190*/ 	.word	0x00003f60


	//   ....[26]....
        /*0194*/ 	.word	0x00003fe0


	//   ....[27]....
        /*0198*/ 	.word	0x00004030


	//   ....[28]....
        /*019c*/ 	.word	0x00004070


	//   ....[29]....
        /*01a0*/ 	.word	0x000040a0


	//----- nvinfo : EIATTR_VRC_CTA_INIT_COUNT
	.align		4
.L_202:
        /*01a4*/ 	.byte	0x02, 0x4a
	.zero		1
	.zero		1


	//----- nvinfo : EIATTR_EXIT_INSTR_OFFSETS
	.align		4
        /*01a8*/ 	.byte	0x04, 0x1c
        /*01aa*/ 	.short	(.L_204 - .L_203)


	//   ....[0]....
.L_203:
        /*01ac*/ 	.word	0x00000080


	//   ....[1]....
        /*01b0*/ 	.word	0x000000c0


	//   ....[2]....
        /*01b4*/ 	.word	0x00004280


	//   ....[3]....
        /*01b8*/ 	.word	0x000042d0


	//----- nvinfo : EIATTR_MAX_THREADS
	.align		4
.L_204:
        /*01bc*/ 	.byte	0x04, 0x05
        /*01be*/ 	.short	(.L_206 - .L_205)
.L_205:
        /*01c0*/ 	.word	0x00000200
        /*01c4*/ 	.word	0x00000001
        /*01c8*/ 	.word	0x00000001


	//----- nvinfo : EIATTR_CRS_STACK_SIZE
	.align		4
.L_206:
        /*01cc*/ 	.byte	0x04, 0x1e
        /*01ce*/ 	.short	(.L_208 - .L_207)
.L_207:
        /*01d0*/ 	.word	0x00000000


	//----- nvinfo : EIATTR_CBANK_PARAM_SIZE
	.align		4
.L_208:
        /*01d4*/ 	.byte	0x03, 0x19
        /*01d6*/ 	.short	0x001d


	//----- nvinfo : EIATTR_PARAM_CBANK
	.align		4
        /*01d8*/ 	.byte	0x04, 0x0a
        /*01da*/ 	.short	(.L_210 - .L_209)
	.align		4
.L_209:
        /*01dc*/ 	.word	index@(.nv.constant0._ZN3cub18CUB_300001_SM_10006detail6reduce28DeviceReduceSingleTileKernelINS2_10policy_hubIfjN4cuda3std3__44plusIfEEE10Policy1000EPfSC_iS9_ffNS7_10__identityEEEvT0_T1_T2_T3_T4_T6_)
        /*01e0*/ 	.short	0x0380
        /*01e2*/ 	.short	0x001d


	//----- nvinfo : EIATTR_SW_WAR
	.align		4
.L_210:
        /*01e4*/ 	.byte	0x04, 0x36
        /*01e6*/ 	.short	(.L_212 - .L_211)
.L_211:
        /*01e8*/ 	.word	0x00000008
.L_212:


//--------------------- .nv.info._ZN3cub18CUB_300001_SM_10006detail6reduce18DeviceReduceKernelINS2_10policy_hubIfjN4cuda3std3__44plusIfEEE10Policy1000EN6thrust24THRUST_300001_SM_1000_NS6detail15normal_iteratorINSD_10device_ptrIfEEEEjS9_fNS7_10__identityEEEvT0_PT3_T1_NS0_13GridEvenShareISN_EET2_T4_ --------------------------
	.section	.nv.info._ZN3cub18CUB_300001_SM_10006detail6reduce18DeviceReduceKernelINS2_10policy_hubIfjN4cuda3std3__44plusIfEEE10Policy1000EN6thrust24THRUST_300001_SM_1000_NS6detail15normal_iteratorINSD_10device_ptrIfEEEEjS9_fNS7_10__identityEEEvT0_PT3_T1_NS0_13GridEvenShareISN_EET2_T4_,"",@"SHT_CUDA_INFO"
	.sectionflags	@""
	.align	4


	//----- nvinfo : EIATTR_CUDA_API_VERSION
	.align		4
        /*0000*/ 	.byte	0x04, 0x37
        /*0002*/ 	.short	(.L_214 - .L_213)
.L_213:
        /*0004*/ 	.word	0x00000082


	//----- nvinfo : EIATTR_KPARAM_INFO
	.align		4
.L_214:
        /*0008*/ 	.byte	0x04, 0x17
        /*000a*/ 	.short	(.L_216 - .L_215)
.L_215:
        /*000c*/ 	.word	0x00000000
        /*0010*/ 	.short	0x0005
        /*0012*/ 	.short	0x003d
        /*0014*/ 	.byte	0x00, 0xf0, 0x05, 0x00


	//----- nvinfo : EIATTR_KPARAM_INFO
	.align		4
.L_216:
        /*0018*/ 	.byte	0x04, 0x17
        /*001a*/ 	.short	(.L_218 - .L_217)
.L_217:
        /*001c*/ 	.word	0x00000000
        /*0020*/ 	.short	0x0004
        /*0022*/ 	.short	0x003c
        /*0024*/ 	.byte	0x00, 0xf0, 0x05, 0x00


	//----- nvinfo : EIATTR_KPARAM_INFO
	.align		4
.L_218:
        /*0028*/ 	.byte	0x04, 0x17
        /*002a*/ 	.short	(.L_220 - .L_219)
.L_219:
        /*002c*/ 	.word	0x00000000
        /*0030*/ 	.short	0x0003
        /*0032*/ 	.short	0x0014
        /*0034*/ 	.byte	0x00, 0xf0, 0xa1, 0x00


	//----- nvinfo : EIATTR_KPARAM_INFO
	.align		4
.L_220:
        /*0038*/ 	.byte	0x04, 0x17
        /*003a*/ 	.short	(.L_222 - .L_221)
.L_221:
        /*003c*/ 	.word	0x00000000
        /*0040*/ 	.short	0x0002
        /*0042*/ 	.short	0x0010
        /*0044*/ 	.byte	0x00, 0xf0, 0x11, 0x00


	//----- nvinfo : EIATTR_KPARAM_INFO
	.align		4
.L_222:
        /*0048*/ 	.byte	0x04, 0x17
        /*004a*/ 	.short	(.L_224 - .L_223)
.L_223:
        /*004c*/ 	.word	0x00000000
        /*0050*/ 	.short	0x0001
        /*0052*/ 	.short	0x0008
        /*0054*/ 	.byte	0x00, 0xf5, 0x21, 0x00


	//----- nvinfo : EIATTR_KPARAM_INFO
	.align		4
.L_224:
        /*0058*/ 	.byte	0x04, 0x17
        /*005a*/ 	.short	(.L_226 - .L_225)
.L_225:
        /*005c*/ 	.word	0x00000000
        /*0060*/ 	.short	0x0000
        /*0062*/ 	.short	0x0000
        /*0064*/ 	.byte	0x00, 0xf0, 0x21, 0x00


	//----- nvinfo : EIATTR_SPARSE_MMA_MASK
	.align		4
.L_226:
        /*0068*/ 	.byte	0x03, 0x50
        /*006a*/ 	.short	0x0000


	//----- nvinfo : EIATTR_MAXREG_COUNT
	.align		4
        /*006c*/ 	.byte	0x03, 0x1b
        /*006e*/ 	.short	0x0080


	//----- nvinfo : EIATTR_NUM_BARRIERS
	.align		4
        /*0070*/ 	.byte	0x02, 0x4c
        /*0072*/ 	.byte	0x01
	.zero		1


	//----- nvinfo : EIATTR_MERCURY_ISA_VERSION
	.align		4
        /*0074*/ 	.byte	0x03, 0x5f
        /*0076*/ 	.short	0x0101


	//----- nvinfo : EIATTR_UNUSED_LOAD_BYTE_OFFSET
	.align		4
        /*0078*/ 	.byte	0x04, 0x44
        /*007a*/ 	.short	(.L_228 - .L_227)


	//   ....[0]....
.L_227:
        /*007c*/ 	.word	0x00000de0
        /*0080*/ 	.word	0x0000fff0


	//   ....[1]....
        /*0084*/ 	.word	0x000011f0
        /*0088*/ 	.word	0x0000fff0


	//   ....[2]....
        /*008c*/ 	.word	0x000026b0
        /*0090*/ 	.word	0x0000fff0


	//----- nvinfo : EIATTR_COOP_GROUP_MASK_REGIDS
	.align		4
.L_228:
        /*0094*/ 	.byte	0x04, 0x29
        /*0096*/ 	.short	(.L_230 - .L_229)


	//   ....[0]....
.L_229:
        /*0098*/ 	.word	0xffffffff


	//   ....[1]....
        /*009c*/ 	.word	0xffffffff


	//   ....[2]....
        /*00a0*/ 	.word	0xffffffff


	//   ....[3]....
        /*00a4*/ 	.word	0xffffffff


	//   ....[4]....
        /*00a8*/ 	.word	0xffffffff


	//   ....[5]....
        /*00ac*/ 	.word	0xffffffff


	//   ....[6]....
        /*00b0*/ 	.word	0xffffffff


	//   ....[7]....
        /*00b4*/ 	.word	0xffffffff


	//   ....[8]....
        /*00b8*/ 	.word	0xffffffff


	//   ....[9]....
        /*00bc*/ 	.word	0xffffffff


	//   ....[10]....
        /*00c0*/ 	.word	0xffffffff


	//   ....[11]....
        /*00c4*/ 	.word	0xffffffff


	//   ....[12]....
        /*00c8*/ 	.word	0xffffffff


	//   ....[13]....
        /*00cc*/ 	.word	0xffffffff


	//   ....[14]....
        /*00d0*/ 	.word	0xffffffff


	//----- nvinfo : EIATTR_COOP_GROUP_INSTR_OFFSETS
	.align		4
.L_230:
        /*00d4*/ 	.byte	0x04, 0x28
        /*00d6*/ 	.short	(.L_232 - .L_231)


	//   ....[0]....
.L_231:
        /*00d8*/ 	.word	0x00000bf0


	//   ....[1]....
        /*00dc*/ 	.word	0x00000c50


	//   ....[2]....
        /*00e0*/ 	.word	0x00000cc0


	//   ....[3]....
        /*00e4*/ 	.word	0x00000d10


	//   ....[4]....
        /*00e8*/ 	.word	0x00000d40


	//   ....[5]....
        /*00ec*/ 	.word	0x00000f90


	//   ....[6]....
        /*00f0*/ 	.word	0x00001020


	//   ....[7]....
        /*00f4*/ 	.word	0x00001070


	//   ....[8]....
        /*00f8*/ 	.word	0x000010b0


	//   ....[9]....
        /*00fc*/ 	.word	0x000010f0


	//   ....[10]....
        /*0100*/ 	.word	0x000024c0


	//   ....[11]....
        /*0104*/ 	.word	0x00002550


	//   ....[12]....
        /*0108*/ 	.word	0x000025a0


	//   ....[13]....
        /*010c*/ 	.word	0x000025e0


	//   ....[14]....
        /*0110*/ 	.word	0x00002610


	//----- nvinfo : EIATTR_VRC_CTA_INIT_COUNT
	.align		4
.L_232:
        /*0114*/ 	.byte	0x02, 0x4a
	.zero		1
	.zero		1


	//----- nvinfo : EIATTR_EXIT_INSTR_OFFSETS
	.align		4
        /*0118*/ 	.byte	0x04, 0x1c
        /*011a*/ 	.short	(.L_234 - .L_233)


	//   ....[0]....
.L_233:
        /*011c*/ 	.word	0x000027f0


	//   ....[1]....
        /*0120*/ 	.word	0x00002830


	//----- nvinfo : EIATTR_MAX_THREADS
	.align		4
.L_234:
        /*0124*/ 	.byte	0x04, 0x05
        /*0126*/ 	.short	(.L_236 - .L_235)
.L_235:
        /*0128*/ 	.word	0x00000200
        /*012c*/ 	.word	0x00000001
        /*0130*/ 	.word	0x00000001


	//----- nvinfo : EIATTR_CRS_STACK_SIZE
	.align		4
.L_236:
        /*0134*/ 	.byte	0x04, 0x1e
        /*0136*/ 	.short	(.L_238 - .L_237)
.L_237:
        /*0138*/ 	.word	0x00000000


	//----- nvinfo : EIATTR_CBANK_PARAM_SIZE
	.align		4
.L_238:
        /*013c*/ 	.byte	0x03, 0x19
        /*013e*/ 	.short	0x003e


	//----- nvinfo : EIATTR_PARAM_CBANK
	.align		4
        /*0140*/ 	.byte	0x04, 0x0a
        /*0142*/ 	.short	(.L_240 - .L_239)
	.align		4
.L_239:
        /*0144*/ 	.word	index@(.nv.constant0._ZN3cub18CUB_300001_SM_10006detail6reduce18DeviceReduceKernelINS2_10policy_hubIfjN4cuda3std3__44plusIfEEE10Policy1000EN6thrust24THRUST_300001_SM_1000_NS6detail15normal_iteratorINSD_10device_ptrIfEEEEjS9_fNS7_10__identityEEEvT0_PT3_T1_NS0_13GridEvenShareISN_EET2_T4_)
        /*0148*/ 	.short	0x0380
        /*014a*/ 	.short	0x003e


	//----- nvinfo : EIATTR_SW_WAR
	.align		4
.L_240:
        /*014c*/ 	.byte	0x04, 0x36
        /*014e*/ 	.short	(.L_242 - .L_241)
.L_241:
        /*0150*/ 	.word	0x00000008
.L_242:


//--------------------- .nv.info._ZN3cub18CUB_300001_SM_10006detail6reduce28DeviceReduceSingleTileKernelINS2_10policy_hubIfjN4cuda3std3__44plusIfEEE10Policy1000EN6thrust24THRUST_300001_SM_1000_NS6detail15normal_iteratorINSD_10device_ptrIfEEEEPfjS9_ffNS7_10__identityEEEvT0_T1_T2_T3_T4_T6_ --------------------------
	.section	.nv.info._ZN3cub18CUB_300001_SM_10006detail6reduce28DeviceReduceSingleTileKernelINS2_10policy_hubIfjN4cuda3std3__44plusIfEEE10Policy1000EN6thrust24THRUST_300001_SM_1000_NS6detail15normal_iteratorINSD_10device_ptrIfEEEEPfjS9_ffNS7_10__identityEEEvT0_T1_T2_T3_T4_T6_,"",@"SHT_CUDA_INFO"
	.sectionflags	@""
	.align	4


	//----- nvinfo : EIATTR_CUDA_API_VERSION
	.align		4
        /*0000*/ 	.byte	0x04, 0x37
        /*0002*/ 	.short	(.L_244 - .L_243)
.L_243:
        /*0004*/ 	.word	0x00000082


	//----- nvinfo : EIATTR_KPARAM_INFO
	.align		4
.L_244:
        /*0008*/ 	.byte	0x04, 0x17
        /*000a*/ 	.short	(.L_246 - .L_245)
.L_245:
        /*000c*/ 	.word	0x00000000
        /*0010*/ 	.short	0x0005
        /*0012*/ 	.short	0x001c
        /*0014*/ 	.byte	0x00, 0xf0, 0x05, 0x00


	//----- nvinfo : EIATTR_KPARAM_INFO
	.align		4
.L_246:
        /*0018*/ 	.byte	0x04, 0x17
        /*001a*/ 	.short	(.L_248 - .L_247)
.L_247:
        /*001c*/ 	.word	0x00000000
        /*0020*/ 	.short	0x0004
        /*0022*/ 	.short	0x0018
        /*0024*/ 	.byte	0x00, 0xf0, 0x11, 0x00


	//----- nvinfo : EIATTR_KPARAM_INFO
	.align		4
.L_248:
        /*0028*/ 	.byte	0x04, 0x17
        /*002a*/ 	.short	(.L_250 - .L_249)
.L_249:
        /*002c*/ 	.word	0x00000000
        /*0030*/ 	.short	0x0003
        /*0032*/ 	.short	0x0014
        /*0034*/ 	.byte	0x00, 0xf0, 0x05, 0x00


	//----- nvinfo : EIATTR_KPARAM_INFO
	.align		4
.L_250:
        /*0038*/ 	.byte	0x04, 0x17
        /*003a*/ 	.short	(.L_252 - .L_251)
.L_251:
        /*003c*/ 	.word	0x00000000
        /*0040*/ 	.short	0x0002
        /*0042*/ 	.short	0x0010
        /*0044*/ 	.byte	0x00, 0xf0, 0x11, 0x00


	//----- nvinfo : EIATTR_KPARAM_INFO
	.align		4
.L_252:
        /*0048*/ 	.byte	0x04, 0x17
        /*004a*/ 	.short	(.L_254 - .L_253)
.L_253:
        /*004c*/ 	.word	0x00000000
        /*0050*/ 	.short	0x0001
        /*0052*/ 	.short	0x0008
        /*0054*/ 	.byte	0x00, 0xf5, 0x21, 0x00


	//----- nvinfo : EIATTR_KPARAM_INFO
	.align		4
.L_254:
        /*0058*/ 	.byte	0x04, 0x17
        /*005a*/ 	.short	(.L_256 - .L_255)
.L_255:
        /*005c*/ 	.word	0x00000000
        /*0060*/ 	.short	0x0000
        /*0062*/ 	.short	0x0000
        /*0064*/ 	.byte	0x00, 0xf0, 0x21, 0x00


	//----- nvinfo : EIATTR_SPARSE_MMA_MASK
	.align		4
.L_256:
        /*0068*/ 	.byte	0x03, 0x50
        /*006a*/ 	.short	0x0000


	//----- nvinfo : EIATTR_MAXREG_COUNT
	.align		4
        /*006c*/ 	.byte	0x03, 0x1b
        /*006e*/ 	.short	0x0080


	//----- nvinfo : EIATTR_NUM_BARRIERS
	.align		4
        /*0070*/ 	.byte	0x02, 0x4c
        /*0072*/ 	.byte	0x01
	.zero		1


	//----- nvinfo : EIATTR_MERCURY_ISA_VERSION
	.align		4
        /*0074*/ 	.byte	0x03, 0x5f
        /*0076*/ 	.short	0x0101


	//----- nvinfo : EIATTR_UNUSED_LOAD_BYTE_OFFSET
	.align		4
        /*0078*/ 	.byte	0x04, 0x44
        /*007a*/ 	.short	(.L_258 - .L_257)


	//   ....[0]....
.L_257:
        /*007c*/ 	.word	0x00000b00
        /*0080*/ 	.word	0x0000fff0


	//   ....[1]....
        /*0084*/ 	.word	0x00000f10
        /*0088*/ 	.word	0x0000fff0


	//   ....[2]....
        /*008c*/ 	.word	0x00002270
        /*0090*/ 	.word	0x0000fff0


	//----- nvinfo : EIATTR_COOP_GROUP_MASK_REGIDS
	.align		4
.L_258:
        /*0094*/ 	.byte	0x04, 0x29
        /*0096*/ 	.short	(.L_260 - .L_259)


	//   ....[0]....
.L_259:
        /*0098*/ 	.word	0xffffffff


	//   ....[1]....
        /*009c*/ 	.word	0xffffffff


	//   ....[2]....
        /*00a0*/ 	.word	0xffffffff


	//   ....[3]....
        /*00a4*/ 	.word	0xffffffff


	//   ....[4]....
        /*00a8*/ 	.word	0xffffffff


	//   ....[5]....
        /*00ac*/ 	.word	0xffffffff


	//   ....[6]....
        /*00b0*/ 	.word	0xffffffff


	//   ....[7]....
        /*00b4*/ 	.word	0xffffffff


	//   ....[8]....
        /*00b8*/ 	.word	0xffffffff


	//   ....[9]....
        /*00bc*/ 	.word	0xffffffff


	//   ....[10]....
        /*00c0*/ 	.word	0xffffffff


	//   ....[11]....
        /*00c4*/ 	.word	0xffffffff


	//   ....[12]....
        /*00c8*/ 	.word	0xffffffff


	//   ....[13]....
        /*00cc*/ 	.word	0xffffffff


	//   ....[14]....
        /*00d0*/ 	.word	0xffffffff


	//----- nvinfo : EIATTR_COOP_GROUP_INSTR_OFFSETS
	.align		4
.L_260:
        /*00d4*/ 	.byte	0x04, 0x28
        /*00d6*/ 	.short	(.L_262 - .L_261)


	//   ....[0]....
.L_261:
        /*00d8*/ 	.word	0x00000910


	//   ....[1]....
        /*00dc*/ 	.word	0x00000970


	//   ....[2]....
        /*00e0*/ 	.word	0x000009e0


	//   ....[3]....
        /*00e4*/ 	.word	0x00000a30


	//   ....[4]....
        /*00e8*/ 	.word	0x00000a60


	//   ....[5]....
        /*00ec*/ 	.word	0x00000cb0


	//   ....[6]....
        /*00f0*/ 	.word	0x00000d40


	//   ....[7]....
        /*00f4*/ 	.word	0x00000d80


	//   ....[8]....
        /*00f8*/ 	.word	0x00000dd0


	//   ....[9]....
        /*00fc*/ 	.word	0x00000e10


	//   ....[10]....
        /*0100*/ 	.word	0x00002090


	//   ....[11]....
        /*0104*/ 	.word	0x00002110


	//   ....[12]....
        /*0108*/ 	.word	0x00002160


	//   ....[13]....
        /*010c*/ 	.word	0x000021a0


	//   ....[14]....
        /*0110*/ 	.word	0x000021d0


	//----- nvinfo : EIATTR_VRC_CTA_INIT_COUNT
	.align		4
.L_262:
        /*0114*/ 	.byte	0x02, 0x4a
	.zero		1
	.zero		1


	//----- nvinfo : EIATTR_EXIT_INSTR_OFFSETS
	.align		4
        /*0118*/ 	.byte	0x04, 0x1c
        /*011a*/ 	.short	(.L_264 - .L_263)


	//   ....[0]....
.L_263:
        /*011c*/ 	.word	0x00000080


	//   ....[1]....
        /*0120*/ 	.word	0x000000c0


	//   ....[2]....
        /*0124*/ 	.word	0x000023b0


	//   ....[3]....
        /*0128*/ 	.word	0x00002400


	//----- nvinfo : EIATTR_MAX_THREADS
	.align		4
.L_264:
        /*012c*/ 	.byte	0x04, 0x05
        /*012e*/ 	.short	(.L_266 - .L_265)
.L_265:
        /*0130*/ 	.word	0x00000200
        /*0134*/ 	.word	0x00000001
        /*0138*/ 	.word	0x00000001


	//----- nvinfo : EIATTR_CRS_STACK_SIZE
	.align		4
.L_266:
        /*013c*/ 	.byte	0x04, 0x1e
        /*013e*/ 	.short	(.L_268 - .L_267)
.L_267:
        /*0140*/ 	.word	0x00000000


	//----- nvinfo : EIATTR_CBANK_PARAM_SIZE
	.align		4
.L_268:
        /*0144*/ 	.byte	0x03, 0x19
        /*0146*/ 	.short	0x001d


	//----- nvinfo : EIATTR_PARAM_CBANK
	.align		4
        /*0148*/ 	.byte	0x04, 0x0a
        /*014a*/ 	.short	(.L_270 - .L_269)
	.align		4
.L_269:
        /*014c*/ 	.word	index@(.nv.constant0._ZN3cub18CUB_300001_SM_10006detail6reduce28DeviceReduceSingleTileKernelINS2_10policy_hubIfjN4cuda3std3__44plusIfEEE10Policy1000EN6thrust24THRUST_300001_SM_1000_NS6detail15normal_iteratorINSD_10device_ptrIfEEEEPfjS9_ffNS7_10__identityEEEvT0_T1_T2_T3_T4_T6_)
        /*0150*/ 	.short	0x0380
        /*0152*/ 	.short	0x001d


	//----- nvinfo : EIATTR_SW_WAR
	.align		4
.L_270:
        /*0154*/ 	.byte	0x04, 0x36
        /*0156*/ 	.short	(.L_272 - .L_271)
.L_271:
        /*0158*/ 	.word	0x00000008
.L_272:


//--------------------- .nv.info._ZN3cub18CUB_300001_SM_10006detail8for_each13static_kernelINS2_12policy_hub_t12policy_500_tEmN6thrust24THRUST_300001_SM_1000_NS8cuda_cub20__uninitialized_fill7functorINS7_10device_ptrIfEEfEEEEvT0_T1_ --------------------------
	.section	.nv.info._ZN3cub18CUB_300001_SM_10006detail8for_each13static_kernelINS2_12policy_hub_t12policy_500_tEmN6thrust24THRUST_300001_SM_1000_NS8cuda_cub20__uninitialized_fill7functorINS7_10device_ptrIfEEfEEEEvT0_T1_,"",@"SHT_CUDA_INFO"
	.sectionflags	@""
	.align	4


	//----- nvinfo : EIATTR_CUDA_API_VERSION
	.align		4
        /*0000*/ 	.byte	0x04, 0x37
        /*0002*/ 	.short	(.L_274 - .L_273)
.L_273:
        /*0004*/ 	.word	0x00000082


	//----- nvinfo : EIATTR_KPARAM_INFO
	.align		4
.L_274:
        /*0008*/ 	.byte	0x04, 0x17
        /*000a*/ 	.short	(.L_276 - .L_275)
.L_275:
        /*000c*/ 	.word	0x00000000
        /*0010*/ 	.short	0x0001
        /*0012*/ 	.short	0x0008
        /*0014*/ 	.byte	0x00, 0xf0, 0x41, 0x00


	//----- nvinfo : EIATTR_KPARAM_INFO
	.align		4
.L_276:
        /*0018*/ 	.byte	0x04, 0x17
        /*001a*/ 	.short	(.L_278 - .L_277)
.L_277:
        /*001c*/ 	.word	0x00000000
        /*0020*/ 	.short	0x0000
        /*0022*/ 	.short	0x0000
        /*0024*/ 	.byte	0x00, 0xf0, 0x21, 0x00


	//----- nvinfo : EIATTR_SPARSE_MMA_MASK
	.align		4
.L_278:
        /*0028*/ 	.byte	0x03, 0x50
        /*002a*/ 	.short	0x0000


	//----- nvinfo : EIATTR_MAXREG_COUNT
	.align		4
        /*002c*/ 	.byte	0x03, 0x1b
        /*002e*/ 	.short	0x00ff


	//----- nvinfo : EIATTR_MERCURY_ISA_VERSION
	.align		4
        /*0030*/ 	.byte	0x03, 0x5f
        /*0032*/ 	.short	0x0101


	//----- nvinfo : EIATTR_VRC_CTA_INIT_COUNT
	.align		4
        /*0034*/ 	.byte	0x02, 0x4a
	.zero		1
	.zero		1


	//----- nvinfo : EIATTR_EXIT_INSTR_OFFSETS
	.align		4
        /*0038*/ 	.byte	0x04, 0x1c
        /*003a*/ 	.short	(.L_280 - .L_279)


	//   ....[0]....
.L_279:
        /*003c*/ 	.word	0x00000130


	//   ....[1]....
        /*0040*/ 	.word	0x00000230


	//   ....[2]....
        /*0044*/ 	.word	0x00000260


	//----- nvinfo : EIATTR_MAX_THREADS
	.align		4
.L_280:
        /*0048*/ 	.byte	0x04, 0x05
        /*004a*/ 	.short	(.L_282 - .L_281)
.L_281:
        /*004c*/ 	.word	0x00000100
        /*0050*/ 	.word	0x00000001
        /*0054*/ 	.word	0x00000001


	//----- nvinfo : EIATTR_CBANK_PARAM_SIZE
	.align		4
.L_282:
        /*0058*/ 	.byte	0x03, 0x19
        /*005a*/ 	.short	0x0018


	//----- nvinfo : EIATTR_PARAM_CBANK
	.align		4
        /*005c*/ 	.byte	0x04, 0x0a
        /*005e*/ 	.short	(.L_284 - .L_283)
	.align		4
.L_283:
        /*0060*/ 	.word	index@(.nv.constant0._ZN3cub18CUB_300001_SM_10006detail8for_each13static_kernelINS2_12policy_hub_t12policy_500_tEmN6thrust24THRUST_300001_SM_1000_NS8cuda_cub20__uninitialized_fill7functorINS7_10device_ptrIfEEfEEEEvT0_T1_)
        /*0064*/ 	.short	0x0380
        /*0066*/ 	.short	0x0018


	//----- nvinfo : EIATTR_SW_WAR
	.align		4
.L_284:
        /*0068*/ 	.byte	0x04, 0x36
        /*006a*/ 	.short	(.L_286 - .L_285)
.L_285:
        /*006c*/ 	.word	0x00000008
.L_286:


//--------------------- .nv.info._ZN3cub18CUB_300001_SM_10006detail11EmptyKernelIvEEvv --------------------------
	.section	.nv.info._ZN3cub18CUB_300001_SM_10006detail11EmptyKernelIvEEvv,"",@"SHT_CUDA_INFO"
	.sectionflags	@""
	.align	4


	//----- nvinfo : EIATTR_CUDA_API_VERSION
	.align		4
        /*0000*/ 	.byte	0x04, 0x37
        /*0002*/ 	.short	(.L_288 - .L_287)
.L_287:
        /*0004*/ 	.word	0x00000082


	//----- nvinfo : EIATTR_SPARSE_MMA_MASK
	.align		4
.L_288:
        /*0008*/ 	.byte	0x03, 0x50
        /*000a*/ 	.short	0x0000


	//----- nvinfo : EIATTR_MAXREG_COUNT
	.align		4
        /*000c*/ 	.byte	0x03, 0x1b
        /*000e*/ 	.short	0x00ff


	//----- nvinfo : EIATTR_MERCURY_ISA_VERSION
	.align		4
        /*0010*/ 	.byte	0x03, 0x5f
        /*0012*/ 	.short	0x0101


	//----- nvinfo : EIATTR_VRC_CTA_INIT_COUNT
	.align		4
        /*0014*/ 	.byte	0x02, 0x4a
	.zero		1
	.zero		1


	//----- nvinfo : EIATTR_EXIT_INSTR_OFFSETS
	.align		4
        /*0018*/ 	.byte	0x04, 0x1c
        /*001a*/ 	.short	(.L_290 - .L_289)


	//   ....[0]....
.L_289:
        /*001c*/ 	.word	0x00000010


	//----- nvinfo : EIATTR_SW_WAR
	.align		4
.L_290:
        /*0020*/ 	.byte	0x04, 0x36
        /*0022*/ 	.short	(.L_292 - .L_291)
.L_291:
        /*0024*/ 	.word	0x00000008
.L_292:


//--------------------- .nv.info._Z14sinusTaylorGPUPfiid --------------------------
	.section	.nv.info._Z14sinusTaylorGPUPfiid,"",@"SHT_CUDA_INFO"
	.sectionflags	@""
	.align	4


	//----- nvinfo : EIATTR_CUDA_API_VERSION
	.align		4
        /*0000*/ 	.byte	0x04, 0x37
        /*0002*/ 	.short	(.L_294 - .L_293)
.L_293:
        /*0004*/ 	.word	0x00000082


	//----- nvinfo : EIATTR_KPARAM_INFO
	.align		4
.L_294:
        /*0008*/ 	.byte	0x04, 0x17
        /*000a*/ 	.short	(.L_296 - .L_295)
.L_295:
        /*000c*/ 	.word	0x00000000
        /*0010*/ 	.short	0x0003
        /*0012*/ 	.short	0x0010
        /*0014*/ 	.byte	0x00, 0xf0, 0x21, 0x00


	//----- nvinfo : EIATTR_KPARAM_INFO
	.align		4
.L_296:
        /*0018*/ 	.byte	0x04, 0x17
        /*001a*/ 	.short	(.L_298 - .L_297)
.L_297:
        /*001c*/ 	.word	0x00000000
        /*0020*/ 	.short	0x0002
        /*0022*/ 	.short	0x000c
        /*0024*/ 	.byte	0x00, 0xf0, 0x11, 0x00


	//----- nvinfo : EIATTR_KPARAM_INFO
	.align		4
.L_298:
        /*0028*/ 	.byte	0x04, 0x17
        /*002a*/ 	.short	(.L_300 - .L_299)
.L_299:
        /*002c*/ 	.word	0x00000000
        /*0030*/ 	.short	0x0001
        /*0032*/ 	.short	0x0008
        /*0034*/ 	.byte	0x00, 0xf0, 0x11, 0x00


	//----- nvinfo : EIATTR_KPARAM_INFO
	.align		4
.L_300:
        /*0038*/ 	.byte	0x04, 0x17
        /*003a*/ 	.short	(.L_302 - .L_301)
.L_301:
        /*003c*/ 	.word	0x00000000
        /*0040*/ 	.short	0x0000
        /*0042*/ 	.short	0x0000
        /*0044*/ 	.byte	0x00, 0xf5, 0x21, 0x00


	//----- nvinfo : EIATTR_SPARSE_MMA_MASK
	.align		4
.L_302:
        /*0048*/ 	.byte	0x03, 0x50
        /*004a*/ 	.short	0x0000


	//----- nvinfo : EIATTR_MAXREG_COUNT
	.align		4
        /*004c*/ 	.byte	0x03, 0x1b
        /*004e*/ 	.short	0x00ff


	//----- nvinfo : EIATTR_MERCURY_ISA_VERSION
	.align		4
        /*0050*/ 	.byte	0x03, 0x5f
        /*0052*/ 	.short	0x0101


	//----- nvinfo : EIATTR_VRC_CTA_INIT_COUNT
	.align		4
        /*0054*/ 	.byte	0x02, 0x4a
	.zero		1
	.zero		1


	//----- nvinfo : EIATTR_EXIT_INSTR_OFFSETS
	.align		4
        /*0058*/ 	.byte	0x04, 0x1c
        /*005a*/ 	.short	(.L_304 - .L_303)


	//   ....[0]....
.L_303:
        /*005c*/ 	.word	0x00000070


	//   ....[1]....
        /*0060*/ 	.word	0x000008b0


	//----- nvinfo : EIATTR_CRS_STACK_SIZE
	.align		4
.L_304:
        /*0064*/ 	.byte	0x04, 0x1e
        /*0066*/ 	.short	(.L_306 - .L_305)
.L_305:
        /*0068*/ 	.word	0x00000000


	//----- nvinfo : EIATTR_CBANK_PARAM_SIZE
	.align		4
.L_306:
        /*006c*/ 	.byte	0x03, 0x19
        /*006e*/ 	.short	0x0018


	//----- nvinfo : EIATTR_PARAM_CBANK
	.align		4
        /*0070*/ 	.byte	0x04, 0x0a
        /*0072*/ 	.short	(.L_308 - .L_307)
	.align		4
.L_307:
        /*0074*/ 	.word	index@(.nv.constant0._Z14sinusTaylorGPUPfiid)
        /*0078*/ 	.short	0x0380
        /*007a*/ 	.short	0x0018


	//----- nvinfo : EIATTR_SW_WAR
	.align		4
.L_308:
        /*007c*/ 	.byte	0x04, 0x36
        /*007e*/ 	.short	(.L_310 - .L_309)
.L_309:
        /*0080*/ 	.word	0x00000008
.L_310:


//--------------------- .nv.callgraph             --------------------------
	.section	.nv.callgraph,"",@"SHT_CUDA_CALLGRAPH"
	.align	4
	.sectionentsize	8
	.align		4
        /*0000*/ 	.word	0x00000000
	.align		4
        /*0004*/ 	.word	0xffffffff
	.align		4
        /*0008*/ 	.word	0x00000000
	.align		4
        /*000c*/ 	.word	0xfffffffe
	.align		4
        /*0010*/ 	.word	0x00000000
	.align		4
        /*0014*/ 	.word	0xfffffffd
	.align		4
        /*0018*/ 	.word	0x00000000
	.align		4
        /*001c*/ 	.word	0xfffffffc


//--------------------- .nv.constant4             --------------------------
	.section	.nv.constant4,"a",@progbits
	.align	8
	.align		8
.nv.constant4:
        /*0000*/ 	.dword	_ZN34_INTERNAL_97f7f96e_4_k_cu_8c6191674cuda3std3__45__cpo5beginE
	.align		8
        /*0008*/ 	.dword	_ZN34_INTERNAL_97f7f96e_4_k_cu_8c6191674cuda3std3__45__cpo3endE
	.align		8
        /*0010*/ 	.dword	_ZN34_INTERNAL_97f7f96e_4_k_cu_8c6191674cuda3std3__45__cpo6cbeginE
	.align		8
        /*0018*/ 	.dword	_ZN34_INTERNAL_97f7f96e_4_k_cu_8c6191674cuda3std3__45__cpo4cendE
	.align		8
        /*0020*/ 	.dword	_ZN34_INTERNAL_97f7f96e_4_k_cu_8c6191674cuda3std3__45__cpo6rbeginE
	.align		8
        /*0028*/ 	.dword	_ZN34_INTERNAL_97f7f96e_4_k_cu_8c6191674cuda3std3__45__cpo4rendE
	.align		8
        /*0030*/ 	.dword	_ZN34_INTERNAL_97f7f96e_4_k_cu_8c6191674cuda3std3__45__cpo7crbeginE
	.align		8
        /*0038*/ 	.dword	_ZN34_INTERNAL_97f7f96e_4_k_cu_8c6191674cuda3std3__45__cpo5crendE
	.align		8
        /*0040*/ 	.dword	_ZN34_INTERNAL_97f7f96e_4_k_cu_8c6191674cuda3std3__436_GLOBAL__N__97f7f96e_4_k_cu_8c6191676ignoreE
	.align		8
        /*0048*/ 	.dword	_ZN34_INTERNAL_97f7f96e_4_k_cu_8c6191674cuda3std3__419piecewise_constructE
	.align		8
        /*0050*/ 	.dword	_ZN34_INTERNAL_97f7f96e_4_k_cu_8c6191674cuda3std3__48in_placeE
	.align		8
        /*0058*/ 	.dword	_ZN34_INTERNAL_97f7f96e_4_k_cu_8c6191674cuda3std3__420unreachable_sentinelE
	.align		8
        /*0060*/ 	.dword	_ZN34_INTERNAL_97f7f96e_4_k_cu_8c6191674cuda3std3__47nulloptE
	.align		8
        /*0068*/ 	.dword	_ZN34_INTERNAL_97f7f96e_4_k_cu_8c6191674cuda3std3__48unexpectE
	.align		8
        /*0070*/ 	.dword	_ZN34_INTERNAL_97f7f96e_4_k_cu_8c6191674cuda3std6ranges3__45__cpo4swapE
	.align		8
        /*0078*/ 	.dword	_ZN34_INTERNAL_97f7f96e_4_k_cu_8c6191674cuda3std6ranges3__45__cpo9iter_moveE
	.align		8
        /*0080*/ 	.dword	_ZN34_INTERNAL_97f7f96e_4_k_cu_8c6191674cuda3std6ranges3__45__cpo5beginE
	.align		8
        /*0088*/ 	.dword	_ZN34_INTERNAL_97f7f96e_4_k_cu_8c6191674cuda3std6ranges3__45__cpo3endE
	.align		8
        /*0090*/ 	.dword	_ZN34_INTERNAL_97f7f96e_4_k_cu_8c6191674cuda3std6ranges3__45__cpo6cbeginE
	.align		8
        /*0098*/ 	.dword	_ZN34_INTERNAL_97f7f96e_4_k_cu_8c6191674cuda3std6ranges3__45__cpo4cendE
	.align		8
        /*00a0*/ 	.dword	_ZN34_INTERNAL_97f7f96e_4_k_cu_8c6191674cuda3std6ranges3__45__cpo7advanceE
	.align		8
        /*00a8*/ 	.dword	_ZN34_INTERNAL_97f7f96e_4_k_cu_8c6191674cuda3std6ranges3__45__cpo9iter_swapE
	.align		8
        /*00b0*/ 	.dword	_ZN34_INTERNAL_97f7f96e_4_k_cu_8c6191674cuda3std6ranges3__45__cpo4nextE
	.align		8
        /*00b8*/ 	.dword	_ZN34_INTERNAL_97f7f96e_4_k_cu_8c6191674cuda3std6ranges3__45__cpo4prevE
	.align		8
        /*00c0*/ 	.dword	_ZN34_INTERNAL_97f7f96e_4_k_cu_8c6191674cuda3std6ranges3__45__cpo4dataE
	.align		8
        /*00c8*/ 	.dword	_ZN34_INTERNAL_97f7f96e_4_k_cu_8c6191674cuda3std6ranges3__45__cpo5cdataE
	.align		8
        /*00d0*/ 	.dword	_ZN34_INTERNAL_97f7f96e_4_k_cu_8c6191674cuda3std6ranges3__45__cpo4sizeE
	.align		8
        /*00d8*/ 	.dword	_ZN34_INTERNAL_97f7f96e_4_k_cu_8c6191674cuda3std6ranges3__45__cpo5ssizeE
	.align		8
        /*00e0*/ 	.dword	_ZN34_INTERNAL_97f7f96e_4_k_cu_8c6191674cuda3std6ranges3__45__cpo8distanceE
	.align		8
        /*00e8*/ 	.dword	_ZN34_INTERNAL_97f7f96e_4_k_cu_8c6191676thrust24THRUST_300001_SM_1000_NS8cuda_cub3parE
	.align		8
        /*00f0*/ 	.dword	_ZN34_INTERNAL_97f7f96e_4_k_cu_8c6191676thrust24THRUST_300001_SM_1000_NS8cuda_cub10par_nosyncE
	.align		8
        /*00f8*/ 	.dword	_ZN34_INTERNAL_97f7f96e_4_k_cu_8c6191676thrust24THRUST_300001_SM_1000_NS6system6detail10sequential3seqE
	.align		8
        /*0100*/ 	.dword	_ZN34_INTERNAL_97f7f96e_4_k_cu_8c6191676thrust24THRUST_300001_SM_1000_NS12placeholders2_1E
	.align		8
        /*0108*/ 	.dword	_ZN34_INTERNAL_97f7f96e_4_k_cu_8c6191676thrust24THRUST_300001_SM_1000_NS12placeholders2_2E
	.align		8
        /*0110*/ 	.dword	_ZN34_INTERNAL_97f7f96e_4_k_cu_8c6191676thrust24THRUST_300001_SM_1000_NS12placeholders2_3E
	.align		8
        /*0118*/ 	.dword	_ZN34_INTERNAL_97f7f96e_4_k_cu_8c6191676thrust24THRUST_300001_SM_1000_NS12placeholders2_4E
	.align		8
        /*0120*/ 	.dword	_ZN34_INTERNAL_97f7f96e_4_k_cu_8c6191676thrust24THRUST_300001_SM_1000_NS12placeholders2_5E
	.align		8
        /*0128*/ 	.dword	_ZN34_INTERNAL_97f7f96e_4_k_cu_8c6191676thrust24THRUST_300001_SM_1000_NS12placeholders2_6E
	.align		8
        /*0130*/ 	.dword	_ZN34_INTERNAL_97f7f96e_4_k_cu_8c6191676thrust24THRUST_300001_SM_1000_NS12placeholders2_7E
	.align		8
        /*0138*/ 	.dword	_ZN34_INTERNAL_97f7f96e_4_k_cu_8c6191676thrust24THRUST_300001_SM_1000_NS12placeholders2_8E
	.align		8
        /*0140*/ 	.dword	_ZN34_INTERNAL_97f7f96e_4_k_cu_8c6191676thrust24THRUST_300001_SM_1000_NS12placeholders2_9E
	.align		8
        /*0148*/ 	.dword	_ZN34_INTERNAL_97f7f96e_4_k_cu_8c6191676thrust24THRUST_300001_SM_1000_NS12placeholders3_10E
	.align		8
        /*0150*/ 	.dword	_ZN34_INTERNAL_97f7f96e_4_k_cu_8c6191676thrust24THRUST_300001_SM_1000_NS3seqE


//--------------------- .text._ZN3cub18CUB_300001_SM_10006detail6reduce28DeviceReduceSingleTileKernelINS2_10policy_hubIfyN4cuda3std3__44plusIfEEE10Policy1000EPfSC_iS9_ffNS7_10__identityEEEvT0_T1_T2_T3_T4_T6_ --------------------------
	.section	.text._ZN3cub18CUB_300001_SM_10006detail6reduce28DeviceReduceSingleTileKernelINS2_10policy_hubIfyN4cuda3std3__44plusIfEEE10Policy1000EPfSC_iS9_ffNS7_10__identityEEEvT0_T1_T2_T3_T4_T6_,"ax",@progbits
	.align	128
        .global         _ZN3cub18CUB_300001_SM_10006detail6reduce28DeviceReduceSingleTileKernelINS2_10policy_hubIfyN4cuda3std3__44plusIfEEE10Policy1000EPfSC_iS9_ffNS7_10__identityEEEvT0_T1_T2_T3_T4_T6_
        .type           _ZN3cub18CUB_300001_SM_10006detail6reduce28DeviceReduceSingleTileKernelINS2_10policy_hubIfyN4cuda3std3__44plusIfEEE10Policy1000EPfSC_iS9_ffNS7_10__identityEEEvT0_T1_T2_T3_T4_T6_,@function
        .size           _ZN3cub18CUB_300001_SM_10006detail6reduce28DeviceReduceSingleTileKernelINS2_10policy_hubIfyN4cuda3std3__44plusIfEEE10Policy1000EPfSC_iS9_ffNS7_10__identityEEEvT0_T1_T2_T3_T4_T6_,(.L_x_265 - _ZN3cub18CUB_300001_SM_10006detail6reduce28DeviceReduceSingleTileKernelINS2_10policy_hubIfyN4cuda3std3__44plusIfEEE10Policy1000EPfSC_iS9_ffNS7_10__identityEEEvT0_T1_T2_T3_T4_T6_)
        .other          _ZN3cub18CUB_300001_SM_10006detail6reduce28DeviceReduceSingleTileKernelINS2_10policy_hubIfyN4cuda3std3__44plusIfEEE10Policy1000EPfSC_iS9_ffNS7_10__identityEEEvT0_T1_T2_T3_T4_T6_,@"STO_CUDA_ENTRY STV_DEFAULT"
_ZN3cub18CUB_300001_SM_10006detail6reduce28DeviceReduceSingleTileKernelINS2_10policy_hubIfyN4cuda3std3__44plusIfEEE10Policy1000EPfSC_iS9_ffNS7_10__identityEEEvT0_T1_T2_T3_T4_T6_:
.text._ZN3cub18CUB_300001_SM_10006detail6reduce28DeviceReduceSingleTileKernelINS2_10policy_hubIfyN4cuda3std3__44plusIfEEE10Policy1000EPfSC_iS9_ffNS7_10__identityEEEvT0_T1_T2_T3_T4_T6_:
[----:B------:R-:W-:Y:S01]  /*0000*/  LDC R1, c[0x0][0x37c] ;  /* 0x0000df00ff017b82 */ /* 0x000fe20000000800 */
[----:B------:R-:W0:Y:S01]  /*0010*/  LDCU UR4, c[0x0][0x390] ;  /* 0x00007200ff0477ac */ /* 0x000e220008000800 */
[----:B------:R-:W1:Y:S01]  /*0020*/  LDCU.64 UR6, c[0x0][0x358] ;  /* 0x00006b00ff0677ac */ /* 0x000e620008000a00 */
[----:B0-----:R-:W-:-:S04]  /*0030*/  MOV R20, UR4 ;  /* 0x0000000400147c02 */ /* 0x001fc80008000f00 */
[----:B------:R-:W-:-:S13]  /*0040*/  ISETP.NE.AND P0, PT, R20, RZ, PT ;  /* 0x000000ff1400720c */ /* 0x000fda0003f05270 */
[----:B-1----:R-:W-:Y:S05]  /*0050*/  @P0 BRA `(.L_x_0) ;  /* 0x00000000001c0947 */ /* 0x002fea0003800000 */
[----:B------:R-:W0:Y:S02]  /*0060*/  S2R R0, SR_TID.X ;  /* 0x0000000000007919 */ /* 0x000e240000002100 */
[----:B0-----:R-:W-:-:S13]  /*0070*/  ISETP.NE.AND P0, PT, R0, RZ, PT ;  /* 0x000000ff0000720c */ /* 0x001fda0003f05270 */
[----:B------:R-:W-:Y:S05]  /*0080*/  @P0 EXIT ;  /* 0x000000000000094d */ /* 0x000fea0003800000 */
[----:B------:R-:W0:Y:S08]  /*0090*/  LDC R5, c[0x0][0x398] ;  /* 0x0000e600ff057b82 */ /* 0x000e300000000800 */
[----:B------:R-:W0:Y:S02]  /*00a0*/  LDC.64 R2, c[0x0][0x388] ;  /* 0x0000e200ff027b82 */ /* 0x000e240000000a00 */
[----:B0-----:R-:W-:Y:S01]  /*00b0*/  STG.E desc[UR6][R2.64], R5 ;  /* 0x0000000502007986 */ /* 0x001fe2000c101906 */
[----:B------:R-:W-:Y:S05]  /*00c0*/  EXIT ;  /* 0x000000000000794d */ /* 0x000fea0003800000 */
.L_x_0:
[----:B------:R-:W0:Y:S01]  /*00d0*/  LDCU UR4, c[0x0][0x380] ;  /* 0x00007000ff0477ac */ /* 0x000e220008000800 */
[----:B------:R-:W-:Y:S01]  /*00e0*/  BSSY.RECONVERGENT B0, `(.L_x_1) ;  /* 0x00003ca000007945 */ /* 0x000fe20003800200 */
[----:B0-----:R-:W-:-:S09]  /*00f0*/  ULOP3.LUT UP0, URZ, UR4, 0xf, URZ, 0xc0, !UPT ;  /* 0x0000000f04ff7892 */ /* 0x001fd2000f80c0ff */
[----:B------:R-:W-:Y:S05]  /*0100*/  BRA.U UP0, `(.L_x_2) ;  /* 0x0000001d00607547 */ /* 0x000fea000b800000 */
[----:B------:R-:W-:-:S13]  /*0110*/  ISETP.GT.AND P0, PT, R20, 0xfff, PT ;  /* 0x00000fff1400780c */ /* 0x000fda0003f04270 */
[----:B------:R-:W-:Y:S05]  /*0120*/  @P0 BRA `(.L_x_3) ;  /* 0x0000000c00a80947 */ /* 0x000fea0003800000 */
[----:B------:R-:W0:Y:S01]  /*0130*/  S2R R9, SR_TID.X ;  /* 0x0000000000097919 */ /* 0x000e220000002100 */
[----:B------:R-:W-:Y:S01]  /*0140*/  BSSY.RECONVERGENT B1, `(.L_x_4) ;  /* 0x0000009000017945 */ /* 0x000fe20003800200 */
[----:B------:R-:W-:Y:S01]  /*0150*/  HFMA2 R0, -RZ, RZ, 0, 0 ;  /* 0x00000000ff007431 */ /* 0x000fe200000001ff */
[----:B0-----:R-:W-:Y:S02]  /*0160*/  ISETP.GE.AND P0, PT, R9, R20, PT ;  /* 0x000000140900720c */ /* 0x001fe40003f06270 */
[----:B------:R-:W-:-:S11]  /*0170*/  MOV R11, R9 ;  /* 0x00000009000b7202 */ /* 0x000fd60000000f00 */
[----:B------:R-:W-:Y:S05]  /*0180*/  @P0 BRA `(.L_x_5) ;  /* 0x0000000000100947 */ /* 0x000fea0003800000 */
[----:B------:R-:W0:Y:S02]  /*0190*/  LDC.64 R2, c[0x0][0x380] ;  /* 0x0000e000ff027b82 */ /* 0x000e240000000a00 */
[----:B0-----:R-:W-:-:S05]  /*01a0*/  IMAD.WIDE.U32 R2, R9, 0x4, R2 ;  /* 0x0000000409027825 */ /* 0x001fca00078e0002 */
[----:B------:R0:W5:Y:S01]  /*01b0*/  LDG.E.CONSTANT R0, desc[UR6][R2.64] ;  /* 0x0000000602007981 */ /* 0x000162000c1e9900 */
[----:B------:R-:W-:-:S07]  /*01c0*/  IADD3 R11, PT, PT, R9, 0x100, RZ ;  /* 0x00000100090b7810 */ /* 0x000fce0007ffe0ff */
.L_x_5:
[----:B------:R-:W-:Y:S05]  /*01d0*/  BSYNC.RECONVERGENT B1 ;  /* 0x0000000000017941 */ /* 0x000fea0003800200 */
.L_x_4:
[----:B------:R-:W-:Y:S01]  /*01e0*/  ISETP.GE.AND P0, PT, R11, R20, PT ;  /* 0x000000140b00720c */ /* 0x000fe20003f06270 */
[----:B------:R-:W-:-:S12]  /*01f0*/  BSSY.RECONVERGENT B1, `(.L_x_6) ;  /* 0x0000074000017945 */ /* 0x000fd80003800200 */
[----:B------:R-:W-:Y:S05]  /*0200*/  @P0 BRA `(.L_x_7) ;  /* 0x0000000400c80947 */ /* 0x000fea0003800000 */
[----:B0-----:R-:W-:Y:S01]  /*0210*/  LOP3.LUT R3, RZ, R11, RZ, 0x33, !PT ;  /* 0x0000000bff037212 */ /* 0x001fe200078e33ff */
[----:B------:R-:W-:Y:S03]  /*0220*/  BSSY.RECONVERGENT B2, `(.L_x_8) ;  /* 0x0000015000027945 */ /* 0x000fe60003800200 */
[----:B------:R-:W-:-:S04]  /*0230*/  IADD3 R4, PT, PT, R3, R20, RZ ;  /* 0x0000001403047210 */ /* 0x000fc80007ffe0ff */
[C---:B------:R-:W-:Y:S02]  /*0240*/  LOP3.LUT R2, R4.reuse, 0x300, RZ, 0xc0, !PT ;  /* 0x0000030004027812 */ /* 0x040fe400078ec0ff */
[----:B------:R-:W-:Y:S02]  /*0250*/  ISETP.GE.U32.AND P1, PT, R4, 0x300, PT ;  /* 0x000003000400780c */ /* 0x000fe40003f26070 */
[----:B------:R-:W-:-:S13]  /*0260*/  ISETP.NE.AND P0, PT, R2, 0x300, PT ;  /* 0x000003000200780c */ /* 0x000fda0003f05270 */
[----:B------:R-:W-:Y:S05]  /*0270*/  @!P0 BRA `(.L_x_9) ;  /* 0x00000000003c8947 */ /* 0x000fea0003800000 */
[----:B------:R-:W0:Y:S01]  /*0280*/  LDC.64 R2, c[0x0][0x380] ;  /* 0x0000e000ff027b82 */ /* 0x000e220000000a00 */
[----:B------:R-:W-:-:S04]  /*0290*/  LEA.HI R4, R4, 0x1, RZ, 0x18 ;  /* 0x0000000104047811 */ /* 0x000fc800078fc0ff */
[----:B------:R-:W-:-:S04]  /*02a0*/  LOP3.LUT R4, R4, 0x3, RZ, 0xc0, !PT ;  /* 0x0000000304047812 */ /* 0x000fc800078ec0ff */
[----:B------:R-:W-:Y:S01]  /*02b0*/  IADD3 R4, PT, PT, -R4, RZ, RZ ;  /* 0x000000ff04047210 */ /* 0x000fe20007ffe1ff */
[----:B0-----:R-:W-:-:S05]  /*02c0*/  IMAD.WIDE.U32 R2, R11, 0x4, R2 ;  /* 0x000000040b027825 */ /* 0x001fca00078e0002 */
[----:B------:R-:W-:-:S07]  /*02d0*/  MOV R5, R3 ;  /* 0x0000000300057202 */ /* 0x000fce0000000f00 */
.L_x_10:
[----:B------:R-:W-:-:S06]  /*02e0*/  MOV R3, R5 ;  /* 0x0000000500037202 */ /* 0x000fcc0000000f00 */
[----:B------:R0:W2:Y:S01]  /*02f0*/  LDG.E.CONSTANT R3, desc[UR6][R2.64] ;  /* 0x0000000602037981 */ /* 0x0000a2000c1e9900 */
[----:B------:R-:W-:Y:S01]  /*0300*/  IADD3 R4, PT, PT, R4, 0x1, RZ ;  /* 0x0000000104047810 */ /* 0x000fe20007ffe0ff */
[----:B------:R-:W-:-:S03]  /*0310*/  VIADD R11, R11, 0x100 ;  /* 0x000001000b0b7836 */ /* 0x000fc60000000000 */
[----:B------:R-:W-:Y:S02]  /*0320*/  ISETP.NE.AND P0, PT, R4, RZ, PT ;  /* 0x000000ff0400720c */ /* 0x000fe40003f05270 */
[----:B0-----:R-:W-:-:S04]  /*0330*/  IADD3 R2, P2, PT, R2, 0x400, RZ ;  /* 0x0000040002027810 */ /* 0x001fc80007f5e0ff */
[----:B------:R-:W-:Y:S01]  /*0340*/  IADD3.X R5, PT, PT, RZ, R5, RZ, P2, !PT ;  /* 0x00000005ff057210 */ /* 0x000fe200017fe4ff */
[----:B--2--5:R-:W-:-:S06]  /*0350*/  FADD R0, R3, R0 ;  /* 0x0000000003007221 */ /* 0x024fcc0000000000 */
[----:B------:R-:W-:Y:S05]  /*0360*/  @P0 BRA `(.L_x_10) ;  /* 0xfffffffc00dc0947 */ /* 0x000fea000383ffff */
.L_x_9:
[----:B------:R-:W-:Y:S05]  /*0370*/  BSYNC.RECONVERGENT B2 ;  /* 0x0000000000027941 */ /* 0x000fea0003800200 */
.L_x_8:
[----:B------:R-:W-:Y:S05]  /*0380*/  @!P1 BRA `(.L_x_7) ;  /* 0x0000000400689947 */ /* 0x000fea0003800000 */
[----:B------:R-:W-:Y:S01]  /*0390*/  IADD3 R2, PT, PT, -R11, R20, RZ ;  /* 0x000000140b027210 */ /* 0x000fe20007ffe1ff */
[----:B------:R-:W-:Y:S01]  /*03a0*/  BSSY.RECONVERGENT B2, `(.L_x_11) ;  /* 0x0000031000027945 */ /* 0x000fe20003800200 */
[----:B------:R-:W-:Y:S02]  /*03b0*/  PLOP3.LUT P0, PT, PT, PT, PT, 0x80, 0x8 ;  /* 0x000000000008781c */ /* 0x000fe40003f0f070 */
[----:B------:R-:W-:-:S13]  /*03c0*/  ISETP.GT.AND P1, PT, R2, 0xc00, PT ;  /* 0x00000c000200780c */ /* 0x000fda0003f24270 */
[----:B------:R-:W-:Y:S05]  /*03d0*/  @!P1 BRA `(.L_x_12) ;  /* 0x0000000000b49947 */ /* 0x000fea0003800000 */
[----:B------:R-:W-:Y:S02]  /*03e0*/  PLOP3.LUT P0, PT, PT, PT, PT, 0x8, 0x80 ;  /* 0x000000000080781c */ /* 0x000fe40003f0e170 */
[----:B------:R-:W-:-:S11]  /*03f0*/  IADD3 R8, PT, PT, R20, -0xc00, RZ ;  /* 0xfffff40014087810 */ /* 0x000fd60007ffe0ff */
.L_x_13:
[----:B------:R-:W0:Y:S01]  /*0400*/  LDC.64 R6, c[0x0][0x380] ;  /* 0x0000e000ff067b82 */ /* 0x000e220000000a00 */
[C---:B------:R-:W-:Y:S01]  /*0410*/  IADD3 R5, PT, PT, R11.reuse, 0x400, RZ ;  /* 0x000004000b057810 */ /* 0x040fe20007ffe0ff */
[----:B0-----:R-:W-:-:S05]  /*0420*/  IMAD.WIDE R24, R11, 0x4, R6 ;  /* 0x000000040b187825 */ /* 0x001fca00078e0206 */
[----:B------:R-:W2:Y:S04]  /*0430*/  LDG.E.CONSTANT R13, desc[UR6][R24.64] ;  /* 0x00000006180d7981 */ /* 0x000ea8000c1e9900 */
[----:B------:R-:W3:Y:S01]  /*0440*/  LDG.E.CONSTANT R10, desc[UR6][R24.64+0x400] ;  /* 0x00040006180a7981 */ /* 0x000ee2000c1e9900 */
[----:B------:R-:W-:-:S03]  /*0450*/  IMAD.WIDE R4, R5, 0x4, R6 ;  /* 0x0000000405047825 */ /* 0x000fc600078e0206 */
[----:B------:R-:W4:Y:S04]  /*0460*/  LDG.E.CONSTANT R12, desc[UR6][R24.64+0x800] ;  /* 0x00080006180c7981 */ /* 0x000f28000c1e9900 */
[----:B------:R-:W4:Y:S04]  /*0470*/  LDG.E.CONSTANT R17, desc[UR6][R24.64+0xc00] ;  /* 0x000c000618117981 */ /* 0x000f28000c1e9900 */
[----:B------:R-:W4:Y:S01]  /*0480*/  LDG.E.CONSTANT R16, desc[UR6][R4.64] ;  /* 0x0000000604107981 */ /* 0x000f22000c1e9900 */
[----:B------:R-:W-:-:S03]  /*0490*/  IADD3 R3, PT, PT, R11, 0x800, RZ ;  /* 0x000008000b037810 */ /* 0x000fc60007ffe0ff */
[----:B------:R-:W4:Y:S04]  /*04a0*/  LDG.E.CONSTANT R15, desc[UR6][R4.64+0x400] ;  /* 0x00040006040f7981 */ /* 0x000f28000c1e9900 */
[----:B------:R-:W4:Y:S01]  /*04b0*/  LDG.E.CONSTANT R14, desc[UR6][R4.64+0x800] ;  /* 0x00080006040e7981 */ /* 0x000f22000c1e9900 */
[----:B------:R-:W-:-:S03]  /*04c0*/  IMAD.WIDE R2, R3, 0x4, R6 ;  /* 0x0000000403027825 */ /* 0x000fc600078e0206 */
[----:B------:R-:W4:Y:S04]  /*04d0*/  LDG.E.CONSTANT R22, desc[UR6][R4.64+0xc00] ;  /* 0x000c000604167981 */ /* 0x000f28000c1e9900 */
[----:B------:R-:W4:Y:S01]  /*04e0*/  LDG.E.CONSTANT R21, desc[UR6][R2.64] ;  /* 0x0000000602157981 */ /* 0x000f22000c1e9900 */
[----:B------:R-:W-:-:S03]  /*04f0*/  IADD3 R23, PT, PT, R11, 0xc00, RZ ;  /* 0x00000c000b177810 */ /* 0x000fc60007ffe0ff */
[----:B------:R-:W4:Y:S04]  /*0500*/  LDG.E.CONSTANT R19, desc[UR6][R2.64+0x400] ;  /* 0x0004000602137981 */ /* 0x000f28000c1e9900 */
[----:B------:R-:W4:Y:S01]  /*0510*/  LDG.E.CONSTANT R18, desc[UR6][R2.64+0x800] ;  /* 0x0008000602127981 */ /* 0x000f22000c1e9900 */
[----:B------:R-:W-:-:S03]  /*0520*/  IMAD.WIDE R6, R23, 0x4, R6 ;  /* 0x0000000417067825 */ /* 0x000fc600078e0206 */
[----:B------:R-:W4:Y:S04]  /*0530*/  LDG.E.CONSTANT R26, desc[UR6][R2.64+0xc00] ;  /* 0x000c0006021a7981 */ /* 0x000f28000c1e9900 */
[----:B------:R-:W4:Y:S04]  /*0540*/  LDG.E.CONSTANT R25, desc[UR6][R6.64] ;  /* 0x0000000606197981 */ /* 0x000f28000c1e9900 */
[----:B------:R-:W4:Y:S04]  /*0550*/  LDG.E.CONSTANT R23, desc[UR6][R6.64+0x400] ;  /* 0x0004000606177981 */ /* 0x000f28000c1e9900 */
[----:B------:R-:W4:Y:S04]  /*0560*/  LDG.E.CONSTANT R24, desc[UR6][R6.64+0x800] ;  /* 0x0008000606187981 */ /* 0x000f28000c1e9900 */
[----:B------:R-:W4:Y:S01]  /*0570*/  LDG.E.CONSTANT R27, desc[UR6][R6.64+0xc00] ;  /* 0x000c0006061b7981 */ /* 0x000f22000c1e9900 */
[----:B------:R-:W-:-:S04]  /*0580*/  IADD3 R11, PT, PT, R11, 0x1000, RZ ;  /* 0x000010000b0b7810 */ /* 0x000fc80007ffe0ff */
[----:B------:R-:W-:Y:S01]  /*0590*/  ISETP.GE.AND P1, PT, R11, R8, PT ;  /* 0x000000080b00720c */ /* 0x000fe20003f26270 */
[----:B--2--5:R-:W-:-:S04]  /*05a0*/  FADD R13, R13, R0 ;  /* 0x000000000d0d7221 */ /* 0x024fc80000000000 */
[----:B---3--:R-:W-:-:S04]  /*05b0*/  FADD R13, R13, R10 ;  /* 0x0000000a0d0d7221 */ /* 0x008fc80000000000 */
[----:B----4-:R-:W-:-:S04]  /*05c0*/  FADD R12, R13, R12 ;  /* 0x0000000c0d0c7221 */ /* 0x010fc80000000000 */
[----:B------:R-:W-:-:S04]  /*05d0*/  FADD R17, R12, R17 ;  /* 0x000000110c117221 */ /* 0x000fc80000000000 */
        /* <DEDUP_REMOVED lines=11> */
[----:B------:R-:W-:Y:S01]  /*0690*/  FADD R0, R24, R27 ;  /* 0x0000001b18007221 */ /* 0x000fe20000000000 */
[----:B------:R-:W-:Y:S06]  /*06a0*/  @!P1 BRA `(.L_x_13) ;  /* 0xfffffffc00549947 */ /* 0x000fec000383ffff */
.L_x_12:
[----:B------:R-:W-:Y:S05]  /*06b0*/  BSYNC.RECONVERGENT B2 ;  /* 0x0000000000027941 */ /* 0x000fea0003800200 */
.L_x_11:
[----:B------:R-:W-:Y:S01]  /*06c0*/  IADD3 R2, PT, PT, -R11, R20, RZ ;  /* 0x000000140b027210 */ /* 0x000fe20007ffe1ff */
[----:B------:R-:W-:Y:S03]  /*06d0*/  BSSY.RECONVERGENT B2, `(.L_x_14) ;  /* 0x0000019000027945 */ /* 0x000fe60003800200 */
[----:B------:R-:W-:-:S13]  /*06e0*/  ISETP.GT.AND P1, PT, R2, 0x400, PT ;  /* 0x000004000200780c */ /* 0x000fda0003f24270 */
[----:B------:R-:W-:Y:S05]  /*06f0*/  @!P1 BRA `(.L_x_15) ;  /* 0x0000000000589947 */ /* 0x000fea0003800000 */
[----:B------:R-:W0:Y:S01]  /*0700*/  LDC.64 R4, c[0x0][0x380] ;  /* 0x0000e000ff047b82 */ /* 0x000e220000000a00 */
[C---:B------:R-:W-:Y:S02]  /*0710*/  VIADD R15, R11.reuse, 0x400 ;  /* 0x000004000b0f7836 */ /* 0x040fe40000000000 */
[----:B0-----:R-:W-:-:S05]  /*0720*/  IMAD.WIDE R2, R11, 0x4, R4 ;  /* 0x000000040b027825 */ /* 0x001fca00078e0204 */
[----:B------:R-:W2:Y:S04]  /*0730*/  LDG.E.CONSTANT R7, desc[UR6][R2.64] ;  /* 0x0000000602077981 */ /* 0x000ea8000c1e9900 */
[----:B------:R-:W3:Y:S01]  /*0740*/  LDG.E.CONSTANT R6, desc[UR6][R2.64+0x400] ;  /* 0x0004000602067981 */ /* 0x000ee2000c1e9900 */
[----:B------:R-:W-:-:S03]  /*0750*/  IMAD.WIDE R4, R15, 0x4, R4 ;  /* 0x000000040f047825 */ /* 0x000fc600078e0204 */
[----:B------:R-:W4:Y:S04]  /*0760*/  LDG.E.CONSTANT R13, desc[UR6][R2.64+0x800] ;  /* 0x00080006020d7981 */ /* 0x000f28000c1e9900 */
[----:B------:R-:W4:Y:S04]  /*0770*/  LDG.E.CONSTANT R15, desc[UR6][R2.64+0xc00] ;  /* 0x000c0006020f7981 */ /* 0x000f28000c1e9900 */
[----:B------:R-:W4:Y:S04]  /*0780*/  LDG.E.CONSTANT R17, desc[UR6][R4.64] ;  /* 0x0000000604117981 */ /* 0x000f28000c1e9900 */
[----:B------:R-:W4:Y:S04]  /*0790*/  LDG.E.CONSTANT R19, desc[UR6][R4.64+0x400] ;  /* 0x0004000604137981 */ /* 0x000f28000c1e9900 */
[----:B------:R-:W4:Y:S04]  /*07a0*/  LDG.E.CONSTANT R21, desc[UR6][R4.64+0x800] ;  /* 0x0008000604157981 */ /* 0x000f28000c1e9900 */
[----:B------:R-:W4:Y:S01]  /*07b0*/  LDG.E.CONSTANT R23, desc[UR6][R4.64+0xc00] ;  /* 0x000c000604177981 */ /* 0x000f22000c1e9900 */
[----:B------:R-:W-:-:S02]  /*07c0*/  PLOP3.LUT P0, PT, PT, PT, PT, 0x8, 0x80 ;  /* 0x000000000080781c */ /* 0x000fc40003f0e170 */
[----:B------:R-:W-:Y:S01]  /*07d0*/  IADD3 R11, PT, PT, R11, 0x800, RZ ;  /* 0x000008000b0b7810 */ /* 0x000fe20007ffe0ff */
[----:B--2--5:R-:W-:-:S04]  /*07e0*/  FADD R7, R0, R7 ;  /* 0x0000000700077221 */ /* 0x024fc80000000000 */
[----:B---3--:R-:W-:-:S04]  /*07f0*/  FADD R6, R7, R6 ;  /* 0x0000000607067221 */ /* 0x008fc80000000000 */
[----:B----4-:R-:W-:-:S04]  /*0800*/  FADD R6, R6, R13 ;  /* 0x0000000d06067221 */ /* 0x010fc80000000000 */
[----:B------:R-:W-:-:S04]  /*0810*/  FADD R6, R6, R15 ;  /* 0x0000000f06067221 */ /* 0x000fc80000000000 */
[----:B------:R-:W-:-:S04]  /*0820*/  FADD R6, R6, R17 ;  /* 0x0000001106067221 */ /* 0x000fc80000000000 */
[----:B------:R-:W-:-:S04]  /*0830*/  FADD R6, R6, R19 ;  /* 0x0000001306067221 */ /* 0x000fc80000000000 */
[----:B------:R-:W-:-:S04]  /*0840*/  FADD R6, R6, R21 ;  /* 0x0000001506067221 */ /* 0x000fc80000000000 */
[----:B------:R-:W-:-:S07]  /*0850*/  FADD R0, R6, R23 ;  /* 0x0000001706007221 */ /* 0x000fce0000000000 */
.L_x_15:
[----:B------:R-:W-:Y:S05]  /*0860*/  BSYNC.RECONVERGENT B2 ;  /* 0x0000000000027941 */ /* 0x000fea0003800200 */
.L_x_14:
[----:B------:R-:W-:-:S13]  /*0870*/  ISETP.LT.OR P0, PT, R11, R20, P0 ;  /* 0x000000140b00720c */ /* 0x000fda0000701670 */
[----:B------:R-:W-:Y:S05]  /*0880*/  @!P0 BRA `(.L_x_7) ;  /* 0x0000000000288947 */ /* 0x000fea0003800000 */
[----:B------:R-:W0:Y:S02]  /*0890*/  LDC.64 R2, c[0x0][0x380] ;  /* 0x0000e000ff027b82 */ /* 0x000e240000000a00 */
[----:B0-----:R-:W-:-:S05]  /*08a0*/  IMAD.WIDE R2, R11, 0x4, R2 ;  /* 0x000000040b027825 */ /* 0x001fca00078e0202 */
[----:B------:R-:W2:Y:S04]  /*08b0*/  LDG.E.CONSTANT R5, desc[UR6][R2.64] ;  /* 0x0000000602057981 */ /* 0x000ea8000c1e9900 */
[----:B------:R-:W3:Y:S04]  /*08c0*/  LDG.E.CONSTANT R4, desc[UR6][R2.64+0x400] ;  /* 0x0004000602047981 */ /* 0x000ee8000c1e9900 */
[----:B------:R-:W4:Y:S04]  /*08d0*/  LDG.E.CONSTANT R7, desc[UR6][R2.64+0x800] ;  /* 0x0008000602077981 */ /* 0x000f28000c1e9900 */
[----:B------:R-:W4:Y:S01]  /*08e0*/  LDG.E.CONSTANT R11, desc[UR6][R2.64+0xc00] ;  /* 0x000c0006020b7981 */ /* 0x000f22000c1e9900 */
[----:B--2--5:R-:W-:-:S04]  /*08f0*/  FADD R5, R0, R5 ;  /* 0x0000000500057221 */ /* 0x024fc80000000000 */
[----:B---3--:R-:W-:-:S04]  /*0900*/  FADD R4, R5, R4 ;  /* 0x0000000405047221 */ /* 0x008fc80000000000 */
[----:B----4-:R-:W-:-:S04]  /*0910*/  FADD R4, R4, R7 ;  /* 0x0000000704047221 */ /* 0x010fc80000000000 */
[----:B------:R-:W-:-:S07]  /*0920*/  FADD R0, R4, R11 ;  /* 0x0000000b04007221 */ /* 0x000fce0000000000 */
.L_x_7:
[----:B------:R-:W-:Y:S05]  /*0930*/  BSYNC.RECONVERGENT B1 ;  /* 0x0000000000017941 */ /* 0x000fea0003800200 */
.L_x_6:
[----:B------:R-:W-:Y:S02]  /*0940*/  ISETP.GE.AND P0, PT, R20, 0x100, PT ;  /* 0x000001001400780c */ /* 0x000fe40003f06270 */
[----:B-----5:R-:W-:-:S11]  /*0950*/  MOV R7, R0 ;  /* 0x0000000000077202 */ /* 0x020fd60000000f00 */
[----:B------:R-:W-:Y:S05]  /*0960*/  @!P0 BRA `(.L_x_16) ;  /* 0x0000000000ac8947 */ /* 0x000fea0003800000 */
[----:B------:R-:W1:Y:S01]  /*0970*/  S2R R6, SR_LANEID ;  /* 0x0000000000067919 */ /* 0x000e620000000000 */
[----:B------:R-:W2:Y:S02]  /*0980*/  SHFL.DOWN PT, R0, R7, 0x1, 0x1f ;  /* 0x08201f0007007f89 */ /* 0x000ea400000e0000 */
[----:B--2---:R-:W-:Y:S01]  /*0990*/  FADD R0, R0, R7 ;  /* 0x0000000700007221 */ /* 0x004fe20000000000 */
[C---:B-1----:R-:W-:Y:S02]  /*09a0*/  ISETP.GT.AND P0, PT, R6.reuse, 0x1e, PT ;  /* 0x0000001e0600780c */ /* 0x042fe40003f04270 */
[C---:B------:R-:W-:Y:S02]  /*09b0*/  ISETP.NE.AND P1, PT, R6.reuse, RZ, PT ;  /* 0x000000ff0600720c */ /* 0x040fe40003f25270 */
[----:B------:R-:W-:Y:S02]  /*09c0*/  FSEL R0, R7, R0, P0 ;  /* 0x0000000007007208 */ /* 0x000fe40000000000 */
[----:B------:R-:W-:-:S03]  /*09d0*/  ISETP.GT.AND P0, PT, R6, 0x1d, PT ;  /* 0x0000001d0600780c */ /* 0x000fc60003f04270 */
[----:B0-----:R-:W0:Y:S06]  /*09e0*/  SHFL.DOWN PT, R3, R0, 0x2, 0x1f ;  /* 0x08401f0000037f89 */ /* 0x001e2c00000e0000 */
[----:B------:R-:W1:Y:S01]  /*09f0*/  @!P1 S2R R5, SR_CgaCtaId ;  /* 0x0000000000059919 */ /* 0x000e620000008800 */
[----:B------:R-:W-:Y:S02]  /*0a00*/  @!P1 MOV R4, 0x400 ;  /* 0x0000040000049802 */ /* 0x000fe40000000f00 */
[----:B------:R-:W-:-:S04]  /*0a10*/  @!P1 SHF.R.U32.HI R2, RZ, 0x3, R9 ;  /* 0x00000003ff029819 */ /* 0x000fc80000011609 */
[----:B------:R-:W-:Y:S01]  /*0a20*/  @!P1 LOP3.LUT R2, R2, 0x7c, RZ, 0xc0, !PT ;  /* 0x0000007c02029812 */ /* 0x000fe200078ec0ff */
[----:B0-----:R-:W-:Y:S01]  /*0a30*/  @!P0 FADD R0, R0, R3 ;  /* 0x0000000300008221 */ /* 0x001fe20000000000 */
[----:B------:R-:W-:-:S04]  /*0a40*/  ISETP.GT.AND P0, PT, R6, 0x1b, PT ;  /* 0x0000001b0600780c */ /* 0x000fc80003f04270 */
[----:B------:R-:W0:Y:S01]  /*0a50*/  SHFL.DOWN PT, R3, R0, 0x4, 0x1f ;  /* 0x08801f0000037f89 */ /* 0x000e2200000e0000 */
[----:B-1----:R-:W-:-:S04]  /*0a60*/  @!P1 LEA R5, R5, R4, 0x18 ;  /* 0x0000000405059211 */ /* 0x002fc800078ec0ff */
[----:B------:R-:W-:-:S04]  /*0a70*/  @!P1 IADD3 R2, PT, PT, R2, R5, RZ ;  /* 0x0000000502029210 */ /* 0x000fc80007ffe0ff */
[----:B0-----:R-:W-:Y:S01]  /*0a80*/  @!P0 FADD R0, R0, R3 ;  /* 0x0000000300008221 */ /* 0x001fe20000000000 */
[----:B------:R-:W-:-:S04]  /*0a90*/  ISETP.GT.AND P0, PT, R6, 0x17, PT ;  /* 0x000000170600780c */ /* 0x000fc80003f04270 */
[----:B------:R-:W0:Y:S09]  /*0aa0*/  SHFL.DOWN PT, R3, R0, 0x8, 0x1f ;  /* 0x09001f0000037f89 */ /* 0x000e3200000e0000 */
[----:B0-----:R-:W-:Y:S01]  /*0ab0*/  @!P0 FADD R0, R0, R3 ;  /* 0x0000000300008221 */ /* 0x001fe20000000000 */
[----:B------:R-:W-:-:S04]  /*0ac0*/  ISETP.NE.AND P0, PT, R9, RZ, PT ;  /* 0x000000ff0900720c */ /* 0x000fc80003f05270 */
[----:B------:R-:W0:Y:S02]  /*0ad0*/  SHFL.DOWN PT, R3, R0, 0x10, 0x1f ;  /* 0x0a001f0000037f89 */ /* 0x000e2400000e0000 */
[----:B0-----:R-:W-:-:S05]  /*0ae0*/  FADD R3, R0, R3 ;  /* 0x0000000300037221 */ /* 0x001fca0000000000 */
[----:B------:R0:W-:Y:S01]  /*0af0*/  @!P1 STS [R2+0x8], R3 ;  /* 0x0000080302009388 */ /* 0x0001e20000000800 */
[----:B------:R-:W-:Y:S01]  /*0b00*/  BAR.SYNC.DEFER_BLOCKING 0x0 ;  /* 0x0000000000007b1d */ /* 0x000fe20000010000 */
[----:B------:R-:W-:-:S04]  /*0b10*/  ISETP.GT.AND P1, PT, R6, 0xf, PT ;  /* 0x0000000f0600780c */ /* 0x000fc80003f24270 */
[----:B------:R-:W-:Y:S01]  /*0b20*/  FSEL R0, R0, R3, P1 ;  /* 0x0000000300007208 */ /* 0x000fe20000800000 */
[----:B------:R-:W-:Y:S08]  /*0b30*/  @P0 BRA `(.L_x_17) ;  /* 0x0000003000900947 */ /* 0x000ff00003800000 */
[----:B------:R-:W1:Y:S01]  /*0b40*/  S2UR UR5, SR_CgaCtaId ;  /* 0x00000000000579c3 */ /* 0x000e620000008800 */
[----:B------:R-:W-:Y:S02]  /*0b50*/  UMOV UR4, 0x400 ;  /* 0x0000040000047882 */ /* 0x000fe40000000000 */
[----:B-1----:R-:W-:-:S09]  /*0b60*/  ULEA UR4, UR5, UR4, 0x18 ;  /* 0x0000000405047291 */ /* 0x002fd2000f8ec0ff */
[----:B0-----:R-:W0:Y:S04]  /*0b70*/  LDS R3, [UR4+0xc] ;  /* 0x00000c04ff037984 */ /* 0x001e280008000800 */
[----:B------:R-:W1:Y:S04]  /*0b80*/  LDS.128 R4, [UR4+0x10] ;  /* 0x00001004ff047984 */ /* 0x000e680008000c00 */
[----:B------:R-:W2:Y:S01]  /*0b90*/  LDS.64 R8, [UR4+0x20] ;  /* 0x00002004ff087984 */ /* 0x000ea20008000a00 */
[----:B0-----:R-:W-:-:S04]  /*0ba0*/  FADD R3, R0, R3 ;  /* 0x0000000300037221 */ /* 0x001fc80000000000 */
[----:B-1----:R-:W-:-:S04]  /*0bb0*/  FADD R4, R3, R4 ;  /* 0x0000000403047221 */ /* 0x002fc80000000000 */
[----:B------:R-:W-:-:S04]  /*0bc0*/  FADD R5, R4, R5 ;  /* 0x0000000504057221 */ /* 0x000fc80000000000 */
[----:B------:R-:W-:-:S04]  /*0bd0*/  FADD R6, R5, R6 ;  /* 0x0000000605067221 */ /* 0x000fc80000000000 */
[----:B------:R-:W-:-:S04]  /*0be0*/  FADD R7, R6, R7 ;  /* 0x0000000706077221 */ /* 0x000fc80000000000 */
[----:B--2---:R-:W-:-:S04]  /*0bf0*/  FADD R8, R7, R8 ;  /* 0x0000000807087221 */ /* 0x004fc80000000000 */
[----:B------:R-:W-:Y:S01]  /*0c00*/  FADD R0, R8, R9 ;  /* 0x0000000908007221 */ /* 0x000fe20000000000 */
[----:B------:R-:W-:Y:S06]  /*0c10*/  BRA `(.L_x_17) ;  /* 0x0000003000587947 */ /* 0x000fec0003800000 */
.L_x_16:
[----:B------:R-:W1:Y:S01]  /*0c20*/  S2R R4, SR_LANEID ;  /* 0x0000000000047919 */ /* 0x000e620000000000 */
[----:B------:R-:W-:-:S04]  /*0c30*/  LOP3.LUT R0, R9, 0x3e0, RZ, 0xc0, !PT ;  /* 0x000003e009007812 */ /* 0x000fc800078ec0ff */
[----:B0-----:R-:W-:Y:S02]  /*0c40*/  IADD3 R3, PT, PT, R0, 0x20, RZ ;  /* 0x0000002000037810 */ /* 0x001fe40007ffe0ff */
[----:B------:R-:W-:Y:S02]  /*0c50*/  LOP3.LUT R5, RZ, R0, RZ, 0x33, !PT ;  /* 0x00000000ff057212 */ /* 0x000fe400078e33ff */
[-C--:B------:R-:W-:Y:S02]  /*0c60*/  ISETP.GT.AND P0, PT, R3, R20.reuse, PT ;  /* 0x000000140300720c */ /* 0x080fe40003f04270 */
[----:B------:R-:W-:-:S04]  /*0c70*/  IADD3 R5, PT, PT, R5, R20, RZ ;  /* 0x0000001405057210 */ /* 0x000fc80007ffe0ff */
[----:B------:R-:W-:-:S05]  /*0c80*/  SEL R5, R5, 0x1f, P0 ;  /* 0x0000001f05057807 */ /* 0x000fca0000000000 */
[----:B------:R-:W0:Y:S01]  /*0c90*/  SHFL.DOWN PT, R0, R7, 0x1, R5 ;  /* 0x0820000007007989 */ /* 0x000e2200000e0005 */
[C---:B-1----:R-:W-:Y:S02]  /*0ca0*/  ISETP.GE.AND P0, PT, R4.reuse, R5, PT ;  /* 0x000000050400720c */ /* 0x042fe40003f06270 */
[C---:B------:R-:W-:Y:S02]  /*0cb0*/  IADD3 R2, PT, PT, R4.reuse, 0x2, RZ ;  /* 0x0000000204027810 */ /* 0x040fe40007ffe0ff */
[----:B------:R-:W-:-:S09]  /*0cc0*/  ISETP.NE.AND P1, PT, R4, RZ, PT ;  /* 0x000000ff0400720c */ /* 0x000fd20003f25270 */
[----:B0-----:R-:W-:Y:S01]  /*0cd0*/  @!P0 FADD R7, R0, R7 ;  /* 0x0000000700078221 */ /* 0x001fe20000000000 */
[-C--:B------:R-:W-:Y:S02]  /*0ce0*/  ISETP.GT.AND P0, PT, R2, R5.reuse, PT ;  /* 0x000000050200720c */ /* 0x080fe40003f04270 */
[----:B------:R-:W-:Y:S01]  /*0cf0*/  IADD3 R2, PT, PT, R4, 0x4, RZ ;  /* 0x0000000404027810 */ /* 0x000fe20007ffe0ff */
[----:B------:R-:W0:Y:S01]  /*0d00*/  @!P1 S2R R6, SR_CgaCtaId ;  /* 0x0000000000069919 */ /* 0x000e220000008800 */
[----:B------:R-:W-:Y:S01]  /*0d10*/  @!P1 MOV R3, 0x400 ;  /* 0x0000040000039802 */ /* 0x000fe20000000f00 */
[----:B------:R-:W1:Y:S08]  /*0d20*/  SHFL.DOWN PT, R0, R7, 0x2, R5 ;  /* 0x0840000007007989 */ /* 0x000e7000000e0005 */
[----:B-1----:R-:W-:Y:S01]  /*0d30*/  @!P0 FADD R7, R7, R0 ;  /* 0x0000000007078221 */ /* 0x002fe20000000000 */
[----:B------:R-:W-:-:S02]  /*0d40*/  ISETP.GT.AND P0, PT, R2, R5, PT ;  /* 0x000000050200720c */ /* 0x000fc40003f04270 */
[----:B------:R-:W-:Y:S02]  /*0d50*/  IADD3 R2, PT, PT, R4, 0x8, RZ ;  /* 0x0000000804027810 */ /* 0x000fe40007ffe0ff */
[----:B------:R-:W1:Y:S01]  /*0d60*/  SHFL.DOWN PT, R0, R7, 0x4, R5 ;  /* 0x0880000007007989 */ /* 0x000e6200000e0005 */
[----:B0-----:R-:W-:-:S08]  /*0d70*/  @!P1 LEA R3, R6, R3, 0x18 ;  /* 0x0000000306039211 */ /* 0x001fd000078ec0ff */
[----:B-1----:R-:W-:Y:S01]  /*0d80*/  @!P0 FADD R7, R7, R0 ;  /* 0x0000000007078221 */ /* 0x002fe20000000000 */
[----:B------:R-:W-:Y:S01]  /*0d90*/  ISETP.GT.AND P0, PT, R2, R5, PT ;  /* 0x000000050200720c */ /* 0x000fe20003f04270 */
[----:B------:R-:W-:-:S03]  /*0da0*/  VIADD R2, R4, 0x10 ;  /* 0x0000001004027836 */ /* 0x000fc60000000000 */
[----:B------:R-:W0:Y:S09]  /*0db0*/  SHFL.DOWN PT, R0, R7, 0x8, R5 ;  /* 0x0900000007007989 */ /* 0x000e3200000e0005 */
[----:B0-----:R-:W-:Y:S01]  /*0dc0*/  @!P0 FADD R7, R7, R0 ;  /* 0x0000000007078221 */ /* 0x001fe20000000000 */
[----:B------:R-:W-:-:S02]  /*0dd0*/  ISETP.GT.AND P0, PT, R2, R5, PT ;  /* 0x000000050200720c */ /* 0x000fc40003f04270 */
[----:B------:R-:W-:Y:S02]  /*0de0*/  @!P1 SHF.R.U32.HI R2, RZ, 0x3, R9 ;  /* 0x00000003ff029819 */ /* 0x000fe40000011609 */
[----:B------:R-:W0:Y:S02]  /*0df0*/  SHFL.DOWN PT, R0, R7, 0x10, R5 ;  /* 0x0a00000007007989 */ /* 0x000e2400000e0005 */
[----:B------:R-:W-:-:S04]  /*0e00*/  @!P1 LOP3.LUT R2, R2, 0x7c, RZ, 0xc0, !PT ;  /* 0x0000007c02029812 */ /* 0x000fc800078ec0ff */
[----:B------:R-:W-:-:S03]  /*0e10*/  @!P1 IADD3 R3, PT, PT, R2, R3, RZ ;  /* 0x0000000302039210 */ /* 0x000fc60007ffe0ff */
[----:B0-----:R-:W-:Y:S01]  /*0e20*/  @!P0 FADD R7, R7, R0 ;  /* 0x0000000007078221 */ /* 0x001fe20000000000 */
[----:B------:R-:W-:-:S04]  /*0e30*/  ISETP.NE.AND P0, PT, R9, RZ, PT ;  /* 0x000000ff0900720c */ /* 0x000fc80003f05270 */
[----:B------:R-:W-:-:S05]  /*0e40*/  MOV R0, R7 ;  /* 0x0000000700007202 */ /* 0x000fca0000000f00 */
[----:B------:R4:W-:Y:S01]  /*0e50*/  @!P1 STS [R3+0x8], R0 ;  /* 0x0000080003009388 */ /* 0x0009e20000000800 */
[----:B------:R-:W-:Y:S06]  /*0e60*/  BAR.SYNC.DEFER_BLOCKING 0x0 ;  /* 0x0000000000007b1d */ /* 0x000fec0000010000 */
[----:B------:R-:W-:Y:S05]  /*0e70*/  @P0 BRA `(.L_x_17) ;  /* 0x0000002c00c00947 */ /* 0x000fea0003800000 */
[----:B------:R-:W0:Y:S01]  /*0e80*/  S2UR UR5, SR_CgaCtaId ;  /* 0x00000000000579c3 */ /* 0x000e220000008800 */
[----:B------:R-:W-:Y:S01]  /*0e90*/  UMOV UR4, 0x400 ;  /* 0x0000040000047882 */ /* 0x000fe20000000000 */
[C---:B------:R-:W-:Y:S02]  /*0ea0*/  ISETP.GT.AND P2, PT, R20.reuse, 0x20, PT ;  /* 0x000000201400780c */ /* 0x040fe40003f44270 */
[C---:B------:R-:W-:Y:S02]  /*0eb0*/  ISETP.GT.AND P4, PT, R20.reuse, 0x40, PT ;  /* 0x000000401400780c */ /* 0x040fe40003f84270 */
[C---:B------:R-:W-:Y:S02]  /*0ec0*/  ISETP.GT.AND P3, PT, R20.reuse, 0x60, PT ;  /* 0x000000601400780c */ /* 0x040fe40003f64270 */
[----:B------:R-:W-:Y:S01]  /*0ed0*/  ISETP.GT.AND P1, PT, R20, 0x80, PT ;  /* 0x000000801400780c */ /* 0x000fe20003f24270 */
[----:B0-----:R-:W-:-:S09]  /*0ee0*/  ULEA UR4, UR5, UR4, 0x18 ;  /* 0x0000000405047291 */ /* 0x001fd2000f8ec0ff */
[----:B----4-:R-:W0:Y:S04]  /*0ef0*/  LDS R3, [UR4+0xc] ;  /* 0x00000c04ff037984 */ /* 0x010e280008000800 */
[----:B------:R-:W1:Y:S04]  /*0f00*/  LDS.128 R4, [UR4+0x10] ;  /* 0x00001004ff047984 */ /* 0x000e680008000c00 */
[----:B------:R-:W2:Y:S01]  /*0f10*/  LDS.64 R8, [UR4+0x20] ;  /* 0x00002004ff087984 */ /* 0x000ea20008000a00 */
[----:B0-----:R-:W-:Y:S01]  /*0f20*/  @P2 FADD R0, R0, R3 ;  /* 0x0000000300002221 */ /* 0x001fe20000000000 */
[----:B------:R-:W-:-:S03]  /*0f30*/  ISETP.GT.AND P2, PT, R20, 0xa0, PT ;  /* 0x000000a01400780c */ /* 0x000fc60003f44270 */
[----:B-1----:R-:W-:Y:S01]  /*0f40*/  @P4 FADD R0, R0, R4 ;  /* 0x0000000400004221 */ /* 0x002fe20000000000 */
[----:B------:R-:W-:-:S03]  /*0f50*/  ISETP.GT.AND P4, PT, R20, 0xc0, PT ;  /* 0x000000c01400780c */ /* 0x000fc60003f84270 */
[----:B------:R-:W-:Y:S01]  /*0f60*/  @P3 FADD R0, R0, R5 ;  /* 0x0000000500003221 */ /* 0x000fe20000000000 */
[----:B------:R-:W-:-:S03]  /*0f70*/  ISETP.GT.AND P3, PT, R20, 0xe0, PT ;  /* 0x000000e01400780c */ /* 0x000fc60003f64270 */
[----:B------:R-:W-:-:S04]  /*0f80*/  @P1 FADD R0, R0, R6 ;  /* 0x0000000600001221 */ /* 0x000fc80000000000 */
[----:B------:R-:W-:-:S04]  /*0f90*/  @P2 FADD R0, R0, R7 ;  /* 0x0000000700002221 */ /* 0x000fc80000000000 */
[----:B--2---:R-:W-:-:S04]  /*0fa0*/  @P4 FADD R0, R0, R8 ;  /* 0x0000000800004221 */ /* 0x004fc80000000000 */
[----:B------:R-:W-:Y:S01]  /*0fb0*/  @P3 FADD R0, R0, R9 ;  /* 0x0000000900003221 */ /* 0x000fe20000000000 */
[----:B------:R-:W-:Y:S06]  /*0fc0*/  BRA `(.L_x_17) ;  /* 0x0000002c006c7947 */ /* 0x000fec0003800000 */
.L_x_3:
[----:B------:R-:W0:Y:S01]  /*0fd0*/  S2R R0, SR_TID.X ;  /* 0x0000000000007919 */ /* 0x000e220000002100 */
[----:B------:R-:W1:Y:S01]  /*0fe0*/  LDC.64 R2, c[0x0][0x380] ;  /* 0x0000e000ff027b82 */ /* 0x000e620000000a00 */
[----:B0-----:R-:W-:-:S05]  /*0ff0*/  SHF.L.U32 R5, R0, 0x2, RZ ;  /* 0x0000000200057819 */ /* 0x001fca00000006ff */
[----:B-1----:R-:W-:-:S05]  /*1000*/  IMAD.WIDE.U32 R2, R5, 0x4, R2 ;  /* 0x0000000405027825 */ /* 0x002fca00078e0002 */
[----:B------:R-:W2:Y:S04]  /*1010*/  LDG.E.128.CONSTANT R4, desc[UR6][R2.64] ;  /* 0x0000000602047981 */ /* 0x000ea8000c1e9d00 */
[----:B------:R-:W3:Y:S04]  /*1020*/  LDG.E.128.CONSTANT R8, desc[UR6][R2.64+0x1000] ;  /* 0x0010000602087981 */ /* 0x000ee8000c1e9d00 */
[----:B------:R-:W4:Y:S04]  /*1030*/  LDG.E.128.CONSTANT R12, desc[UR6][R2.64+0x2000] ;  /* 0x00200006020c7981 */ /* 0x000f28000c1e9d00 */
[----:B------:R-:W5:Y:S01]  /*1040*/  LDG.E.128.CONSTANT R16, desc[UR6][R2.64+0x3000] ;  /* 0x0030000602107981 */ /* 0x000f62000c1e9d00 */
[----:B------:R-:W-:Y:S01]  /*1050*/  ISETP.GE.U32.AND P0, PT, R20, 0x2000, PT ;  /* 0x000020001400780c */ /* 0x000fe20003f06070 */
[----:B------:R-:W-:-:S02]  /*1060*/  HFMA2 R23, -RZ, RZ, 0, 0.00048828125 ;  /* 0x00001000ff177431 */ /* 0x000fc400000001ff */
[----:B--2---:R-:W-:Y:S01]  /*1070*/  FADD R4, R4, R5 ;  /* 0x0000000504047221 */ /* 0x004fe20000000000 */
[----:B------:R-:W-:Y:S01]  /*1080*/  FADD R7, R6, R7 ;  /* 0x0000000706077221 */ /* 0x000fe20000000000 */
[----:B---3--:R-:W-:Y:S01]  /*1090*/  FADD R8, R8, R9 ;  /* 0x0000000908087221 */ /* 0x008fe20000000000 */
[----:B------:R-:W-:Y:S02]  /*10a0*/  FADD R11, R10, R11 ;  /* 0x0000000b0a0b7221 */ /* 0x000fe40000000000 */
[----:B------:R-:W-:Y:S01]  /*10b0*/  FADD R4, R4, R7 ;  /* 0x0000000704047221 */ /* 0x000fe20000000000 */
[----:B----4-:R-:W-:Y:S01]  /*10c0*/  FADD R12, R12, R13 ;  /* 0x0000000d0c0c7221 */ /* 0x010fe20000000000 */
[----:B------:R-:W-:Y:S01]  /*10d0*/  FADD R15, R14, R15 ;  /* 0x0000000f0e0f7221 */ /* 0x000fe20000000000 */
[----:B------:R-:W-:Y:S01]  /*10e0*/  FADD R11, R8, R11 ;  /* 0x0000000b080b7221 */ /* 0x000fe20000000000 */
[----:B-----5:R-:W-:Y:S01]  /*10f0*/  FADD R16, R16, R17 ;  /* 0x0000001110107221 */ /* 0x020fe20000000000 */
[----:B------:R-:W-:Y:S01]  /*1100*/  FADD R19, R18, R19 ;  /* 0x0000001312137221 */ /* 0x000fe20000000000 */
[----:B------:R-:W-:Y:S01]  /*1110*/  FADD R12, R12, R15 ;  /* 0x0000000f0c0c7221 */ /* 0x000fe20000000000 */
[----:B------:R-:W-:-:S02]  /*1120*/  FADD R4, R4, R11 ;  /* 0x0000000b04047221 */ /* 0x000fc40000000000 */
[----:B------:R-:W-:-:S04]  /*1130*/  FADD R19, R16, R19 ;  /* 0x0000001310137221 */ /* 0x000fc80000000000 */
[----:B------:R-:W-:-:S04]  /*1140*/  FADD R19, R12, R19 ;  /* 0x000000130c137221 */ /* 0x000fc80000000000 */
[----:B------:R-:W-:Y:S01]  /*1150*/  FADD R21, R4, R19 ;  /* 0x0000001304157221 */ /* 0x000fe20000000000 */
[----:B------:R-:W-:Y:S06]  /*1160*/  @!P0 BRA `(.L_x_18) ;  /* 0x00000000007c8947 */ /* 0x000fec0003800000 */
[----:B------:R-:W0:Y:S01]  /*1170*/  LDC R24, c[0x0][0x390] ;  /* 0x0000e400ff187b82 */ /* 0x000e220000000800 */
[----:B------:R-:W-:Y:S02]  /*1180*/  IADD3 R22, PT, PT, R20, -0x1000, RZ ;  /* 0xfffff00014167810 */ /* 0x000fe40007ffe0ff */
[----:B------:R-:W-:-:S07]  /*1190*/  MOV R23, 0x1000 ;  /* 0x0000100000177802 */ /* 0x000fce0000000f00 */
.L_x_20:
[----:B------:R-:W-:-:S05]  /*11a0*/  IMAD.WIDE R26, R23, 0x4, R2 ;  /* 0x00000004171a7825 */ /* 0x000fca00078e0202 */
[----:B------:R-:W2:Y:S04]  /*11b0*/  LDG.E.128.CONSTANT R16, desc[UR6][R26.64+0x2000] ;  /* 0x002000061a107981 */ /* 0x000ea8000c1e9d00 */
[----:B------:R-:W3:Y:S04]  /*11c0*/  LDG.E.128.CONSTANT R4, desc[UR6][R26.64+0x3000] ;  /* 0x003000061a047981 */ /* 0x000ee8000c1e9d00 */
[----:B------:R-:W4:Y:S04]  /*11d0*/  LDG.E.128.CONSTANT R8, desc[UR6][R26.64] ;  /* 0x000000061a087981 */ /* 0x000f28000c1e9d00 */
[----:B------:R-:W5:Y:S01]  /*11e0*/  LDG.E.128.CONSTANT R12, desc[UR6][R26.64+0x1000] ;  /* 0x001000061a0c7981 */ /* 0x000f62000c1e9d00 */
[----:B0-----:R-:W-:Y:S01]  /*11f0*/  MOV R20, R24 ;  /* 0x0000001800147202 */ /* 0x001fe20000000f00 */
[----:B--2---:R-:W-:Y:S01]  /*1200*/  FADD R17, R17, R18 ;  /* 0x0000001211117221 */ /* 0x004fe20000000000 */
[----:B---3--:R-:W-:-:S02]  /*1210*/  FADD R18, R19, R4 ;  /* 0x0000000413127221 */ /* 0x008fc40000000000 */
[----:B------:R-:W-:Y:S01]  /*1220*/  IADD3 R4, PT, PT, -R23, R20, RZ ;  /* 0x0000001417047210 */ /* 0x000fe20007ffe1ff */
[----:B------:R-:W-:Y:S01]  /*1230*/  FADD R5, R5, R6 ;  /* 0x0000000605057221 */ /* 0x000fe20000000000 */
[----:B----4-:R-:W-:Y:S01]  /*1240*/  FADD R9, R9, R10 ;  /* 0x0000000a09097221 */ /* 0x010fe20000000000 */
[----:B------:R-:W-:Y:S01]  /*1250*/  FADD R8, R8, R21 ;  /* 0x0000001508087221 */ /* 0x000fe20000000000 */
[----:B------:R-:W-:Y:S01]  /*1260*/  ISETP.GE.AND P0, PT, R4, 0x1000, PT ;  /* 0x000010000400780c */ /* 0x000fe20003f06270 */
[----:B-----5:R-:W-:Y:S01]  /*1270*/  FADD R13, R13, R14 ;  /* 0x0000000e0d0d7221 */ /* 0x020fe20000000000 */
[----:B------:R-:W-:Y:S01]  /*1280*/  FADD R10, R11, R12 ;  /* 0x0000000c0b0a7221 */ /* 0x000fe20000000000 */
[----:B------:R-:W-:Y:S01]  /*1290*/  FADD R14, R15, R16 ;  /* 0x000000100f0e7221 */ /* 0x000fe20000000000 */
[----:B------:R-:W-:Y:S01]  /*12a0*/  FADD R8, R8, R9 ;  /* 0x0000000908087221 */ /* 0x000fe20000000000 */
[----:B------:R-:W-:Y:S01]  /*12b0*/  FADD R5, R18, R5 ;  /* 0x0000000512057221 */ /* 0x000fe20000000000 */
[----:B------:R-:W-:Y:S01]  /*12c0*/  FADD R13, R10, R13 ;  /* 0x0000000d0a0d7221 */ /* 0x000fe20000000000 */
[----:B------:R-:W-:-:S03]  /*12d0*/  FADD R14, R14, R17 ;  /* 0x000000110e0e7221 */ /* 0x000fc60000000000 */
[----:B------:R-:W-:Y:S01]  /*12e0*/  FADD R8, R8, R13 ;  /* 0x0000000d08087221 */ /* 0x000fe20000000000 */
[----:B------:R-:W-:-:S04]  /*12f0*/  FADD R5, R14, R5 ;  /* 0x000000050e057221 */ /* 0x000fc80000000000 */
[----:B------:R-:W-:-:S04]  /*1300*/  FADD R5, R8, R5 ;  /* 0x0000000508057221 */ /* 0x000fc80000000000 */
[----:B------:R-:W-:Y:S01]  /*1310*/  FADD R21, R7, R5 ;  /* 0x0000000507157221 */ /* 0x000fe20000000000 */
[----:B------:R-:W-:Y:S06]  /*1320*/  @!P0 BRA `(.L_x_19) ;  /* 0x0000000800308947 */ /* 0x000fec0003800000 */
[----:B------:R-:W-:-:S04]  /*1330*/  IADD3 R23, PT, PT, R23, 0x1000, RZ ;  /* 0x0000100017177810 */ /* 0x000fc80007ffe0ff */
[----:B------:R-:W-:-:S13]  /*1340*/  ISETP.GT.AND P0, PT, R23, R22, PT ;  /* 0x000000161700720c */ /* 0x000fda0003f04270 */
[----:B------:R-:W-:Y:S05]  /*1350*/  @!P0 BRA `(.L_x_20) ;  /* 0xfffffffc00908947 */ /* 0x000fea000383ffff */
.L_x_18:
[----:B------:R-:W-:-:S13]  /*1360*/  ISETP.GE.AND P0, PT, R23, R20, PT ;  /* 0x000000141700720c */ /* 0x000fda0003f06270 */
[----:B------:R-:W-:Y:S05]  /*1370*/  @P0 BRA `(.L_x_19) ;  /* 0x00000008001c0947 */ /* 0x000fea0003800000 */
[----:B------:R-:W-:Y:S01]  /*1380*/  IMAD.IADD R9, R20, 0x1, -R23 ;  /* 0x0000000114097824 */ /* 0x000fe200078e0a17 */
[----:B------:R-:W-:Y:S04]  /*1390*/  BSSY.RECONVERGENT B1, `(.L_x_19) ;  /* 0x0000085000017945 */ /* 0x000fe80003800200 */
[----:B------:R-:W-:-:S13]  /*13a0*/  ISETP.GE.AND P0, PT, R0, R9, PT ;  /* 0x000000090000720c */ /* 0x000fda0003f06270 */
[----:B------:R-:W-:Y:S05]  /*13b0*/  @P0 BRA `(.L_x_21) ;  /* 0x0000000800080947 */ /* 0x000fea0003800000 */
[-C--:B------:R-:W-:Y:S01]  /*13c0*/  LOP3.LUT R2, RZ, R0.reuse, RZ, 0x33, !PT ;  /* 0x00000000ff027212 */ /* 0x080fe200078e33ff */
[----:B------:R-:W-:Y:S01]  /*13d0*/  BSSY.RECONVERGENT B2, `(.L_x_22) ;  /* 0x0000015000027945 */ /* 0x000fe20003800200 */
[----:B------:R-:W-:Y:S02]  /*13e0*/  MOV R8, R0 ;  /* 0x0000000000087202 */ /* 0x000fe40000000f00 */
[----:B------:R-:W-:-:S04]  /*13f0*/  IADD3 R2, PT, PT, -R23, R20, R2 ;  /* 0x0000001417027210 */ /* 0x000fc80007ffe102 */
[C---:B------:R-:W-:Y:S02]  /*1400*/  LOP3.LUT R3, R2.reuse, 0x300, RZ, 0xc0, !PT ;  /* 0x0000030002037812 */ /* 0x040fe400078ec0ff */
[----:B------:R-:W-:Y:S02]  /*1410*/  ISETP.GE.U32.AND P1, PT, R2, 0x300, PT ;  /* 0x000003000200780c */ /* 0x000fe40003f26070 */
[----:B------:R-:W-:-:S13]  /*1420*/  ISETP.NE.AND P0, PT, R3, 0x300, PT ;  /* 0x000003000300780c */ /* 0x000fda0003f05270 */
[----:B------:R-:W-:Y:S05]  /*1430*/  @!P0 BRA `(.L_x_23) ;  /* 0x0000000000388947 */ /* 0x000fea0003800000 */
[----:B------:R-:W0:Y:S01]  /*1440*/  LDC.64 R4, c[0x0][0x380] ;  /* 0x0000e000ff047b82 */ /* 0x000e220000000a00 */
[----:B------:R-:W-:Y:S02]  /*1450*/  LEA.HI R2, R2, 0x1, RZ, 0x18 ;  /* 0x0000000102027811 */ /* 0x000fe400078fc0ff */
[----:B------:R-:W-:Y:S02]  /*1460*/  IADD3 R7, PT, PT, R0, R23, RZ ;  /* 0x0000001700077210 */ /* 0x000fe40007ffe0ff */
[----:B------:R-:W-:Y:S02]  /*1470*/  LOP3.LUT R2, R2, 0x3, RZ, 0xc0, !PT ;  /* 0x0000000302027812 */ /* 0x000fe400078ec0ff */
[----:B------:R-:W-:Y:S02]  /*1480*/  MOV R8, R0 ;  /* 0x0000000000087202 */ /* 0x000fe40000000f00 */
[----:B------:R-:W-:-:S07]  /*1490*/  IADD3 R6, PT, PT, -R2, RZ, RZ ;  /* 0x000000ff02067210 */ /* 0x000fce0007ffe1ff */
.L_x_24:
[----:B0-----:R-:W-:-:S06]  /*14a0*/  IMAD.WIDE.U32 R2, R7, 0x4, R4 ;  /* 0x0000000407027825 */ /* 0x001fcc00078e0004 */
[----:B------:R-:W2:Y:S01]  /*14b0*/  LDG.E.CONSTANT R2, desc[UR6][R2.64] ;  /* 0x0000000602027981 */ /* 0x000ea2000c1e9900 */
[----:B------:R-:W-:Y:S02]  /*14c0*/  IADD3 R6, PT, PT, R6, 0x1, RZ ;  /* 0x0000000106067810 */ /* 0x000fe40007ffe0ff */
[----:B------:R-:W-:Y:S02]  /*14d0*/  IADD3 R8, PT, PT, R8, 0x100, RZ ;  /* 0x0000010008087810 */ /* 0x000fe40007ffe0ff */
[----:B------:R-:W-:Y:S02]  /*14e0*/  ISETP.NE.AND P0, PT, R6, RZ, PT ;  /* 0x000000ff0600720c */ /* 0x000fe40003f05270 */
[----:B------:R-:W-:Y:S01]  /*14f0*/  IADD3 R7, PT, PT, R7, 0x100, RZ ;  /* 0x0000010007077810 */ /* 0x000fe20007ffe0ff */
[----:B--2---:R-:W-:-:S10]  /*1500*/  FADD R21, R2, R21 ;  /* 0x0000001502157221 */ /* 0x004fd40000000000 */
[----:B------:R-:W-:Y:S05]  /*1510*/  @P0 BRA `(.L_x_24) ;  /* 0xfffffffc00e00947 */ /* 0x000fea000383ffff */
.L_x_23:
[----:B------:R-:W-:Y:S05]  /*1520*/  BSYNC.RECONVERGENT B2 ;  /* 0x0000000000027941 */ /* 0x000fea0003800200 */
.L_x_22:
[----:B------:R-:W-:Y:S05]  /*1530*/  @!P1 BRA `(.L_x_21) ;  /* 0x0000000400a89947 */ /* 0x000fea0003800000 */
[----:B------:R-:W0:Y:S01]  /*1540*/  LDCU.64 UR4, c[0x0][0x380] ;  /* 0x00007000ff0477ac */ /* 0x000e220008000a00 */
[----:B------:R-:W-:Y:S01]  /*1550*/  IADD3 R5, PT, PT, R9, -R8, RZ ;  /* 0x8000000809057210 */ /* 0x000fe20007ffe0ff */
[----:B------:R-:W-:Y:S01]  /*1560*/  BSSY.RECONVERGENT B2, `(.L_x_25) ;  /* 0x000003b000027945 */ /* 0x000fe20003800200 */
[CC--:B------:R-:W-:Y:S02]  /*1570*/  IADD3 R3, P0, PT, R8.reuse, R23.reuse, RZ ;  /* 0x0000001708037210 */ /* 0x0c0fe40007f1e0ff */
[----:B------:R-:W-:Y:S02]  /*1580*/  ISETP.GT.AND P1, PT, R5, 0xc00, PT ;  /* 0x00000c000500780c */ /* 0x000fe40003f24270 */
[----:B------:R-:W-:Y:S02]  /*1590*/  IADD3.X R4, PT, PT, RZ, RZ, RZ, P0, !PT ;  /* 0x000000ffff047210 */ /* 0x000fe400007fe4ff */
[----:B------:R-:W-:Y:S02]  /*15a0*/  IADD3 R11, PT, PT, R8, R23, RZ ;  /* 0x00000017080b7210 */ /* 0x000fe40007ffe0ff */
[----:B0-----:R-:W-:-:S04]  /*15b0*/  LEA R2, P0, R3, UR4, 0x2 ;  /* 0x0000000403027c11 */ /* 0x001fc8000f8010ff */
[----:B------:R-:W-:Y:S02]  /*15c0*/  LEA.HI.X R3, R3, UR5, R4, 0x2, P0 ;  /* 0x0000000503037c11 */ /* 0x000fe400080f1404 */
[----:B------:R-:W-:-:S05]  /*15d0*/  IADD3 R2, P0, PT, R2, 0x800, RZ ;  /* 0x0000080002027810 */ /* 0x000fca0007f1e0ff */
[----:B------:R-:W-:Y:S01]  /*15e0*/  IMAD.X R3, RZ, RZ, R3, P0 ;  /* 0x000000ffff037224 */ /* 0x000fe200000e0603 */
[----:B------:R-:W-:Y:S01]  /*15f0*/  PLOP3.LUT P0, PT, PT, PT, PT, 0x80, 0x8 ;  /* 0x000000000008781c */ /* 0x000fe20003f0f070 */
[----:B------:R-:W-:-:S12]  /*1600*/  @!P1 BRA `(.L_x_26) ;  /* 0x0000000000c09947 */ /* 0x000fd80003800000 */
[----:B------:R-:W-:Y:S02]  /*1610*/  PLOP3.LUT P0, PT, PT, PT, PT, 0x8, 0x80 ;  /* 0x000000000080781c */ /* 0x000fe40003f0e170 */
[----:B------:R-:W-:-:S11]  /*1620*/  IADD3 R13, PT, PT, R9, -0xc00, RZ ;  /* 0xfffff400090d7810 */ /* 0x000fd60007ffe0ff */
.L_x_27:
[----:B------:R-:W0:Y:S01]  /*1630*/  LDC.64 R4, c[0x0][0x380] ;  /* 0x0000e000ff047b82 */ /* 0x000e220000000a00 */
[----:B------:R-:W2:Y:S01]  /*1640*/  LDG.E.CONSTANT R10, desc[UR6][R2.64+-0x400] ;  /* 0xfffc0006020a7981 */ /* 0x000ea2000c1e9900 */
[----:B------:R-:W-:-:S03]  /*1650*/  IADD3 R25, PT, PT, R11, 0x400, RZ ;  /* 0x000004000b197810 */ /* 0x000fc60007ffe0ff */
[----:B------:R-:W3:Y:S04]  /*1660*/  LDG.E.CONSTANT R19, desc[UR6][R2.64] ;  /* 0x0000000602137981 */ /* 0x000ee8000c1e9900 */
[----:B------:R-:W4:Y:S01]  /*1670*/  LDG.E.CONSTANT R18, desc[UR6][R2.64+0x400] ;  /* 0x0004000602127981 */ /* 0x000f22000c1e9900 */
[----:B------:R-:W-:-:S03]  /*1680*/  IADD3 R7, PT, PT, R11, 0x800, RZ ;  /* 0x000008000b077810 */ /* 0x000fc60007ffe0ff */
[----:B------:R-:W5:Y:S04]  /*1690*/  LDG.E.CONSTANT R16, desc[UR6][R2.64+0xc00] ;  /* 0x000c000602107981 */ /* 0x000f68000c1e9900 */
[----:B------:R-:W5:Y:S04]  /*16a0*/  LDG.E.CONSTANT R15, desc[UR6][R2.64+0x1000] ;  /* 0x00100006020f7981 */ /* 0x000f68000c1e9900 */
[----:B------:R-:W5:Y:S01]  /*16b0*/  LDG.E.CONSTANT R14, desc[UR6][R2.64+0x1400] ;  /* 0x00140006020e7981 */ /* 0x000f62000c1e9900 */
[----:B0-----:R-:W-:-:S03]  /*16c0*/  IMAD.WIDE.U32 R22, R11, 0x4, R4 ;  /* 0x000000040b167825 */ /* 0x001fc600078e0004 */
[----:B------:R-:W5:Y:S04]  /*16d0*/  LDG.E.CONSTANT R20, desc[UR6][R2.64+0x2000] ;  /* 0x0020000602147981 */ /* 0x000f68000c1e9900 */
[----:B------:R0:W2:Y:S01]  /*16e0*/  LDG.E.CONSTANT R12, desc[UR6][R22.64] ;  /* 0x00000006160c7981 */ /* 0x0000a2000c1e9900 */
[----:B------:R-:W-:-:S03]  /*16f0*/  IMAD.WIDE.U32 R24, R25, 0x4, R4 ;  /* 0x0000000419187825 */ /* 0x000fc600078e0004 */
[----:B------:R-:W5:Y:S04]  /*1700*/  LDG.E.CONSTANT R26, desc[UR6][R2.64+0x3000] ;  /* 0x00300006021a7981 */ /* 0x000f68000c1e9900 */
[----:B------:R-:W5:Y:S01]  /*1710*/  LDG.E.CONSTANT R17, desc[UR6][R24.64] ;  /* 0x0000000618117981 */ /* 0x000f62000c1e9900 */
[--C-:B------:R-:W-:Y:S01]  /*1720*/  IMAD.WIDE.U32 R6, R7, 0x4, R4.reuse ;  /* 0x0000000407067825 */ /* 0x100fe200078e0004 */
[----:B0-----:R-:W-:Y:S02]  /*1730*/  IADD3 R23, PT, PT, R11, 0xc00, RZ ;  /* 0x00000c000b177810 */ /* 0x001fe40007ffe0ff */
[----:B------:R-:W5:Y:S04]  /*1740*/  LDG.E.CONSTANT R22, desc[UR6][R2.64+0x1c00] ;  /* 0x001c000602167981 */ /* 0x000f68000c1e9900 */
[----:B------:R-:W5:Y:S01]  /*1750*/  LDG.E.CONSTANT R6, desc[UR6][R6.64] ;  /* 0x0000000606067981 */ /* 0x000f62000c1e9900 */
[----:B------:R-:W-:-:S03]  /*1760*/  IMAD.WIDE.U32 R4, R23, 0x4, R4 ;  /* 0x0000000417047825 */ /* 0x000fc600078e0004 */
[----:B------:R-:W5:Y:S04]  /*1770*/  LDG.E.CONSTANT R23, desc[UR6][R2.64+0x2400] ;  /* 0x0024000602177981 */ /* 0x000f68000c1e9900 */
[----:B------:R-:W5:Y:S04]  /*1780*/  LDG.E.CONSTANT R4, desc[UR6][R4.64] ;  /* 0x0000000604047981 */ /* 0x000f68000c1e9900 */
[----:B------:R-:W5:Y:S04]  /*1790*/  LDG.E.CONSTANT R24, desc[UR6][R2.64+0x2c00] ;  /* 0x002c000602187981 */ /* 0x000f68000c1e9900 */
[----:B------:R0:W5:Y:S01]  /*17a0*/  LDG.E.CONSTANT R25, desc[UR6][R2.64+0x3400] ;  /* 0x0034000602197981 */ /* 0x000162000c1e9900 */
[----:B------:R-:W-:-:S04]  /*17b0*/  IADD3 R8, PT, PT, R8, 0x1000, RZ ;  /* 0x0000100008087810 */ /* 0x000fc80007ffe0ff */
[----:B------:R-:W-:Y:S02]  /*17c0*/  ISETP.GE.AND P1, PT, R8, R13, PT ;  /* 0x0000000d0800720c */ /* 0x000fe40003f26270 */
[----:B0-----:R-:W-:Y:S02]  /*17d0*/  IADD3 R2, P2, PT, R2, 0x4000, RZ ;  /* 0x0000400002027810 */ /* 0x001fe40007f5e0ff */
[----:B------:R-:W-:Y:S02]  /*17e0*/  IADD3 R11, PT, PT, R11, 0x1000, RZ ;  /* 0x000010000b0b7810 */ /* 0x000fe40007ffe0ff */
[----:B------:R-:W-:Y:S01]  /*17f0*/  IADD3.X R3, PT, PT, RZ, R3, RZ, P2, !PT ;  /* 0x00000003ff037210 */ /* 0x000fe200017fe4ff */
[----:B--2---:R-:W-:-:S04]  /*1800*/  FADD R21, R12, R21 ;  /* 0x000000150c157221 */ /* 0x004fc80000000000 */
[----:B------:R-:W-:-:S04]  /*1810*/  FADD R10, R21, R10 ;  /* 0x0000000a150a7221 */ /* 0x000fc80000000000 */
[----:B---3--:R-:W-:-:S04]  /*1820*/  FADD R19, R10, R19 ;  /* 0x000000130a137221 */ /* 0x008fc80000000000 */
[----:B----4-:R-:W-:-:S04]  /*1830*/  FADD R18, R19, R18 ;  /* 0x0000001213127221 */ /* 0x010fc80000000000 */
[----:B-----5:R-:W-:-:S04]  /*1840*/  FADD R17, R18, R17 ;  /* 0x0000001112117221 */ /* 0x020fc80000000000 */
        /* <DEDUP_REMOVED lines=12> */
.L_x_26:
[----:B------:R-:W-:Y:S05]  /*1910*/  BSYNC.RECONVERGENT B2 ;  /* 0x0000000000027941 */ /* 0x000fea0003800200 */
.L_x_25:
[----:B------:R-:W-:Y:S01]  /*1920*/  IADD3 R4, PT, PT, R9, -R8, RZ ;  /* 0x8000000809047210 */ /* 0x000fe20007ffe0ff */
[----:B------:R-:W-:Y:S03]  /*1930*/  BSSY.RECONVERGENT B2, `(.L_x_28) ;  /* 0x000001e000027945 */ /* 0x000fe60003800200 */
[----:B------:R-:W-:-:S13]  /*1940*/  ISETP.GT.AND P1, PT, R4, 0x400, PT ;  /* 0x000004000400780c */ /* 0x000fda0003f24270 */
[----:B------:R-:W-:Y:S05]  /*1950*/  @!P1 BRA `(.L_x_29) ;  /* 0x00000000006c9947 */ /* 0x000fea0003800000 */
[----:B------:R-:W0:Y:S01]  /*1960*/  LDC.64 R6, c[0x0][0x380] ;  /* 0x0000e000ff067b82 */ /* 0x000e220000000a00 */
[----:B------:R-:W2:Y:S01]  /*1970*/  LDG.E.CONSTANT R10, desc[UR6][R2.64+-0x400] ;  /* 0xfffc0006020a7981 */ /* 0x000ea2000c1e9900 */
[----:B------:R-:W-:-:S03]  /*1980*/  VIADD R15, R11, 0x400 ;  /* 0x000004000b0f7836 */ /* 0x000fc60000000000 */
[----:B------:R-:W3:Y:S04]  /*1990*/  LDG.E.CONSTANT R13, desc[UR6][R2.64] ;  /* 0x00000006020d7981 */ /* 0x000ee8000c1e9900 */
[----:B------:R-:W4:Y:S04]  /*19a0*/  LDG.E.CONSTANT R17, desc[UR6][R2.64+0xc00] ;  /* 0x000c000602117981 */ /* 0x000f28000c1e9900 */
[----:B------:R-:W5:Y:S04]  /*19b0*/  LDG.E.CONSTANT R19, desc[UR6][R2.64+0x1000] ;  /* 0x0010000602137981 */ /* 0x000f68000c1e9900 */
[----:B------:R1:W5:Y:S01]  /*19c0*/  LDG.E.CONSTANT R23, desc[UR6][R2.64+0x1400] ;  /* 0x0014000602177981 */ /* 0x000362000c1e9900 */
[----:B0-----:R-:W-:-:S06]  /*19d0*/  IMAD.WIDE.U32 R4, R11, 0x4, R6 ;  /* 0x000000040b047825 */ /* 0x001fcc00078e0006 */
[----:B------:R-:W2:Y:S01]  /*19e0*/  LDG.E.CONSTANT R4, desc[UR6][R4.64] ;  /* 0x0000000604047981 */ /* 0x000ea2000c1e9900 */
[----:B------:R-:W-:-:S03]  /*19f0*/  IMAD.WIDE.U32 R6, R15, 0x4, R6 ;  /* 0x000000040f067825 */ /* 0x000fc600078e0006 */
[----:B------:R-:W4:Y:S04]  /*1a00*/  LDG.E.CONSTANT R15, desc[UR6][R2.64+0x400] ;  /* 0x00040006020f7981 */ /* 0x000f28000c1e9900 */
[----:B------:R-:W5:Y:S01]  /*1a10*/  LDG.E.CONSTANT R7, desc[UR6][R6.64] ;  /* 0x0000000606077981 */ /* 0x000f62000c1e9900 */
[----:B------:R-:W-:Y:S02]  /*1a20*/  PLOP3.LUT P0, PT, PT, PT, PT, 0x8, 0x80 ;  /* 0x000000000080781c */ /* 0x000fe40003f0e170 */
[----:B------:R-:W-:Y:S02]  /*1a30*/  IADD3 R8, PT, PT, R8, 0x800, RZ ;  /* 0x0000080008087810 */ /* 0x000fe40007ffe0ff */
[----:B------:R-:W-:Y:S01]  /*1a40*/  IADD3 R11, PT, PT, R11, 0x800, RZ ;  /* 0x000008000b0b7810 */ /* 0x000fe20007ffe0ff */
[----:B--2---:R-:W-:-:S04]  /*1a50*/  FADD R21, R21, R4 ;  /* 0x0000000415157221 */ /* 0x004fc80000000000 */
[----:B------:R-:W-:-:S04]  /*1a60*/  FADD R10, R21, R10 ;  /* 0x0000000a150a7221 */ /* 0x000fc80000000000 */
[----:B---3--:R-:W-:-:S04]  /*1a70*/  FADD R10, R10, R13 ;  /* 0x0000000d0a0a7221 */ /* 0x008fc80000000000 */
[----:B----4-:R-:W-:-:S04]  /*1a80*/  FADD R10, R10, R15 ;  /* 0x0000000f0a0a7221 */ /* 0x010fc80000000000 */
[----:B-----5:R-:W-:Y:S01]  /*1a90*/  FADD R10, R10, R7 ;  /* 0x000000070a0a7221 */ /* 0x020fe20000000000 */
[----:B------:R-:W-:-:S03]  /*1aa0*/  IADD3 R4, P1, PT, R2, 0x2000, RZ ;  /* 0x0000200002047810 */ /* 0x000fc60007f3e0ff */
[----:B------:R-:W-:Y:S01]  /*1ab0*/  FADD R10, R10, R17 ;  /* 0x000000110a0a7221 */ /* 0x000fe20000000000 */
[----:B------:R-:W-:-:S03]  /*1ac0*/  IADD3.X R5, PT, PT, RZ, R3, RZ, P1, !PT ;  /* 0x00000003ff057210 */ /* 0x000fc60000ffe4ff */
[----:B------:R-:W-:Y:S01]  /*1ad0*/  FADD R10, R10, R19 ;  /* 0x000000130a0a7221 */ /* 0x000fe20000000000 */
[----:B-1----:R-:W-:Y:S02]  /*1ae0*/  MOV R2, R4 ;  /* 0x0000000400027202 */ /* 0x002fe40000000f00 */
[----:B------:R-:W-:Y:S01]  /*1af0*/  MOV R3, R5 ;  /* 0x0000000500037202 */ /* 0x000fe20000000f00 */
[----:B------:R-:W-:-:S07]  /*1b00*/  FADD R21, R10, R23 ;  /* 0x000000170a157221 */ /* 0x000fce0000000000 */
.L_x_29:
[----:B------:R-:W-:Y:S05]  /*1b10*/  BSYNC.RECONVERGENT B2 ;  /* 0x0000000000027941 */ /* 0x000fea0003800200 */
.L_x_28:
[----:B------:R-:W-:-:S13]  /*1b20*/  ISETP.LT.OR P0, PT, R8, R9, P0 ;  /* 0x000000090800720c */ /* 0x000fda0000701670 */
[----:B------:R-:W-:Y:S05]  /*1b30*/  @!P0 BRA `(.L_x_21) ;  /* 0x0000000000288947 */ /* 0x000fea0003800000 */
[----:B------:R-:W0:Y:S01]  /*1b40*/  LDC.64 R4, c[0x0][0x380] ;  /* 0x0000e000ff047b82 */ /* 0x000e220000000a00 */
[----:B------:R-:W2:Y:S04]  /*1b50*/  LDG.E.CONSTANT R6, desc[UR6][R2.64+-0x400] ;  /* 0xfffc000602067981 */ /* 0x000ea8000c1e9900 */
[----:B------:R-:W3:Y:S04]  /*1b60*/  LDG.E.CONSTANT R7, desc[UR6][R2.64] ;  /* 0x0000000602077981 */ /* 0x000ee8000c1e9900 */
[----:B------:R-:W4:Y:S01]  /*1b70*/  LDG.E.CONSTANT R9, desc[UR6][R2.64+0x400] ;  /* 0x0004000602097981 */ /* 0x000f22000c1e9900 */
[----:B0-----:R-:W-:-:S06]  /*1b80*/  IMAD.WIDE.U32 R4, R11, 0x4, R4 ;  /* 0x000000040b047825 */ /* 0x001fcc00078e0004 */
[----:B------:R-:W5:Y:S02]  /*1b90*/  LDG.E.CONSTANT R4, desc[UR6][R4.64] ;  /* 0x0000000604047981 */ /* 0x000f64000c1e9900 */
[----:B-----5:R-:W-:-:S04]  /*1ba0*/  FADD R21, R21, R4 ;  /* 0x0000000415157221 */ /* 0x020fc80000000000 */
[----:B--2---:R-:W-:-:S04]  /*1bb0*/  FADD R6, R21, R6 ;  /* 0x0000000615067221 */ /* 0x004fc80000000000 */
[----:B---3--:R-:W-:-:S04]  /*1bc0*/  FADD R6, R6, R7 ;  /* 0x0000000706067221 */ /* 0x008fc80000000000 */
[----:B----4-:R-:W-:-:S07]  /*1bd0*/  FADD R21, R6, R9 ;  /* 0x0000000906157221 */ /* 0x010fce0000000000 */
.L_x_21:
[----:B------:R-:W-:Y:S05]  /*1be0*/  BSYNC.RECONVERGENT B1 ;  /* 0x0000000000017941 */ /* 0x000fea0003800200 */
.L_x_19:
[----:B------:R-:W0:Y:S01]  /*1bf0*/  S2R R6, SR_LANEID ;  /* 0x0000000000067919 */ /* 0x000e220000000000 */
[----:B------:R-:W1:Y:S01]  /*1c00*/  SHFL.DOWN PT, R2, R21, 0x1, 0x1f ;  /* 0x08201f0015027f89 */ /* 0x000e6200000e0000 */
[C---:B0-----:R-:W-:Y:S02]  /*1c10*/  ISETP.GT.AND P0, PT, R6.reuse, 0x1e, PT ;  /* 0x0000001e0600780c */ /* 0x041fe40003f04270 */
[----:B------:R-:W-:-:S11]  /*1c20*/  ISETP.NE.AND P1, PT, R6, RZ, PT ;  /* 0x000000ff0600720c */ /* 0x000fd60003f25270 */
[----:B-1----:R-:W-:Y:S01]  /*1c30*/  @!P0 FADD R21, R2, R21 ;  /* 0x0000001502158221 */ /* 0x002fe20000000000 */
[----:B------:R-:W-:Y:S01]  /*1c40*/  ISETP.GT.AND P0, PT, R6, 0x1d, PT ;  /* 0x0000001d0600780c */ /* 0x000fe20003f04270 */
[----:B------:R-:W0:Y:S01]  /*1c50*/  @!P1 S2R R5, SR_CgaCtaId ;  /* 0x0000000000059919 */ /* 0x000e220000008800 */
[----:B------:R-:W-:Y:S02]  /*1c60*/  @!P1 MOV R4, 0x400 ;  /* 0x0000040000049802 */ /* 0x000fe40000000f00 */
[----:B------:R-:W-:Y:S01]  /*1c70*/  @!P1 SHF.R.U32.HI R3, RZ, 0x3, R0 ;  /* 0x00000003ff039819 */ /* 0x000fe20000011600 */
[----:B------:R-:W1:Y:S03]  /*1c80*/  SHFL.DOWN PT, R2, R21, 0x2, 0x1f ;  /* 0x08401f0015027f89 */ /* 0x000e6600000e0000 */
[----:B------:R-:W-:-:S05]  /*1c90*/  @!P1 LOP3.LUT R3, R3, 0x7c, RZ, 0xc0, !PT ;  /* 0x0000007c03039812 */ /* 0x000fca00078ec0ff */
[----:B-1----:R-:W-:Y:S01]  /*1ca0*/  @!P0 FADD R21, R21, R2 ;  /* 0x0000000215158221 */ /* 0x002fe20000000000 */
[----:B------:R-:W-:Y:S02]  /*1cb0*/  ISETP.GT.AND P0, PT, R6, 0x1b, PT ;  /* 0x0000001b0600780c */ /* 0x000fe40003f04270 */
[----:B0-----:R-:W-:Y:S02]  /*1cc0*/  @!P1 LEA R4, R5, R4, 0x18 ;  /* 0x0000000405049211 */ /* 0x001fe400078ec0ff */
[----:B------:R-:W0:Y:S02]  /*1cd0*/  SHFL.DOWN PT, R2, R21, 0x4, 0x1f ;  /* 0x08801f0015027f89 */ /* 0x000e2400000e0000 */
[----:B------:R-:W-:-:S07]  /*1ce0*/  @!P1 IADD3 R3, PT, PT, R3, R4, RZ ;  /* 0x0000000403039210 */ /* 0x000fce0007ffe0ff */
        /* <DEDUP_REMOVED lines=12> */
[----:B------:R-:W0:Y:S01]  /*1db0*/  S2UR UR5, SR_CgaCtaId ;  /* 0x00000000000579c3 */ /* 0x000e220000008800 */
[----:B------:R-:W-:Y:S02]  /*1dc0*/  UMOV UR4, 0x400 ;  /* 0x0000040000047882 */ /* 0x000fe40000000000 */
[----:B0-----:R-:W-:-:S09]  /*1dd0*/  ULEA UR4, UR5, UR4, 0x18 ;  /* 0x0000000405047291 */ /* 0x001fd2000f8ec0ff */
[----:B---3--:R-:W0:Y:S04]  /*1de0*/  LDS R3, [UR4+0xc] ;  /* 0x00000c04ff037984 */ /* 0x008e280008000800 */
        /* <DEDUP_REMOVED lines=10> */
.L_x_2:
        /* <DEDUP_REMOVED lines=12> */
.L_x_32:
[----:B------:R-:W-:Y:S05]  /*1f50*/  BSYNC.RECONVERGENT B1 ;  /* 0x0000000000017941 */ /* 0x000fea0003800200 */
.L_x_31:
[----:B------:R-:W-:Y:S01]  /*1f60*/  ISETP.GE.AND P0, PT, R11, R20, PT ;  /* 0x000000140b00720c */ /* 0x000fe20003f06270 */
[----:B------:R-:W-:-:S12]  /*1f70*/  BSSY.RECONVERGENT B1, `(.L_x_33) ;  /* 0x0000074000017945 */ /* 0x000fd80003800200 */
[----:B------:R-:W-:Y:S05]  /*1f80*/  @P0 BRA `(.L_x_34) ;  /* 0x0000000400c80947 */ /* 0x000fea0003800000 */
[----:B0-----:R-:W-:Y:S01]  /*1f90*/  LOP3.LUT R3, RZ, R11, RZ, 0x33, !PT ;  /* 0x0000000bff037212 */ /* 0x001fe200078e33ff */
[----:B------:R-:W-:Y:S04]  /*1fa0*/  BSSY.RECONVERGENT B2, `(.L_x_35) ;  /* 0x0000015000027945 */ /* 0x000fe80003800200 */
[----:B------:R-:W-:-:S05]  /*1fb0*/  IMAD.IADD R4, R3, 0x1, R20 ;  /* 0x0000000103047824 */ /* 0x000fca00078e0214 */
        /* <DEDUP_REMOVED lines=10> */
.L_x_37:
[----:B------:R-:W-:-:S06]  /*2060*/  MOV R3, R5 ;  /* 0x0000000500037202 */ /* 0x000fcc0000000f00 */
[----:B------:R0:W2:Y:S01]  /*2070*/  LDG.E.CONSTANT R3, desc[UR6][R2.64] ;  /* 0x0000000602037981 */ /* 0x0000a2000c1e9900 */
[----:B------:R-:W-:Y:S02]  /*2080*/  IADD3 R4, PT, PT, R4, 0x1, RZ ;  /* 0x0000000104047810 */ /* 0x000fe40007ffe0ff */
[----:B------:R-:W-:Y:S02]  /*2090*/  IADD3 R11, PT, PT, R11, 0x100, RZ ;  /* 0x000001000b0b7810 */ /* 0x000fe40007ffe0ff */
[----:B------:R-:W-:Y:S02]  /*20a0*/  ISETP.NE.AND P0, PT, R4, RZ, PT ;  /* 0x000000ff0400720c */ /* 0x000fe40003f05270 */
[----:B0-----:R-:W-:-:S04]  /*20b0*/  IADD3 R2, P2, PT, R2, 0x400, RZ ;  /* 0x0000040002027810 */ /* 0x001fc80007f5e0ff */
[----:B------:R-:W-:Y:S01]  /*20c0*/  IADD3.X R5, PT, PT, RZ, R5, RZ, P2, !PT ;  /* 0x00000005ff057210 */ /* 0x000fe200017fe4ff */
[----:B--2--5:R-:W-:-:S06]  /*20d0*/  FADD R0, R3, R0 ;  /* 0x0000000003007221 */ /* 0x024fcc0000000000 */
[----:B------:R-:W-:Y:S05]  /*20e0*/  @P0 BRA `(.L_x_37) ;  /* 0xfffffffc00dc0947 */ /* 0x000fea000383ffff */
.L_x_36:
[----:B------:R-:W-:Y:S05]  /*20f0*/  BSYNC.RECONVERGENT B2 ;  /* 0x0000000000027941 */ /* 0x000fea0003800200 */
.L_x_35:
        /* <DEDUP_REMOVED lines=8> */
.L_x_40:
        /* <DEDUP_REMOVED lines=9> */
[----:B------:R-:W-:-:S03]  /*2210*/  VIADD R3, R11, 0x800 ;  /* 0x000008000b037836 */ /* 0x000fc60000000000 */
[----:B------:R-:W4:Y:S01]  /*2220*/  LDG.E.CONSTANT R15, desc[UR6][R4.64+0x400] ;  /* 0x00040006040f7981 */ /* 0x000f22000c1e9900 */
        /* <DEDUP_REMOVED lines=32> */
.L_x_39:
[----:B------:R-:W-:Y:S05]  /*2430*/  BSYNC.RECONVERGENT B2 ;  /* 0x0000000000027941 */ /* 0x000fea0003800200 */
.L_x_38:
[----:B------:R-:W-:Y:S01]  /*2440*/  IADD3 R2, PT, PT, -R11, R20, RZ ;  /* 0x000000140b027210 */ /* 0x000fe20007ffe1ff */
[----:B------:R-:W-:Y:S03]  /*2450*/  BSSY.RECONVERGENT B2, `(.L_x_41) ;  /* 0x0000019000027945 */ /* 0x000fe60003800200 */
[----:B------:R-:W-:-:S13]  /*2460*/  ISETP.GT.AND P1, PT, R2, 0x400, PT ;  /* 0x000004000200780c */ /* 0x000fda0003f24270 */
[----:B------:R-:W-:Y:S05]  /*2470*/  @!P1 BRA `(.L_x_42) ;  /* 0x0000000000589947 */ /* 0x000fea0003800000 */
        /* <DEDUP_REMOVED lines=22> */
.L_x_42:
[----:B------:R-:W-:Y:S05]  /*25e0*/  BSYNC.RECONVERGENT B2 ;  /* 0x0000000000027941 */ /* 0x000fea0003800200 */
.L_x_41:
        /* <DEDUP_REMOVED lines=12> */
.L_x_34:
[----:B------:R-:W-:Y:S05]  /*26b0*/  BSYNC.RECONVERGENT B1 ;  /* 0x0000000000017941 */ /* 0x000fea0003800200 */
.L_x_33:
        /* <DEDUP_REMOVED lines=35> */
[----:B--2---:R-:W0:Y:S04]  /*28f0*/  LDS R3, [UR4+0xc] ;  /* 0x00000c04ff037984 */ /* 0x004e280008000800 */
        /* <DEDUP_REMOVED lines=10> */
.L_x_43:
[----:B0-----:R-:W0:Y:S01]  /*29a0*/  S2R R2, SR_LANEID ;  /* 0x0000000000027919 */ /* 0x001e220000000000 */
[----:B------:R-:W-:-:S04]  /*29b0*/  LOP3.LUT R0, R9, 0x3e0, RZ, 0xc0, !PT ;  /* 0x000003e009007812 */ /* 0x000fc800078ec0ff */
[----:B------:R-:W-:Y:S02]  /*29c0*/  IADD3 R3, PT, PT, R0, 0x20, RZ ;  /* 0x0000002000037810 */ /* 0x000fe40007ffe0ff */
[----:B------:R-:W-:Y:S02]  /*29d0*/  LOP3.LUT R7, RZ, R0, RZ, 0x33, !PT ;  /* 0x00000000ff077212 */ /* 0x000fe400078e33ff */
[-C--:B------:R-:W-:Y:S02]  /*29e0*/  ISETP.GT.AND P0, PT, R3, R20.reuse, PT ;  /* 0x000000140300720c */ /* 0x080fe40003f04270 */
[----:B------:R-:W-:-:S04]  /*29f0*/  IADD3 R7, PT, PT, R7, R20, RZ ;  /* 0x0000001407077210 */ /* 0x000fc80007ffe0ff */
[----:B------:R-:W-:-:S05]  /*2a00*/  SEL R4, R7, 0x1f, P0 ;  /* 0x0000001f07047807 */ /* 0x000fca0000000000 */
[----:B------:R-:W1:Y:S01]  /*2a10*/  SHFL.DOWN PT, R0, R5, 0x1, R4 ;  /* 0x0820000005007989 */ /* 0x000e6200000e0004 */
[C---:B0-----:R-:W-:Y:S01]  /*2a20*/  ISETP.GE.AND P0, PT, R2.reuse, R4, PT ;  /* 0x000000040200720c */ /* 0x041fe20003f06270 */
[C---:B------:R-:W-:Y:S01]  /*2a30*/  VIADD R3, R2.reuse, 0x2 ;  /* 0x0000000202037836 */ /* 0x040fe20000000000 */
[----:B------:R-:W-:-:S11]  /*2a40*/  ISETP.NE.AND P1, PT, R2, RZ, PT ;  /* 0x000000ff0200720c */ /* 0x000fd60003f25270 */
[----:B-1----:R-:W-:Y:S01]  /*2a50*/  @!P0 FADD R5, R0, R5 ;  /* 0x0000000500058221 */ /* 0x002fe20000000000 */
[-C--:B------:R-:W-:Y:S01]  /*2a60*/  ISETP.GT.AND P0, PT, R3, R4.reuse, PT ;  /* 0x000000040300720c */ /* 0x080fe20003f04270 */
[----:B------:R-:W0:Y:S01]  /*2a70*/  @!P1 S2R R6, SR_CgaCtaId ;  /* 0x0000000000069919 */ /* 0x000e220000008800 */
[----:B------:R-:W-:Y:S02]  /*2a80*/  IADD3 R3, PT, PT, R2, 0x4, RZ ;  /* 0x0000000402037810 */ /* 0x000fe40007ffe0ff */
[----:B------:R-:W1:Y:S09]  /*2a90*/  SHFL.DOWN PT, R0, R5, 0x2, R4 ;  /* 0x0840000005007989 */ /* 0x000e7200000e0004 */
[----:B-1----:R-:W-:Y:S01]  /*2aa0*/  @!P0 FADD R5, R5, R0 ;  /* 0x0000000005058221 */ /* 0x002fe20000000000 */
[----:B------:R-:W-:-:S02]  /*2ab0*/  ISETP.GT.AND P0, PT, R3, R4, PT ;  /* 0x000000040300720c */ /* 0x000fc40003f04270 */
[----:B------:R-:W-:Y:S02]  /*2ac0*/  IADD3 R3, PT, PT, R2, 0x8, RZ ;  /* 0x0000000802037810 */ /* 0x000fe40007ffe0ff */
[----:B------:R-:W1:Y:S09]  /*2ad0*/  SHFL.DOWN PT, R0, R5, 0x4, R4 ;  /* 0x0880000005007989 */ /* 0x000e7200000e0004 */
[----:B-1----:R-:W-:Y:S01]  /*2ae0*/  @!P0 FADD R5, R5, R0 ;  /* 0x0000000005058221 */ /* 0x002fe20000000000 */
[----:B------:R-:W-:-:S02]  /*2af0*/  ISETP.GT.AND P0, PT, R3, R4, PT ;  /* 0x000000040300720c */ /* 0x000fc40003f04270 */
[----:B------:R-:W-:Y:S02]  /*2b00*/  IADD3 R3, PT, PT, R2, 0x10, RZ ;  /* 0x0000001002037810 */ /* 0x000fe40007ffe0ff */
[----:B------:R-:W1:Y:S01]  /*2b10*/  SHFL.DOWN PT, R0, R5, 0x8, R4 ;  /* 0x0900000005007989 */ /* 0x000e6200000e0004 */
[----:B------:R-:W-:-:S04]  /*2b20*/  @!P1 SHF.R.U32.HI R2, RZ, 0x3, R9 ;  /* 0x00000003ff029819 */ /* 0x000fc80000011609 */
[----:B------:R-:W-:-:S04]  /*2b30*/  @!P1 LOP3.LUT R2, R2, 0x7c, RZ, 0xc0, !PT ;  /* 0x0000007c02029812 */ /* 0x000fc800078ec0ff */
[----:B-1----:R-:W-:Y:S01]  /*2b40*/  @!P0 FADD R5, R5, R0 ;  /* 0x0000000005058221 */ /* 0x002fe20000000000 */
[----:B------:R-:W-:Y:S02]  /*2b50*/  ISETP.GT.AND P0, PT, R3, R4, PT ;  /* 0x000000040300720c */ /* 0x000fe40003f04270 */
[----:B------:R-:W-:Y:S02]  /*2b60*/  @!P1 MOV R3, 0x400 ;  /* 0x0000040000039802 */ /* 0x000fe40000000f00 */
[----:B------:R-:W1:Y:S02]  /*2b70*/  SHFL.DOWN PT, R0, R5, 0x10, R4 ;  /* 0x0a00000005007989 */ /* 0x000e6400000e0004 */
[----:B0-----:R-:W-:-:S04]  /*2b80*/  @!P1 LEA R3, R6, R3, 0x18 ;  /* 0x0000000306039211 */ /* 0x001fc800078ec0ff */
[----:B------:R-:W-:-:S03]  /*2b90*/  @!P1 IADD3 R3, PT, PT, R2, R3, RZ ;  /* 0x0000000302039210 */ /* 0x000fc60007ffe0ff */
[----:B-1----:R-:W-:Y:S01]  /*2ba0*/  @!P0 FADD R5, R5, R0 ;  /* 0x0000000005058221 */ /* 0x002fe20000000000 */
        /* <DEDUP_REMOVED lines=12> */
[----:B-1----:R-:W0:Y:S04]  /*2c70*/  LDS R3, [UR4+0xc] ;  /* 0x00000c04ff037984 */ /* 0x002e280008000800 */
        /* <DEDUP_REMOVED lines=13> */
.L_x_30:
[----:B------:R-:W0:Y:S01]  /*2d50*/  S2R R8, SR_TID.X ;  /* 0x0000000000087919 */ /* 0x000e220000002100 */
[----:B------:R-:W0:Y:S02]  /*2d60*/  LDC.64 R2, c[0x0][0x380] ;  /* 0x0000e000ff027b82 */ /* 0x000e240000000a00 */
[----:B0-----:R-:W-:-:S05]  /*2d70*/  IMAD.WIDE.U32 R2, R8, 0x4, R2 ;  /* 0x0000000408027825 */ /* 0x001fca00078e0002 */
[----:B------:R-:W2:Y:S04]  /*2d80*/  LDG.E.CONSTANT R19, desc[UR6][R2.64] ;  /* 0x0000000602137981 */ /* 0x000ea8000c1e9900 */
[----:B------:R-:W2:Y:S04]  /*2d90*/  LDG.E.CONSTANT R0, desc[UR6][R2.64+0x400] ;  /* 0x0004000602007981 */ /* 0x000ea8000c1e9900 */
[----:B------:R-:W3:Y:S04]  /*2da0*/  LDG.E.CONSTANT R4, desc[UR6][R2.64+0x800] ;  /* 0x0008000602047981 */ /* 0x000ee8000c1e9900 */
[----:B------:R-:W3:Y:S04]  /*2db0*/  LDG.E.CONSTANT R5, desc[UR6][R2.64+0xc00] ;  /* 0x000c000602057981 */ /* 0x000ee8000c1e9900 */
[----:B------:R-:W4:Y:S04]  /*2dc0*/  LDG.E.CONSTANT R6, desc[UR6][R2.64+0x1000] ;  /* 0x0010000602067981 */ /* 0x000f28000c1e9900 */
[----:B------:R-:W4:Y:S04]  /*2dd0*/  LDG.E.CONSTANT R7, desc[UR6][R2.64+0x1400] ;  /* 0x0014000602077981 */ /* 0x000f28000c1e9900 */
[----:B------:R-:W5:Y:S04]  /*2de0*/  LDG.E.CONSTANT R9, desc[UR6][R2.64+0x1800] ;  /* 0x0018000602097981 */ /* 0x000f68000c1e9900 */
        /* <DEDUP_REMOVED lines=8> */
[----:B------:R-:W5:Y:S01]  /*2e70*/  LDG.E.CONSTANT R18, desc[UR6][R2.64+0x3c00] ;  /* 0x003c000602127981 */ /* 0x000f62000c1e9900 */
[----:B------:R-:W-:Y:S01]  /*2e80*/  ISETP.GE.U32.AND P0, PT, R20, 0x2000, PT ;  /* 0x000020001400780c */ /* 0x000fe20003f06070 */
[----:B--2---:R-:W-:Y:S01]  /*2e90*/  FADD R0, R19, R0 ;  /* 0x0000000013007221 */ /* 0x004fe20000000000 */
[----:B---3--:R-:W-:-:S04]  /*2ea0*/  FADD R5, R4, R5 ;  /* 0x0000000504057221 */ /* 0x008fc80000000000 */
[----:B------:R-:W-:Y:S01]  /*2eb0*/  FADD R0, R0, R5 ;  /* 0x0000000500007221 */ /* 0x000fe20000000000 */
[----:B----4-:R-:W-:Y:S01]  /*2ec0*/  FADD R6, R6, R7 ;  /* 0x0000000706067221 */ /* 0x010fe20000000000 */
[----:B-----5:R-:W-:-:S04]  /*2ed0*/  FADD R9, R9, R10 ;  /* 0x0000000a09097221 */ /* 0x020fc80000000000 */
[----:B------:R-:W-:Y:S01]  /*2ee0*/  FADD R9, R6, R9 ;  /* 0x0000000906097221 */ /* 0x000fe20000000000 */
[----:B------:R-:W-:-:S03]  /*2ef0*/  FADD R11, R11, R12 ;  /* 0x0000000c0b0b7221 */ /* 0x000fc60000000000 */
[----:B------:R-:W-:Y:S01]  /*2f00*/  FADD R0, R0, R9 ;  /* 0x0000000900007221 */ /* 0x000fe20000000000 */
[----:B------:R-:W-:-:S04]  /*2f10*/  FADD R14, R13, R14 ;  /* 0x0000000e0d0e7221 */ /* 0x000fc80000000000 */
[----:B------:R-:W-:Y:S01]  /*2f20*/  FADD R11, R11, R14 ;  /* 0x0000000e0b0b7221 */ /* 0x000fe20000000000 */
[----:B------:R-:W-:Y:S01]  /*2f30*/  FADD R15, R15, R16 ;  /* 0x000000100f0f7221 */ /* 0x000fe20000000000 */
[----:B------:R-:W-:-:S04]  /*2f40*/  FADD R18, R17, R18 ;  /* 0x0000001211127221 */ /* 0x000fc80000000000 */
[----:B------:R-:W-:-:S04]  /*2f50*/  FADD R18, R15, R18 ;  /* 0x000000120f127221 */ /* 0x000fc80000000000 */
[----:B------:R-:W-:Y:S01]  /*2f60*/  FADD R5, R11, R18 ;  /* 0x000000120b057221 */ /* 0x000fe20000000000 */
[----:B------:R-:W-:-:S03]  /*2f70*/  HFMA2 R11, -RZ, RZ, 0, 0.00048828125 ;  /* 0x00001000ff0b7431 */ /* 0x000fc600000001ff */
[----:B------:R-:W-:Y:S01]  /*2f80*/  FADD R0, R0, R5 ;  /* 0x0000000500007221 */ /* 0x000fe20000000000 */
[----:B------:R-:W-:Y:S06]  /*2f90*/  @!P0 BRA `(.L_x_44) ;  /* 0x0000000000ac8947 */ /* 0x000fec0003800000 */
[----:B------:R-:W0:Y:S01]  /*2fa0*/  LDC R7, c[0x0][0x390] ;  /* 0x0000e400ff077b82 */ /* 0x000e220000000800 */
[----:B------:R-:W-:Y:S02]  /*2fb0*/  IADD3 R6, PT, PT, R20, -0x1000, RZ ;  /* 0xfffff00014067810 */ /* 0x000fe40007ffe0ff */
[----:B------:R-:W-:-:S07]  /*2fc0*/  MOV R11, 0x1000 ;  /* 0x00001000000b7802 */ /* 0x000fce0000000f00 */
.L_x_46:
[----:B------:R-:W-:-:S05]  /*2fd0*/  IMAD.WIDE R4, R11, 0x4, R2 ;  /* 0x000000040b047825 */ /* 0x000fca00078e0202 */
[----:B------:R-:W2:Y:S04]  /*2fe0*/  LDG.E.CONSTANT R20, desc[UR6][R4.64+0x400] ;  /* 0x0004000604147981 */ /* 0x000ea8000c1e9900 */
[----:B------:R-:W2:Y:S04]  /*2ff0*/  LDG.E.CONSTANT R21, desc[UR6][R4.64+0x800] ;  /* 0x0008000604157981 */ /* 0x000ea8000c1e9900 */
        /* <DEDUP_REMOVED lines=13> */
[----:B------:R1:W5:Y:S01]  /*30d0*/  LDG.E.CONSTANT R18, desc[UR6][R4.64+0x3c00] ;  /* 0x003c000604127981 */ /* 0x000362000c1e9900 */
[----:B--2---:R-:W-:Y:S01]  /*30e0*/  FADD R21, R20, R21 ;  /* 0x0000001514157221 */ /* 0x004fe20000000000 */
[----:B0-----:R-:W-:-:S05]  /*30f0*/  MOV R20, R7 ;  /* 0x0000000700147202 */ /* 0x001fca0000000f00 */
[----:B-1----:R-:W-:Y:S02]  /*3100*/  IMAD.IADD R4, R20, 0x1, -R11 ;  /* 0x0000000114047824 */ /* 0x002fe400078e0a0b */
[----:B---3--:R-:W-:-:S03]  /*3110*/  FADD R0, R19, R0 ;  /* 0x0000000013007221 */ /* 0x008fc60000000000 */
[----:B------:R-:W-:Y:S01]  /*3120*/  ISETP.GE.AND P0, PT, R4, 0x1000, PT ;  /* 0x000010000400780c */ /* 0x000fe20003f06270 */
[----:B----4-:R-:W-:Y:S01]  /*3130*/  FADD R22, R22, R23 ;  /* 0x0000001716167221 */ /* 0x010fe20000000000 */
[----:B------:R-:W-:Y:S01]  /*3140*/  FADD R0, R0, R21 ;  /* 0x0000001500007221 */ /* 0x000fe20000000000 */
[----:B-----5:R-:W-:-:S04]  /*3150*/  FADD R25, R24, R25 ;  /* 0x0000001918197221 */ /* 0x020fc80000000000 */
[----:B------:R-:W-:Y:S01]  /*3160*/  FADD R25, R22, R25 ;  /* 0x0000001916197221 */ /* 0x000fe20000000000 */
[----:B------:R-:W-:Y:S01]  /*3170*/  FADD R16, R16, R17 ;  /* 0x0000001110107221 */ /* 0x000fe20000000000 */
[----:B------:R-:W-:-:S04]  /*3180*/  FADD R15, R15, R10 ;  /* 0x0000000a0f0f7221 */ /* 0x000fc80000000000 */
[----:B------:R-:W-:Y:S01]  /*3190*/  FADD R15, R16, R15 ;  /* 0x0000000f100f7221 */ /* 0x000fe20000000000 */
[----:B------:R-:W-:Y:S01]  /*31a0*/  FADD R9, R14, R9 ;  /* 0x000000090e097221 */ /* 0x000fe20000000000 */
[----:B------:R-:W-:-:S04]  /*31b0*/  FADD R12, R13, R12 ;  /* 0x0000000c0d0c7221 */ /* 0x000fc80000000000 */
[----:B------:R-:W-:Y:S01]  /*31c0*/  FADD R12, R9, R12 ;  /* 0x0000000c090c7221 */ /* 0x000fe20000000000 */
[----:B------:R-:W-:-:S03]  /*31d0*/  FADD R0, R0, R25 ;  /* 0x0000001900007221 */ /* 0x000fc60000000000 */
[----:B------:R-:W-:-:S04]  /*31e0*/  FADD R15, R15, R12 ;  /* 0x0000000c0f0f7221 */ /* 0x000fc80000000000 */
[----:B------:R-:W-:-:S04]  /*31f0*/  FADD R15, R0, R15 ;  /* 0x0000000f000f7221 */ /* 0x000fc80000000000 */
[----:B------:R-:W-:Y:S01]  /*3200*/  FADD R0, R18, R15 ;  /* 0x0000000f12007221 */ /* 0x000fe20000000000 */
[----:B------:R-:W-:Y:S06]  /*3210*/  @!P0 BRA `(.L_x_45) ;  /* 0x0000000800308947 */ /* 0x000fec0003800000 */
[----:B------:R-:W-:-:S04]  /*3220*/  IADD3 R11, PT, PT, R11, 0x1000, RZ ;  /* 0x000010000b0b7810 */ /* 0x000fc80007ffe0ff */
[----:B------:R-:W-:-:S13]  /*3230*/  ISETP.GT.AND P0, PT, R11, R6, PT ;  /* 0x000000060b00720c */ /* 0x000fda0003f04270 */
[----:B------:R-:W-:Y:S05]  /*3240*/  @!P0 BRA `(.L_x_46) ;  /* 0xfffffffc00608947 */ /* 0x000fea000383ffff */
.L_x_44:
[----:B------:R-:W-:-:S13]  /*3250*/  ISETP.GE.AND P0, PT, R11, R20, PT ;  /* 0x000000140b00720c */ /* 0x000fda0003f06270 */
[----:B------:R-:W-:Y:S05]  /*3260*/  @P0 BRA `(.L_x_45) ;  /* 0x00000008001c0947 */ /* 0x000fea0003800000 */
[----:B------:R-:W-:Y:S01]  /*3270*/  IADD3 R9, PT, PT, -R11, R20, RZ ;  /* 0x000000140b097210 */ /* 0x000fe20007ffe1ff */
[----:B------:R-:W-:Y:S03]  /*3280*/  BSSY.RECONVERGENT B1, `(.L_x_45) ;  /* 0x0000085000017945 */ /* 0x000fe60003800200 */
        /* <DEDUP_REMOVED lines=16> */
.L_x_50:
        /* <DEDUP_REMOVED lines=8> */
.L_x_49:
[----:B------:R-:W-:Y:S05]  /*3410*/  BSYNC.RECONVERGENT B2 ;  /* 0x0000000000027941 */ /* 0x000fea0003800200 */
.L_x_48:
[----:B------:R-:W-:Y:S05]  /*3420*/  @!P1 BRA `(.L_x_47) ;  /* 0x0000000400a89947 */ /* 0x000fea0003800000 */
[----:B------:R-:W0:Y:S01]  /*3430*/  LDCU.64 UR4, c[0x0][0x380] ;  /* 0x00007000ff0477ac */ /* 0x000e220008000a00 */
[----:B------:R-:W-:Y:S01]  /*3440*/  IADD3 R5, PT, PT, R9, -R10, RZ ;  /* 0x8000000a09057210 */ /* 0x000fe20007ffe0ff */
[----:B------:R-:W-:Y:S01]  /*3450*/  BSSY.RECONVERGENT B2, `(.L_x_51) ;  /* 0x000003b000027945 */ /* 0x000fe20003800200 */
[CC--:B------:R-:W-:Y:S02]  /*3460*/  IADD3 R3, P0, PT, R10.reuse, R11.reuse, RZ ;  /* 0x0000000b0a037210 */ /* 0x0c0fe40007f1e0ff */
[----:B------:R-:W-:Y:S02]  /*3470*/  ISETP.GT.AND P1, PT, R5, 0xc00, PT ;  /* 0x00000c000500780c */ /* 0x000fe40003f24270 */
[----:B------:R-:W-:Y:S01]  /*3480*/  IADD3 R11, PT, PT, R10, R11, RZ ;  /* 0x0000000b0a0b7210 */ /* 0x000fe20007ffe0ff */
[----:B------:R-:W-:Y:S01]  /*3490*/  IMAD.X R4, RZ, RZ, RZ, P0 ;  /* 0x000000ffff047224 */ /* 0x000fe200000e06ff */
[----:B0-----:R-:W-:-:S04]  /*34a0*/  LEA R2, P0, R3, UR4, 0x2 ;  /* 0x0000000403027c11 */ /* 0x001fc8000f8010ff */
[----:B------:R-:W-:Y:S02]  /*34b0*/  LEA.HI.X R3, R3, UR5, R4, 0x2, P0 ;  /* 0x0000000503037c11 */ /* 0x000fe400080f1404 */
[----:B------:R-:W-:-:S04]  /*34c0*/  IADD3 R2, P0, PT, R2, 0x800, RZ ;  /* 0x0000080002027810 */ /* 0x000fc80007f1e0ff */
[----:B------:R-:W-:Y:S02]  /*34d0*/  IADD3.X R3, PT, PT, RZ, R3, RZ, P0, !PT ;  /* 0x00000003ff037210 */ /* 0x000fe400007fe4ff */
[----:B------:R-:W-:Y:S01]  /*34e0*/  PLOP3.LUT P0, PT, PT, PT, PT, 0x80, 0x8 ;  /* 0x000000000008781c */ /* 0x000fe20003f0f070 */
[----:B------:R-:W-:-:S12]  /*34f0*/  @!P1 BRA `(.L_x_52) ;  /* 0x0000000000c09947 */ /* 0x000fd80003800000 */
[----:B------:R-:W-:Y:S02]  /*3500*/  PLOP3.LUT P0, PT, PT, PT, PT, 0x8, 0x80 ;  /* 0x000000000080781c */ /* 0x000fe40003f0e170 */
[----:B------:R-:W-:-:S11]  /*3510*/  IADD3 R13, PT, PT, R9, -0xc00, RZ ;  /* 0xfffff400090d7810 */ /* 0x000fd60007ffe0ff */
.L_x_53:
[----:B------:R-:W0:Y:S01]  /*3520*/  LDC.64 R4, c[0x0][0x380] ;  /* 0x0000e000ff047b82 */ /* 0x000e220000000a00 */
[----:B------:R-:W2:Y:S01]  /*3530*/  LDG.E.CONSTANT R12, desc[UR6][R2.64+-0x400] ;  /* 0xfffc0006020c7981 */ /* 0x000ea2000c1e9900 */
[----:B------:R-:W-:-:S03]  /*3540*/  IADD3 R25, PT, PT, R11, 0x400, RZ ;  /* 0x000004000b197810 */ /* 0x000fc60007ffe0ff */
[----:B------:R-:W3:Y:S04]  /*3550*/  LDG.E.CONSTANT R20, desc[UR6][R2.64] ;  /* 0x0000000602147981 */ /* 0x000ee8000c1e9900 */
[----:B------:R-:W4:Y:S01]  /*3560*/  LDG.E.CONSTANT R19, desc[UR6][R2.64+0x400] ;  /* 0x0004000602137981 */ /* 0x000f22000c1e9900 */
[----:B------:R-:W-:-:S03]  /*3570*/  IADD3 R7, PT, PT, R11, 0x800, RZ ;  /* 0x000008000b077810 */ /* 0x000fc60007ffe0ff */
[----:B------:R-:W5:Y:S04]  /*3580*/  LDG.E.CONSTANT R17, desc[UR6][R2.64+0xc00] ;  /* 0x000c000602117981 */ /* 0x000f68000c1e9900 */
[----:B------:R-:W5:Y:S01]  /*3590*/  LDG.E.CONSTANT R16, desc[UR6][R2.64+0x1000] ;  /* 0x0010000602107981 */ /* 0x000f62000c1e9900 */
[----:B------:R-:W-:-:S03]  /*35a0*/  IADD3 R23, PT, PT, R11, 0xc00, RZ ;  /* 0x00000c000b177810 */ /* 0x000fc60007ffe0ff */
[----:B------:R-:W5:Y:S01]  /*35b0*/  LDG.E.CONSTANT R22, desc[UR6][R2.64+0x1c00] ;  /* 0x001c000602167981 */ /* 0x000f62000c1e9900 */
[----:B0-----:R-:W-:-:S03]  /*35c0*/  IMAD.WIDE.U32 R14, R11, 0x4, R4 ;  /* 0x000000040b0e7825 */ /* 0x001fc600078e0004 */
[----:B------:R-:W5:Y:S04]  /*35d0*/  LDG.E.CONSTANT R21, desc[UR6][R2.64+0x2000] ;  /* 0x0020000602157981 */ /* 0x000f68000c1e9900 */
[----:B------:R-:W5:Y:S04]  /*35e0*/  LDG.E.CONSTANT R26, desc[UR6][R2.64+0x3000] ;  /* 0x00300006021a7981 */ /* 0x000f68000c1e9900 */
[----:B------:R-:W2:Y:S01]  /*35f0*/  LDG.E.CONSTANT R15, desc[UR6][R14.64] ;  /* 0x000000060e0f7981 */ /* 0x000ea2000c1e9900 */
[----:B------:R-:W-:-:S05]  /*3600*/  IMAD.WIDE.U32 R24, R25, 0x4, R4 ;  /* 0x0000000419187825 */ /* 0x000fca00078e0004 */
[----:B------:R-:W5:Y:S01]  /*3610*/  LDG.E.CONSTANT R18, desc[UR6][R24.64] ;  /* 0x0000000618127981 */ /* 0x000f62000c1e9900 */
[----:B------:R-:W-:-:S03]  /*3620*/  IMAD.WIDE.U32 R6, R7, 0x4, R4 ;  /* 0x0000000407067825 */ /* 0x000fc600078e0004 */
        /* <DEDUP_REMOVED lines=8> */
[----:B------:R-:W-:Y:S01]  /*36b0*/  ISETP.GE.AND P1, PT, R10, R13, PT ;  /* 0x0000000d0a00720c */ /* 0x000fe20003f26270 */
[----:B------:R-:W-:Y:S01]  /*36c0*/  VIADD R11, R11, 0x1000 ;  /* 0x000010000b0b7836 */ /* 0x000fe20000000000 */
[----:B0-----:R-:W-:-:S04]  /*36d0*/  IADD3 R2, P2, PT, R2, 0x4000, RZ ;  /* 0x0000400002027810 */ /* 0x001fc80007f5e0ff */
        /* <DEDUP_REMOVED lines=18> */
.L_x_52:
[----:B------:R-:W-:Y:S05]  /*3800*/  BSYNC.RECONVERGENT B2 ;  /* 0x0000000000027941 */ /* 0x000fea0003800200 */
.L_x_51:
[----:B------:R-:W-:Y:S01]  /*3810*/  IADD3 R4, PT, PT, R9, -R10, RZ ;  /* 0x8000000a09047210 */ /* 0x000fe20007ffe0ff */
[----:B------:R-:W-:Y:S03]  /*3820*/  BSSY.RECONVERGENT B2, `(.L_x_54) ;  /* 0x000001e000027945 */ /* 0x000fe60003800200 */
[----:B------:R-:W-:-:S13]  /*3830*/  ISETP.GT.AND P1, PT, R4, 0x400, PT ;  /* 0x000004000400780c */ /* 0x000fda0003f24270 */
[----:B------:R-:W-:Y:S05]  /*3840*/  @!P1 BRA `(.L_x_55) ;  /* 0x00000000006c9947 */ /* 0x000fea0003800000 */
[----:B------:R-:W0:Y:S01]  /*3850*/  LDC.64 R6, c[0x0][0x380] ;  /* 0x0000e000ff067b82 */ /* 0x000e220000000a00 */
[----:B------:R-:W2:Y:S01]  /*3860*/  LDG.E.CONSTANT R13, desc[UR6][R2.64+-0x400] ;  /* 0xfffc0006020d7981 */ /* 0x000ea2000c1e9900 */
[----:B------:R-:W-:-:S03]  /*3870*/  IADD3 R17, PT, PT, R11, 0x400, RZ ;  /* 0x000004000b117810 */ /* 0x000fc60007ffe0ff */
[----:B------:R-:W3:Y:S04]  /*3880*/  LDG.E.CONSTANT R15, desc[UR6][R2.64] ;  /* 0x00000006020f7981 */ /* 0x000ee8000c1e9900 */
[----:B------:R-:W4:Y:S04]  /*3890*/  LDG.E.CONSTANT R19, desc[UR6][R2.64+0xc00] ;  /* 0x000c000602137981 */ /* 0x000f28000c1e9900 */
[----:B------:R-:W5:Y:S04]  /*38a0*/  LDG.E.CONSTANT R21, desc[UR6][R2.64+0x1000] ;  /* 0x0010000602157981 */ /* 0x000f68000c1e9900 */
[----:B------:R-:W5:Y:S01]  /*38b0*/  LDG.E.CONSTANT R23, desc[UR6][R2.64+0x1400] ;  /* 0x0014000602177981 */ /* 0x000f62000c1e9900 */
[----:B0-----:R-:W-:-:S06]  /*38c0*/  IMAD.WIDE.U32 R4, R11, 0x4, R6 ;  /* 0x000000040b047825 */ /* 0x001fcc00078e0006 */
[----:B------:R0:W2:Y:S01]  /*38d0*/  LDG.E.CONSTANT R5, desc[UR6][R4.64] ;  /* 0x0000000604057981 */ /* 0x0000a2000c1e9900 */
[----:B------:R-:W-:-:S03]  /*38e0*/  IMAD.WIDE.U32 R6, R17, 0x4, R6 ;  /* 0x0000000411067825 */ /* 0x000fc600078e0006 */
[----:B------:R1:W4:Y:S04]  /*38f0*/  LDG.E.CONSTANT R17, desc[UR6][R2.64+0x400] ;  /* 0x0004000602117981 */ /* 0x000328000c1e9900 */
[----:B------:R-:W5:Y:S01]  /*3900*/  LDG.E.CONSTANT R7, desc[UR6][R6.64] ;  /* 0x0000000606077981 */ /* 0x000f62000c1e9900 */
[----:B0-----:R-:W-:Y:S02]  /*3910*/  IADD3 R4, P1, PT, R2, 0x2000, RZ ;  /* 0x0000200002047810 */ /* 0x001fe40007f3e0ff */
[----:B------:R-:W-:Y:S02]  /*3920*/  PLOP3.LUT P0, PT, PT, PT, PT, 0x8, 0x80 ;  /* 0x000000000080781c */ /* 0x000fe40003f0e170 */
[----:B------:R-:W-:Y:S02]  /*3930*/  IADD3 R10, PT, PT, R10, 0x800, RZ ;  /* 0x000008000a0a7810 */ /* 0x000fe40007ffe0ff */
[----:B------:R-:W-:-:S02]  /*3940*/  IADD3 R11, PT, PT, R11, 0x800, RZ ;  /* 0x000008000b0b7810 */ /* 0x000fc40007ffe0ff */
[----:B-1----:R-:W-:Y:S01]  /*3950*/  MOV R2, R4 ;  /* 0x0000000400027202 */ /* 0x002fe20000000f00 */
[----:B--2---:R-:W-:-:S04]  /*3960*/  FADD R0, R0, R5 ;  /* 0x0000000500007221 */ /* 0x004fc80000000000 */
[----:B------:R-:W-:-:S04]  /*3970*/  FADD R0, R0, R13 ;  /* 0x0000000d00007221 */ /* 0x000fc80000000000 */
[----:B---3--:R-:W-:-:S04]  /*3980*/  FADD R0, R0, R15 ;  /* 0x0000000f00007221 */ /* 0x008fc80000000000 */
[----:B----4-:R-:W-:-:S04]  /*3990*/  FADD R0, R0, R17 ;  /* 0x0000001100007221 */ /* 0x010fc80000000000 */
[----:B-----5:R-:W-:-:S04]  /*39a0*/  FADD R0, R0, R7 ;  /* 0x0000000700007221 */ /* 0x020fc80000000000 */
[----:B------:R-:W-:Y:S01]  /*39b0*/  FADD R0, R0, R19 ;  /* 0x0000001300007221 */ /* 0x000fe20000000000 */
[----:B------:R-:W-:-:S03]  /*39c0*/  IADD3.X R5, PT, PT, RZ, R3, RZ, P1, !PT ;  /* 0x00000003ff057210 */ /* 0x000fc60000ffe4ff */
[----:B------:R-:W-:Y:S01]  /*39d0*/  FADD R0, R0, R21 ;  /* 0x0000001500007221 */ /* 0x000fe20000000000 */
[----:B------:R-:W-:-:S03]  /*39e0*/  MOV R3, R5 ;  /* 0x0000000500037202 */ /* 0x000fc60000000f00 */
[----:B------:R-:W-:-:S07]  /*39f0*/  FADD R0, R0, R23 ;  /* 0x0000001700007221 */ /* 0x000fce0000000000 */
.L_x_55:
[----:B------:R-:W-:Y:S05]  /*3a00*/  BSYNC.RECONVERGENT B2 ;  /* 0x0000000000027941 */ /* 0x000fea0003800200 */
.L_x_54:
[----:B------:R-:W-:-:S13]  /*3a10*/  ISETP.LT.OR P0, PT, R10, R9, P0 ;  /* 0x000000090a00720c */ /* 0x000fda0000701670 */
[----:B------:R-:W-:Y:S05]  /*3a20*/  @!P0 BRA `(.L_x_47) ;  /* 0x0000000000288947 */ /* 0x000fea0003800000 */
[----:B------:R-:W0:Y:S01]  /*3a30*/  LDC.64 R4, c[0x0][0x380] ;  /* 0x0000e000ff047b82 */ /* 0x000e220000000a00 */
[----:B------:R-:W2:Y:S04]  /*3a40*/  LDG.E.CONSTANT R7, desc[UR6][R2.64+-0x400] ;  /* 0xfffc000602077981 */ /* 0x000ea8000c1e9900 */
[----:B------:R-:W3:Y:S01]  /*3a50*/  LDG.E.CONSTANT R9, desc[UR6][R2.64] ;  /* 0x0000000602097981 */ /* 0x000ee2000c1e9900 */
[----:B0-----:R-:W-:-:S03]  /*3a60*/  IMAD.WIDE.U32 R4, R11, 0x4, R4 ;  /* 0x000000040b047825 */ /* 0x001fc600078e0004 */
[----:B------:R-:W4:Y:S04]  /*3a70*/  LDG.E.CONSTANT R11, desc[UR6][R2.64+0x400] ;  /* 0x00040006020b7981 */ /* 0x000f28000c1e9900 */
[----:B------:R-:W5:Y:S02]  /*3a80*/  LDG.E.CONSTANT R5, desc[UR6][R4.64] ;  /* 0x0000000604057981 */ /* 0x000f64000c1e9900 */
[----:B-----5:R-:W-:-:S04]  /*3a90*/  FADD R0, R0, R5 ;  /* 0x0000000500007221 */ /* 0x020fc80000000000 */
[----:B--2---:R-:W-:-:S04]  /*3aa0*/  FADD R0, R0, R7 ;  /* 0x0000000700007221 */ /* 0x004fc80000000000 */
[----:B---3--:R-:W-:-:S04]  /*3ab0*/  FADD R0, R0, R9 ;  /* 0x0000000900007221 */ /* 0x008fc80000000000 */
[----:B----4-:R-:W-:-:S07]  /*3ac0*/  FADD R0, R0, R11 ;  /* 0x0000000b00007221 */ /* 0x010fce0000000000 */
.L_x_47:
[----:B------:R-:W-:Y:S05]  /*3ad0*/  BSYNC.RECONVERGENT B1 ;  /* 0x0000000000017941 */ /* 0x000fea0003800200 */
.L_x_45:
[----:B------:R-:W0:Y:S01]  /*3ae0*/  S2R R6, SR_LANEID ;  /* 0x0000000000067919 */ /* 0x000e220000000000 */
[----:B------:R-:W-:-:S05]  /*3af0*/  MOV R3, R0 ;  /* 0x0000000000037202 */ /* 0x000fca0000000f00 */
        /* <DEDUP_REMOVED lines=30> */
[----:B------:R-:W1:Y:S04]  /*3ce0*/  LDS R3, [UR4+0xc] ;  /* 0x00000c04ff037984 */ /* 0x000e680008000800 */
[----:B0-----:R-:W0:Y:S04]  /*3cf0*/  LDS.128 R4, [UR4+0x10] ;  /* 0x00001004ff047984 */ /* 0x001e280008000c00 */
[----:B------:R-:W2:Y:S01]  /*3d00*/  LDS.64 R8, [UR4+0x20] ;  /* 0x00002004ff087984 */ /* 0x000ea20008000a00 */
[----:B-1----:R-:W-:-:S04]  /*3d10*/  FADD R3, R0, R3 ;  /* 0x0000000300037221 */ /* 0x002fc80000000000 */
[----:B0-----:R-:W-:-:S04]  /*3d20*/  FADD R4, R3, R4 ;  /* 0x0000000403047221 */ /* 0x001fc80000000000 */
[----:B------:R-:W-:-:S04]  /*3d30*/  FADD R5, R4, R5 ;  /* 0x0000000504057221 */ /* 0x000fc80000000000 */
[----:B------:R-:W-:-:S04]  /*3d40*/  FADD R6, R5, R6 ;  /* 0x0000000605067221 */ /* 0x000fc80000000000 */
[----:B------:R-:W-:-:S04]  /*3d50*/  FADD R7, R6, R7 ;  /* 0x0000000706077221 */ /* 0x000fc80000000000 */
[----:B--2---:R-:W-:-:S04]  /*3d60*/  FADD R8, R7, R8 ;  /* 0x0000000807087221 */ /* 0x004fc80000000000 */
[----:B------:R-:W-:-:S07]  /*3d70*/  FADD R0, R8, R9 ;  /* 0x0000000908007221 */ /* 0x000fce0000000000 */
.L_x_17:
[----:B------:R-:W-:Y:S05]  /*3d80*/  BSYNC.RECONVERGENT B0 ;  /* 0x0000000000007941 */ /* 0x000fea0003800200 */
.L_x_1:
[----:B------:R-:W-:Y:S05]  /*3d90*/  @P0 EXIT ;  /* 0x000000000000094d */ /* 0x000fea0003800000 */
[----:B01234-:R-:W0:Y:S01]  /*3da0*/  LDC.64 R2, c[0x0][0x388] ;  /* 0x0000e200ff027b82 */ /* 0x01fe220000000a00 */
[----:B------:R-:W1:Y:S02]  /*3db0*/  LDCU UR4, c[0x0][0x398] ;  /* 0x00007300ff0477ac */ /* 0x000e640008000800 */
[----:B-1----:R-:W-:-:S05]  /*3dc0*/  FADD R5, R0, UR4 ;  /* 0x0000000400057e21 */ /* 0x002fca0008000000 */
[----:B0-----:R-:W-:Y:S01]  /*3dd0*/  STG.E desc[UR6][R2.64], R5 ;  /* 0x0000000502007986 */ /* 0x001fe2000c101906 */
[----:B------:R-:W-:Y:S05]  /*3de0*/  EXIT ;  /* 0x000000000000794d */ /* 0x000fea0003800000 */
.L_x_56:
[----:B------:R-:W-:-:S00]  /*3df0*/  BRA `(.L_x_56) ;  /* 0xfffffffc00fc7947 */ /* 0x000fc0000383ffff */
[----:B------:R-:W-:-:S00]  /*3e00*/  NOP ;  /* 0x0000000000007918 */ /* 0x000fc00000000000 */
[----:B------:R-:W-:-:S00]  /*3e10*/  NOP ;  /* 0x0000000000007918 */ /* 0x000fc00000000000 */
[----:B------:R-:W-:-:S00]  /*3e20*/  NOP ;  /* 0x0000000000007918 */ /* 0x000fc00000000000 */
[----:B------:R-:W-:-:S00]  /*3e30*/  NOP ;  /* 0x0000000000007918 */ /* 0x000fc00000000000 */
[----:B------:R-:W-:-:S00]  /*3e40*/  NOP ;  /* 0x0000000000007918 */ /* 0x000fc00000000000 */
[----:B------:R-:W-:-:S00]  /*3e50*/  NOP ;  /* 0x0000000000007918 */ /* 0x000fc00000000000 */
[----:B------:R-:W-:-:S00]  /*3e60*/  NOP ;  /* 0x0000000000007918 */ /* 0x000fc00000000000 */
[----:B------:R-:W-:-:S00]  /*3e70*/  NOP ;  /* 0x0000000000007918 */ /* 0x000fc00000000000 */
.L_x_265:


//--------------------- .text._ZN3cub18CUB_300001_SM_10006detail6reduce18DeviceReduceKernelINS2_10policy_hubIfyN4cuda3std3__44plusIfEEE10Policy1000EN6thrust24THRUST_300001_SM_1000_NS6detail15normal_iteratorINSD_10device_ptrIfEEEEyS9_fNS7_10__identityEEEvT0_PT3_T1_NS0_13GridEvenShareISN_EET2_T4_ --------------------------
	.section	.text._ZN3cub18CUB_300001_SM_10006detail6reduce18DeviceReduceKernelINS2_10policy_hubIfyN4cuda3std3__44plusIfEEE10Policy1000EN6thrust24THRUST_300001_SM_1000_NS6detail15normal_iteratorINSD_10device_ptrIfEEEEyS9_fNS7_10__identityEEEvT0_PT3_T1_NS0_13GridEvenShareISN_EET2_T4_,"ax",@progbits
	.align	128
        .global         _ZN3cub18CUB_300001_SM_10006detail6reduce18DeviceReduceKernelINS2_10policy_hubIfyN4cuda3std3__44plusIfEEE10Policy1000EN6thrust24THRUST_300001_SM_1000_NS6detail15normal_iteratorINSD_10device_ptrIfEEEEyS9_fNS7_10__identityEEEvT0_PT3_T1_NS0_13GridEvenShareISN_EET2_T4_
        .type           _ZN3cub18CUB_300001_SM_10006detail6reduce18DeviceReduceKernelINS2_10policy_hubIfyN4cuda3std3__44plusIfEEE10Policy1000EN6thrust24THRUST_300001_SM_1000_NS6detail15normal_iteratorINSD_10device_ptrIfEEEEyS9_fNS7_10__identityEEEvT0_PT3_T1_NS0_13GridEvenShareISN_EET2_T4_,@function
        .size           _ZN3cub18CUB_300001_SM_10006detail6reduce18DeviceReduceKernelINS2_10policy_hubIfyN4cuda3std3__44plusIfEEE10Policy1000EN6thrust24THRUST_300001_SM_1000_NS6detail15normal_iteratorINSD_10device_ptrIfEEEEyS9_fNS7_10__identityEEEvT0_PT3_T1_NS0_13GridEvenShareISN_EET2_T4_,(.L_x_266 - _ZN3cub18CUB_300001_SM_10006detail6reduce18DeviceReduceKernelINS2_10policy_hubIfyN4cuda3std3__44plusIfEEE10Policy1000EN6thrust24THRUST_300001_SM_1000_NS6detail15normal_iteratorINSD_10device_ptrIfEEEEyS9_fNS7_10__identityEEEvT0_PT3_T1_NS0_13GridEvenShareISN_EET2_T4_)
        .other          _ZN3cub18CUB_300001_SM_10006detail6reduce18DeviceReduceKernelINS2_10policy_hubIfyN4cuda3std3__44plusIfEEE10Policy1000EN6thrust24THRUST_300001_SM_1000_NS6detail15normal_iteratorINSD_10device_ptrIfEEEEyS9_fNS7_10__identityEEEvT0_PT3_T1_NS0_13GridEvenShareISN_EET2_T4_,@"STO_CUDA_ENTRY STV_DEFAULT"
_ZN3cub18CUB_300001_SM_10006detail6reduce18DeviceReduceKernelINS2_10policy_hubIfyN4cuda3std3__44plusIfEEE10Policy1000EN6thrust24THRUST_300001_SM_1000_NS6detail15normal_iteratorINSD_10device_ptrIfEEEEyS9_fNS7_10__identityEEEvT0_PT3_T1_NS0_13GridEvenShareISN_EET2_T4_:
.text._ZN3cub18CUB_300001_SM_10006detail6reduce18DeviceReduceKernelINS2_10policy_hubIfyN4cuda3std3__44plusIfEEE10Policy1000EN6thrust24THRUST_300001_SM_1000_NS6detail15normal_iteratorINSD_10device_ptrIfEEEEyS9_fNS7_10__identityEEEvT0_PT3_T1_NS0_13GridEvenShareISN_EET2_T4_:
[----:B------:R-:W-:Y:S08]  /*0000*/  LDC R1, c[0x0][0x37c] ;  /* 0x0000df00ff017b82 */ /* 0x000ff00000000800 */
[----:B------:R-:W0:Y:S01]  /*0010*/  S2UR UR16, SR_CTAID.X ;  /* 0x00000000001079c3 */ /* 0x000e220000002500 */
[----:B------:R-:W1:Y:S01]  /*0020*/  LDCU.64 UR8, c[0x0][0x3b8] ;  /* 0x00007700ff0877ac */ /* 0x000e620008000a00 */
[----:B------:R-:W-:Y:S01]  /*0030*/  BSSY.RECONVERGENT B0, `(.L_x_57) ;  /* 0x0000229000007945 */ /* 0x000fe20003800200 */
[----:B------:R-:W2:Y:S01]  /*0040*/  LDCU UR5, c[0x0][0x3c0] ;  /* 0x00007800ff0577ac */ /* 0x000ea20008000800 */
[----:B------:R-:W3:Y:S01]  /*0050*/  LDCU.64 UR14, c[0x0][0x358] ;  /* 0x00006b00ff0e77ac */ /* 0x000ee20008000a00 */
[----:B-1----:R-:W-:-:S02]  /*0060*/  IMAD.U32 R2, RZ, RZ, UR8 ;  /* 0x00000008ff027e24 */ /* 0x002fc4000f8e00ff */
[----:B------:R-:W-:Y:S01]  /*0070*/  IMAD.U32 R3, RZ, RZ, UR9 ;  /* 0x00000009ff037e24 */ /* 0x000fe2000f8e00ff */
[----:B--2---:R-:W-:Y:S02]  /*0080*/  USHF.L.U32 UR5, UR5, 0xc, URZ ;  /* 0x0000000c05057899 */ /* 0x004fe400080006ff */
[----:B0-----:R-:W-:Y:S02]  /*0090*/  USHF.L.U32 UR7, UR16, 0xc, URZ ;  /* 0x0000000c10077899 */ /* 0x001fe400080006ff */
[----:B------:R-:W-:-:S04]  /*00a0*/  USHF.R.S32.HI UR4, URZ, 0x1f, UR5 ;  /* 0x0000001fff047899 */ /* 0x000fc80008011405 */
[----:B------:R-:W-:-:S04]  /*00b0*/  IADD3 R23, P1, PT, R2, -UR7, RZ ;  /* 0x8000000702177c10 */ /* 0x000fc8000ff3e0ff */
[----:B------:R-:W-:Y:S02]  /*00c0*/  ISETP.GT.U32.AND P0, PT, R23, 0xfff, PT ;  /* 0x00000fff1700780c */ /* 0x000fe40003f04070 */
[----:B------:R-:W-:-:S04]  /*00d0*/  IADD3.X R22, PT, PT, R3, -0x1, RZ, P1, !PT ;  /* 0xffffffff03167810 */ /* 0x000fc80000ffe4ff */
[----:B------:R-:W-:-:S13]  /*00e0*/  ISETP.GT.U32.AND.EX P0, PT, R22, RZ, PT, P0 ;  /* 0x000000ff1600720c */ /* 0x000fda0003f04100 */
[----:B---3--:R-:W-:Y:S05]  /*00f0*/  @P0 BRA `(.L_x_58) ;  /* 0x0000000c00c40947 */ /* 0x008fea0003800000 */
[----:B------:R-:W0:Y:S01]  /*0100*/  S2R R0, SR_TID.X ;  /* 0x0000000000007919 */ /* 0x000e220000002100 */
[----:B------:R-:W-:Y:S01]  /*0110*/  IADD3 R5, PT, PT, R2, -UR7, RZ ;  /* 0x8000000702057c10 */ /* 0x000fe2000fffe0ff */
[----:B------:R-:W-:Y:S01]  /*0120*/  BSSY.RECONVERGENT B1, `(.L_x_59) ;  /* 0x000000a000017945 */ /* 0x000fe20003800200 */
[----:B------:R-:W-:Y:S02]  /*0130*/  IMAD.MOV.U32 R4, RZ, RZ, RZ ;  /* 0x000000ffff047224 */ /* 0x000fe400078e00ff */
[----:B0-----:R-:W-:Y:S02]  /*0140*/  ISETP.GE.AND P0, PT, R0, R5, PT ;  /* 0x000000050000720c */ /* 0x001fe40003f06270 */
[----:B------:R-:W-:-:S11]  /*0150*/  MOV R6, R0 ;  /* 0x0000000000067202 */ /* 0x000fd60000000f00 */
[----:B------:R-:W-:Y:S05]  /*0160*/  @P0 BRA `(.L_x_60) ;  /* 0x0000000000140947 */ /* 0x000fea0003800000 */
[----:B------:R-:W0:Y:S01]  /*0170*/  LDC.64 R8, c[0x0][0x380] ;  /* 0x0000e000ff087b82 */ /* 0x000e220000000a00 */
[----:B------:R-:W-:-:S04]  /*0180*/  VIADD R3, R0, UR7 ;  /* 0x0000000700037c36 */ /* 0x000fc80008000000 */
[----:B0-----:R-:W-:-:S05]  /*0190*/  IMAD.WIDE.U32 R8, R3, 0x4, R8 ;  /* 0x0000000403087825 */ /* 0x001fca00078e0008 */
[----:B------:R0:W5:Y:S01]  /*01a0*/  LDG.E R4, desc[UR14][R8.64] ;  /* 0x0000000e08047981 */ /* 0x000162000c1e1900 */
[----:B------:R-:W-:-:S07]  /*01b0*/  IADD3 R6, PT, PT, R0, 0x100, RZ ;  /* 0x0000010000067810 */ /* 0x000fce0007ffe0ff */
.L_x_60:
[----:B------:R-:W-:Y:S05]  /*01c0*/  BSYNC.RECONVERGENT B1 ;  /* 0x0000000000017941 */ /* 0x000fea0003800200 */
.L_x_59:
[----:B------:R-:W-:Y:S01]  /*01d0*/  ISETP.GE.AND P0, PT, R6, R5, PT ;  /* 0x000000050600720c */ /* 0x000fe20003f06270 */
[----:B------:R-:W-:-:S12]  /*01e0*/  BSSY.RECONVERGENT B1, `(.L_x_61) ;  /* 0x0000079000017945 */ /* 0x000fd80003800200 */
[----:B------:R-:W-:Y:S05]  /*01f0*/  @P0 BRA `(.L_x_62) ;  /* 0x0000000400dc0947 */ /* 0x000fea0003800000 */
[----:B------:R-:W-:Y:S01]  /*0200*/  LOP3.LUT R3, RZ, R6, RZ, 0x33, !PT ;  /* 0x00000006ff037212 */ /* 0x000fe200078e33ff */
[----:B------:R-:W-:Y:S03]  /*0210*/  BSSY.RECONVERGENT B2, `(.L_x_63) ;  /* 0x0000037000027945 */ /* 0x000fe60003800200 */
[----:B------:R-:W-:-:S04]  /*0220*/  IADD3 R3, PT, PT, R2, -UR7, R3 ;  /* 0x8000000702037c10 */ /* 0x000fc8000fffe003 */
[C---:B------:R-:W-:Y:S02]  /*0230*/  ISETP.GE.U32.AND P1, PT, R3.reuse, 0xf00, PT ;  /* 0x00000f000300780c */ /* 0x040fe40003f26070 */
[----:B------:R-:W-:-:S04]  /*0240*/  LEA.HI R7, R3, 0x1, RZ, 0x18 ;  /* 0x0000000103077811 */ /* 0x000fc800078fc0ff */
[----:B------:R-:W-:-:S04]  /*0250*/  LOP3.LUT R22, R7, 0xf, RZ, 0xc0, !PT ;  /* 0x0000000f07167812 */ /* 0x000fc800078ec0ff */
[----:B------:R-:W-:-:S03]  /*0260*/  ISETP.NE.AND P0, PT, R22, RZ, PT ;  /* 0x000000ff1600720c */ /* 0x000fc60003f05270 */
[----:B------:R-:W-:Y:S10]  /*0270*/  @!P1 BRA `(.L_x_64) ;  /* 0x0000000000c09947 */ /* 0x000ff40003800000 */
[----:B------:R-:W1:Y:S01]  /*0280*/  LDCU.64 UR8, c[0x0][0x380] ;  /* 0x00007000ff0877ac */ /* 0x000e620008000a00 */
[----:B------:R-:W-:Y:S01]  /*0290*/  IMAD.WIDE.U32 R2, R6, 0x4, RZ ;  /* 0x0000000406027825 */ /* 0x000fe200078e00ff */
[----:B------:R-:W-:Y:S01]  /*02a0*/  LOP3.LUT R11, R7, 0x1fffff0, RZ, 0xc0, !PT ;  /* 0x01fffff0070b7812 */ /* 0x000fe200078ec0ff */
[----:B------:R-:W-:-:S04]  /*02b0*/  UIMAD.WIDE.U32 UR4, UR16, 0x4000, URZ ;  /* 0x00004000100478a5 */ /* 0x000fc8000f8e00ff */
[----:B------:R-:W-:Y:S02]  /*02c0*/  IMAD.MOV R11, RZ, RZ, -R11 ;  /* 0x000000ffff0b7224 */ /* 0x000fe400078e0a0b */
[----:B------:R-:W-:Y:S02]  /*02d0*/  LOP3.LUT R2, R2, UR4, RZ, 0xfc, !PT ;  /* 0x0000000402027c12 */ /* 0x000fe4000f8efcff */
[----:B------:R-:W-:Y:S02]  /*02e0*/  LOP3.LUT R3, R3, UR5, RZ, 0xfc, !PT ;  /* 0x0000000503037c12 */ /* 0x000fe4000f8efcff */
[----:B-1----:R-:W-:-:S04]  /*02f0*/  IADD3 R2, P1, PT, R2, UR8, RZ ;  /* 0x0000000802027c10 */ /* 0x002fc8000ff3e0ff */
[----:B------:R-:W-:-:S04]  /*0300*/  IADD3 R2, P2, PT, R2, 0x2000, RZ ;  /* 0x0000200002027810 */ /* 0x000fc80007f5e0ff */
[----:B------:R-:W-:-:S09]  /*0310*/  IADD3.X R3, PT, PT, RZ, UR9, R3, P2, P1 ;  /* 0x00000009ff037c10 */ /* 0x000fd200097e2403 */
.L_x_65:
[----:B------:R-:W2:Y:S04]  /*0320*/  LDG.E R21, desc[UR14][R2.64+-0x2000] ;  /* 0xffe0000e02157981 */ /* 0x000ea8000c1e1900 */
[----:B------:R-:W3:Y:S04]  /*0330*/  LDG.E R20, desc[UR14][R2.64+-0x1c00] ;  /* 0xffe4000e02147981 */ /* 0x000ee8000c1e1900 */
[----:B------:R-:W4:Y:S04]  /*0340*/  LDG.E R23, desc[UR14][R2.64+-0x1800] ;  /* 0xffe8000e02177981 */ /* 0x000f28000c1e1900 */
        /* <DEDUP_REMOVED lines=11> */
[----:B0-----:R-:W4:Y:S04]  /*0400*/  LDG.E R9, desc[UR14][R2.64+0x1800] ;  /* 0x0018000e02097981 */ /* 0x001f28000c1e1900 */
[----:B------:R0:W4:Y:S01]  /*0410*/  LDG.E R8, desc[UR14][R2.64+0x1c00] ;  /* 0x001c000e02087981 */ /* 0x000122000c1e1900 */
[----:B------:R-:W-:-:S02]  /*0420*/  IADD3 R11, PT, PT, R11, 0x10, RZ ;  /* 0x000000100b0b7810 */ /* 0x000fc40007ffe0ff */
[----:B------:R-:W-:Y:S02]  /*0430*/  IADD3 R6, PT, PT, R6, 0x1000, RZ ;  /* 0x0000100006067810 */ /* 0x000fe40007ffe0ff */
[----:B------:R-:W-:Y:S02]  /*0440*/  ISETP.NE.AND P1, PT, R11, RZ, PT ;  /* 0x000000ff0b00720c */ /* 0x000fe40003f25270 */
[----:B0-----:R-:W-:-:S05]  /*0450*/  IADD3 R2, P2, PT, R2, 0x4000, RZ ;  /* 0x0000400002027810 */ /* 0x001fca0007f5e0ff */
[----:B------:R-:W-:Y:S02]  /*0460*/  IMAD.X R3, RZ, RZ, R3, P2 ;  /* 0x000000ffff037224 */ /* 0x000fe400010e0603 */
        /* <DEDUP_REMOVED lines=16> */
[----:B------:R-:W-:Y:S06]  /*0570*/  @P1 BRA `(.L_x_65) ;  /* 0xfffffffc00681947 */ /* 0x000fec000383ffff */
.L_x_64:
[----:B------:R-:W-:Y:S05]  /*0580*/  BSYNC.RECONVERGENT B2 ;  /* 0x0000000000027941 */ /* 0x000fea0003800200 */
.L_x_63:
[----:B------:R-:W-:Y:S05]  /*0590*/  @!P0 BRA `(.L_x_62) ;  /* 0x0000000000f48947 */ /* 0x000fea0003800000 */
[----:B------:R-:W-:Y:S01]  /*05a0*/  ISETP.GE.U32.AND P0, PT, R22, 0x8, PT ;  /* 0x000000081600780c */ /* 0x000fe20003f06070 */
[----:B------:R-:W-:Y:S01]  /*05b0*/  BSSY.RECONVERGENT B2, `(.L_x_66) ;  /* 0x000001a000027945 */ /* 0x000fe20003800200 */
[----:B------:R-:W-:-:S04]  /*05c0*/  LOP3.LUT R10, R7, 0x7, RZ, 0xc0, !PT ;  /* 0x00000007070a7812 */ /* 0x000fc800078ec0ff */
[----:B------:R-:W-:-:S07]  /*05d0*/  ISETP.NE.AND P1, PT, R10, RZ, PT ;  /* 0x000000ff0a00720c */ /* 0x000fce0003f25270 */
[----:B------:R-:W-:Y:S06]  /*05e0*/  @!P0 BRA `(.L_x_67) ;  /* 0x0000000000588947 */ /* 0x000fec0003800000 */
[----:B------:R-:W1:Y:S01]  /*05f0*/  LDCU.64 UR4, c[0x0][0x380] ;  /* 0x00007000ff0477ac */ /* 0x000e620008000a00 */
[----:B------:R-:W-:-:S04]  /*0600*/  IADD3 R3, P0, PT, R6, UR7, RZ ;  /* 0x0000000706037c10 */ /* 0x000fc8000ff1e0ff */
[----:B0-----:R-:W-:Y:S02]  /*0610*/  LEA.HI.X.SX32 R8, R6, RZ, 0x1, P0 ;  /* 0x000000ff06087211 */ /* 0x001fe400000f0eff */
[----:B-1----:R-:W-:-:S04]  /*0620*/  LEA R2, P0, R3, UR4, 0x2 ;  /* 0x0000000403027c11 */ /* 0x002fc8000f8010ff */
[----:B------:R-:W-:-:S05]  /*0630*/  LEA.HI.X R3, R3, UR5, R8, 0x2, P0 ;  /* 0x0000000503037c11 */ /* 0x000fca00080f1408 */
[----:B------:R-:W2:Y:S04]  /*0640*/  LDG.E R9, desc[UR14][R2.64] ;  /* 0x0000000e02097981 */ /* 0x000ea8000c1e1900 */
[----:B------:R-:W3:Y:S04]  /*0650*/  LDG.E R8, desc[UR14][R2.64+0x400] ;  /* 0x0004000e02087981 */ /* 0x000ee8000c1e1900 */
[----:B------:R-:W4:Y:S04]  /*0660*/  LDG.E R11, desc[UR14][R2.64+0x800] ;  /* 0x0008000e020b7981 */ /* 0x000f28000c1e1900 */
[----:B------:R-:W4:Y:S04]  /*0670*/  LDG.E R13, desc[UR14][R2.64+0xc00] ;  /* 0x000c000e020d7981 */ /* 0x000f28000c1e1900 */
[----:B------:R-:W4:Y:S04]  /*0680*/  LDG.E R15, desc[UR14][R2.64+0x1000] ;  /* 0x0010000e020f7981 */ /* 0x000f28000c1e1900 */
[----:B------:R-:W4:Y:S04]  /*0690*/  LDG.E R17, desc[UR14][R2.64+0x1400] ;  /* 0x0014000e02117981 */ /* 0x000f28000c1e1900 */
[----:B------:R-:W4:Y:S04]  /*06a0*/  LDG.E R19, desc[UR14][R2.64+0x1800] ;  /* 0x0018000e02137981 */ /* 0x000f28000c1e1900 */
[----:B------:R-:W4:Y:S01]  /*06b0*/  LDG.E R21, desc[UR14][R2.64+0x1c00] ;  /* 0x001c000e02157981 */ /* 0x000f22000c1e1900 */
[----:B------:R-:W-:-:S02]  /*06c0*/  VIADD R6, R6, 0x800 ;  /* 0x0000080006067836 */ /* 0x000fc40000000000 */
        /* <DEDUP_REMOVED lines=8> */
.L_x_67:
[----:B------:R-:W-:Y:S05]  /*0750*/  BSYNC.RECONVERGENT B2 ;  /* 0x0000000000027941 */ /* 0x000fea0003800200 */
.L_x_66:
        /* <DEDUP_REMOVED lines=14> */
[----:B------:R-:W4:Y:S01]  /*0840*/  LDG.E R13, desc[UR14][R2.64+0xc00] ;  /* 0x000c000e020d7981 */ /* 0x000f22000c1e1900 */
[----:B------:R-:W-:Y:S01]  /*0850*/  IADD3 R6, PT, PT, R6, 0x400, RZ ;  /* 0x0000040006067810 */ /* 0x000fe20007ffe0ff */
[----:B--2--5:R-:W-:-:S04]  /*0860*/  FADD R9, R4, R9 ;  /* 0x0000000904097221 */ /* 0x024fc80000000000 */
[----:B---3--:R-:W-:-:S04]  /*0870*/  FADD R8, R9, R8 ;  /* 0x0000000809087221 */ /* 0x008fc80000000000 */
[----:B----4-:R-:W-:-:S04]  /*0880*/  FADD R8, R8, R11 ;  /* 0x0000000b08087221 */ /* 0x010fc80000000000 */
[----:B------:R-:W-:-:S07]  /*0890*/  FADD R4, R8, R13 ;  /* 0x0000000d08047221 */ /* 0x000fce0000000000 */
.L_x_69:
[----:B------:R-:W-:Y:S05]  /*08a0*/  BSYNC.RECONVERGENT B2 ;  /* 0x0000000000027941 */ /* 0x000fea0003800200 */
.L_x_68:
[----:B------:R-:W-:Y:S05]  /*08b0*/  @!P1 BRA `(.L_x_62) ;  /* 0x00000000002c9947 */ /* 0x000fea0003800000 */
[----:B------:R-:W1:Y:S01]  /*08c0*/  LDC.64 R2, c[0x0][0x380] ;  /* 0x0000e000ff027b82 */ /* 0x000e620000000a00 */
[----:B0-----:R-:W-:Y:S01]  /*08d0*/  IMAD.U32 R9, RZ, RZ, UR16 ;  /* 0x00000010ff097e24 */ /* 0x001fe2000f8e00ff */
[----:B------:R-:W-:-:S03]  /*08e0*/  IADD3 R7, PT, PT, -R7, RZ, RZ ;  /* 0x000000ff07077210 */ /* 0x000fc60007ffe1ff */
[----:B-1----:R-:W-:-:S07]  /*08f0*/  IMAD.WIDE.U32 R2, R9, 0x4000, R2 ;  /* 0x0000400009027825 */ /* 0x002fce00078e0002 */
.L_x_70:
[----:B------:R-:W-:-:S06]  /*0900*/  IMAD.WIDE R8, R6, 0x4, R2 ;  /* 0x0000000406087825 */ /* 0x000fcc00078e0202 */
[----:B------:R-:W2:Y:S01]  /*0910*/  LDG.E R9, desc[UR14][R8.64] ;  /* 0x0000000e08097981 */ /* 0x000ea2000c1e1900 */
[----:B------:R-:W-:Y:S01]  /*0920*/  VIADD R7, R7, 0x1 ;  /* 0x0000000107077836 */ /* 0x000fe20000000000 */
[----:B------:R-:W-:-:S04]  /*0930*/  IADD3 R6, PT, PT, R6, 0x100, RZ ;  /* 0x0000010006067810 */ /* 0x000fc80007ffe0ff */
[----:B------:R-:W-:Y:S01]  /*0940*/  ISETP.NE.AND P0, PT, R7, RZ, PT ;  /* 0x000000ff0700720c */ /* 0x000fe20003f05270 */
[----:B--2--5:R-:W-:-:S12]  /*0950*/  FADD R4, R9, R4 ;  /* 0x0000000409047221 */ /* 0x024fd80000000000 */
[----:B------:R-:W-:Y:S05]  /*0960*/  @P0 BRA `(.L_x_70) ;  /* 0xfffffffc00e40947 */ /* 0x000fea000383ffff */
.L_x_62:
[----:B------:R-:W-:Y:S05]  /*0970*/  BSYNC.RECONVERGENT B1 ;  /* 0x0000000000017941 */ /* 0x000fea0003800200 */
.L_x_61:
[----:B------:R-:W-:Y:S01]  /*0980*/  ISETP.GE.AND P0, PT, R5, 0x100, PT ;  /* 0x000001000500780c */ /* 0x000fe20003f06270 */
[----:B-----5:R-:W-:-:S12]  /*0990*/  IMAD.MOV.U32 R11, RZ, RZ, R4 ;  /* 0x000000ffff0b7224 */ /* 0x020fd800078e0004 */
[----:B------:R-:W-:Y:S05]  /*09a0*/  @!P0 BRA `(.L_x_71) ;  /* 0x0000000000ac8947 */ /* 0x000fea0003800000 */
[----:B------:R-:W1:Y:S01]  /*09b0*/  S2R R7, SR_LANEID ;  /* 0x0000000000077919 */ /* 0x000e620000000000 */
[----:B------:R-:W2:Y:S02]  /*09c0*/  SHFL.DOWN PT, R2, R11, 0x1, 0x1f ;  /* 0x08201f000b027f89 */ /* 0x000ea400000e0000 */
[----:B--2---:R-:W-:Y:S01]  /*09d0*/  FADD R2, R2, R11 ;  /* 0x0000000b02027221 */ /* 0x004fe20000000000 */
[C---:B-1----:R-:W-:Y:S02]  /*09e0*/  ISETP.GT.AND P0, PT, R7.reuse, 0x1e, PT ;  /* 0x0000001e0700780c */ /* 0x042fe40003f04270 */
[----:B------:R-:W-:Y:S02]  /*09f0*/  ISETP.NE.AND P1, PT, R7, RZ, PT ;  /* 0x000000ff0700720c */ /* 0x000fe40003f25270 */
[----:B------:R-:W-:Y:S02]  /*0a00*/  FSEL R2, R11, R2, P0 ;  /* 0x000000020b027208 */ /* 0x000fe40000000000 */
[----:B------:R-:W-:-:S03]  /*0a10*/  ISETP.GT.AND P0, PT, R7, 0x1d, PT ;  /* 0x0000001d0700780c */ /* 0x000fc60003f04270 */
[----:B------:R-:W1:Y:S06]  /*0a20*/  SHFL.DOWN PT, R3, R2, 0x2, 0x1f ;  /* 0x08401f0002037f89 */ /* 0x000e6c00000e0000 */
[----:B------:R-:W2:Y:S01]  /*0a30*/  @!P1 S2R R6, SR_CgaCtaId ;  /* 0x0000000000069919 */ /* 0x000ea20000008800 */
[----:B------:R-:W-:Y:S02]  /*0a40*/  @!P1 MOV R5, 0x400 ;  /* 0x0000040000059802 */ /* 0x000fe40000000f00 */
[----:B------:R-:W-:-:S04]  /*0a50*/  @!P1 SHF.R.U32.HI R4, RZ, 0x3, R0 ;  /* 0x00000003ff049819 */ /* 0x000fc80000011600 */
[----:B------:R-:W-:Y:S01]  /*0a60*/  @!P1 LOP3.LUT R4, R4, 0x7c, RZ, 0xc0, !PT ;  /* 0x0000007c04049812 */ /* 0x000fe200078ec0ff */
[----:B-1----:R-:W-:Y:S01]  /*0a70*/  @!P0 FADD R2, R2, R3 ;  /* 0x0000000302028221 */ /* 0x002fe20000000000 */
[----:B------:R-:W-:-:S04]  /*0a80*/  ISETP.GT.AND P0, PT, R7, 0x1b, PT ;  /* 0x0000001b0700780c */ /* 0x000fc80003f04270 */
[----:B------:R-:W1:Y:S01]  /*0a90*/  SHFL.DOWN PT, R3, R2, 0x4, 0x1f ;  /* 0x08801f0002037f89 */ /* 0x000e6200000e0000 */
[----:B--2---:R-:W-:-:S04]  /*0aa0*/  @!P1 LEA R5, R6, R5, 0x18 ;  /* 0x0000000506059211 */ /* 0x004fc800078ec0ff */
[----:B------:R-:W-:-:S04]  /*0ab0*/  @!P1 IADD3 R4, PT, PT, R4, R5, RZ ;  /* 0x0000000504049210 */ /* 0x000fc80007ffe0ff */
[----:B-1----:R-:W-:Y:S01]  /*0ac0*/  @!P0 FADD R2, R2, R3 ;  /* 0x0000000302028221 */ /* 0x002fe20000000000 */
[----:B------:R-:W-:-:S04]  /*0ad0*/  ISETP.GT.AND P0, PT, R7, 0x17, PT ;  /* 0x000000170700780c */ /* 0x000fc80003f04270 */
[----:B------:R-:W1:Y:S09]  /*0ae0*/  SHFL.DOWN PT, R3, R2, 0x8, 0x1f ;  /* 0x09001f0002037f89 */ /* 0x000e7200000e0000 */
[----:B-1----:R-:W-:Y:S01]  /*0af0*/  @!P0 FADD R2, R2, R3 ;  /* 0x0000000302028221 */ /* 0x002fe20000000000 */
[----:B------:R-:W-:-:S04]  /*0b00*/  ISETP.NE.AND P0, PT, R0, RZ, PT ;  /* 0x000000ff0000720c */ /* 0x000fc80003f05270 */
[----:B------:R-:W1:Y:S02]  /*0b10*/  SHFL.DOWN PT, R3, R2, 0x10, 0x1f ;  /* 0x0a001f0002037f89 */ /* 0x000e6400000e0000 */
[----:B-1----:R-:W-:-:S05]  /*0b20*/  FADD R3, R2, R3 ;  /* 0x0000000302037221 */ /* 0x002fca0000000000 */
[----:B------:R2:W-:Y:S01]  /*0b30*/  @!P1 STS [R4+0x8], R3 ;  /* 0x0000080304009388 */ /* 0x0005e20000000800 */
[----:B------:R-:W-:Y:S01]  /*0b40*/  BAR.SYNC.DEFER_BLOCKING 0x0 ;  /* 0x0000000000007b1d */ /* 0x000fe20000010000 */
[----:B------:R-:W-:-:S04]  /*0b50*/  ISETP.GT.AND P1, PT, R7, 0xf, PT ;  /* 0x0000000f0700780c */ /* 0x000fc80003f24270 */
[----:B0-----:R-:W-:Y:S01]  /*0b60*/  FSEL R9, R2, R3, P1 ;  /* 0x0000000302097208 */ /* 0x001fe20000800000 */
[----:B------:R-:W-:Y:S08]  /*0b70*/  @P0 BRA `(.L_x_72) ;  /* 0x0000001400d00947 */ /* 0x000ff00003800000 */
[----:B------:R-:W0:Y:S01]  /*0b80*/  S2UR UR5, SR_CgaCtaId ;  /* 0x00000000000579c3 */ /* 0x000e220000008800 */
[----:B------:R-:W-:Y:S02]  /*0b90*/  UMOV UR4, 0x400 ;  /* 0x0000040000047882 */ /* 0x000fe40000000000 */
[----:B0-----:R-:W-:-:S09]  /*0ba0*/  ULEA UR4, UR5, UR4, 0x18 ;  /* 0x0000000405047291 */ /* 0x001fd2000f8ec0ff */
[----:B------:R-:W0:Y:S04]  /*0bb0*/  LDS R0, [UR4+0xc] ;  /* 0x00000c04ff007984 */ /* 0x000e280008000800 */
[----:B--2---:R-:W1:Y:S04]  /*0bc0*/  LDS.128 R4, [UR4+0x10] ;  /* 0x00001004ff047984 */ /* 0x004e680008000c00 */
        /* <DEDUP_REMOVED lines=9> */
.L_x_71:
[----:B0-----:R-:W0:Y:S01]  /*0c60*/  S2R R9, SR_LANEID ;  /* 0x0000000000097919 */ /* 0x001e220000000000 */
[----:B------:R-:W-:-:S05]  /*0c70*/  LOP3.LUT R2, R0, 0x3e0, RZ, 0xc0, !PT ;  /* 0x000003e000027812 */ /* 0x000fca00078ec0ff */
[----:B------:R-:W-:Y:S01]  /*0c80*/  VIADD R4, R2, 0x20 ;  /* 0x0000002002047836 */ /* 0x000fe20000000000 */
[----:B------:R-:W-:-:S04]  /*0c90*/  LOP3.LUT R2, RZ, R2, RZ, 0x33, !PT ;  /* 0x00000002ff027212 */ /* 0x000fc800078e33ff */
[----:B------:R-:W-:Y:S02]  /*0ca0*/  ISETP.GT.AND P0, PT, R4, R5, PT ;  /* 0x000000050400720c */ /* 0x000fe40003f04270 */
[----:B------:R-:W-:-:S04]  /*0cb0*/  IADD3 R2, PT, PT, R5, R2, RZ ;  /* 0x0000000205027210 */ /* 0x000fc80007ffe0ff */
[----:B------:R-:W-:-:S05]  /*0cc0*/  SEL R2, R2, 0x1f, P0 ;  /* 0x0000001f02027807 */ /* 0x000fca0000000000 */
[----:B------:R-:W1:Y:S01]  /*0cd0*/  SHFL.DOWN PT, R3, R11, 0x1, R2 ;  /* 0x082000000b037989 */ /* 0x000e6200000e0002 */
[C---:B0-----:R-:W-:Y:S01]  /*0ce0*/  ISETP.GE.AND P0, PT, R9.reuse, R2, PT ;  /* 0x000000020900720c */ /* 0x041fe20003f06270 */
[C---:B------:R-:W-:Y:S01]  /*0cf0*/  VIADD R7, R9.reuse, 0x2 ;  /* 0x0000000209077836 */ /* 0x040fe20000000000 */
[----:B------:R-:W-:-:S11]  /*0d00*/  ISETP.NE.AND P1, PT, R9, RZ, PT ;  /* 0x000000ff0900720c */ /* 0x000fd60003f25270 */
[----:B-1----:R-:W-:Y:S01]  /*0d10*/  @!P0 FADD R11, R3, R11 ;  /* 0x0000000b030b8221 */ /* 0x002fe20000000000 */
[----:B------:R-:W-:Y:S01]  /*0d20*/  ISETP.GT.AND P0, PT, R7, R2, PT ;  /* 0x000000020700720c */ /* 0x000fe20003f04270 */
[----:B------:R-:W0:Y:S01]  /*0d30*/  @!P1 S2R R13, SR_CgaCtaId ;  /* 0x00000000000d9919 */ /* 0x000e220000008800 */
[----:B------:R-:W-:Y:S02]  /*0d40*/  IADD3 R7, PT, PT, R9, 0x4, RZ ;  /* 0x0000000409077810 */ /* 0x000fe40007ffe0ff */
[----:B------:R-:W-:Y:S01]  /*0d50*/  @!P1 MOV R6, 0x400 ;  /* 0x0000040000069802 */ /* 0x000fe20000000f00 */
[----:B------:R-:W1:Y:S01]  /*0d60*/  SHFL.DOWN PT, R3, R11, 0x2, R2 ;  /* 0x084000000b037989 */ /* 0x000e6200000e0002 */
[----:B------:R-:W-:-:S04]  /*0d70*/  @!P1 SHF.R.U32.HI R4, RZ, 0x3, R0 ;  /* 0x00000003ff049819 */ /* 0x000fc80000011600 */
[----:B------:R-:W-:-:S03]  /*0d80*/  @!P1 LOP3.LUT R4, R4, 0x7c, RZ, 0xc0, !PT ;  /* 0x0000007c04049812 */ /* 0x000fc600078ec0ff */
[----:B-1----:R-:W-:Y:S01]  /*0d90*/  @!P0 FADD R11, R11, R3 ;  /* 0x000000030b0b8221 */ /* 0x002fe20000000000 */
[----:B------:R-:W-:Y:S01]  /*0da0*/  ISETP.GT.AND P0, PT, R7, R2, PT ;  /* 0x000000020700720c */ /* 0x000fe20003f04270 */
[----:B------:R-:W-:Y:S01]  /*0db0*/  VIADD R7, R9, 0x8 ;  /* 0x0000000809077836 */ /* 0x000fe20000000000 */
[----:B0-----:R-:W-:Y:S02]  /*0dc0*/  @!P1 LEA R13, R13, R6, 0x18 ;  /* 0x000000060d0d9211 */ /* 0x001fe400078ec0ff */
[----:B------:R-:W0:Y:S03]  /*0dd0*/  SHFL.DOWN PT, R3, R11, 0x4, R2 ;  /* 0x088000000b037989 */ /* 0x000e2600000e0002 */
[----:B------:R-:W-:-:S06]  /*0de0*/  @!P1 IMAD.IADD R4, R4, 0x1, R13 ;  /* 0x0000000104049824 */ /* 0x000fcc00078e020d */
[----:B0-----:R-:W-:Y:S01]  /*0df0*/  @!P0 FADD R11, R11, R3 ;  /* 0x000000030b0b8221 */ /* 0x001fe20000000000 */
[-C--:B------:R-:W-:Y:S02]  /*0e00*/  ISETP.GT.AND P0, PT, R7, R2.reuse, PT ;  /* 0x000000020700720c */ /* 0x080fe40003f04270 */
[----:B------:R-:W-:Y:S02]  /*0e10*/  IADD3 R7, PT, PT, R9, 0x10, RZ ;  /* 0x0000001009077810 */ /* 0x000fe40007ffe0ff */
[----:B------:R-:W0:Y:S09]  /*0e20*/  SHFL.DOWN PT, R3, R11, 0x8, R2 ;  /* 0x090000000b037989 */ /* 0x000e3200000e0002 */
[----:B0-----:R-:W-:Y:S01]  /*0e30*/  @!P0 FADD R11, R11, R3 ;  /* 0x000000030b0b8221 */ /* 0x001fe20000000000 */
[----:B------:R-:W-:-:S04]  /*0e40*/  ISETP.GT.AND P0, PT, R7, R2, PT ;  /* 0x000000020700720c */ /* 0x000fc80003f04270 */
[----:B------:R-:W0:Y:S09]  /*0e50*/  SHFL.DOWN PT, R3, R11, 0x10, R2 ;  /* 0x0a0000000b037989 */ /* 0x000e3200000e0002 */
        /* <DEDUP_REMOVED lines=13> */
[----:B------:R-:W1:Y:S04]  /*0f30*/  LDS R0, [UR4+0xc] ;  /* 0x00000c04ff007984 */ /* 0x000e680008000800 */
[----:B------:R-:W0:Y:S04]  /*0f40*/  LDS.128 R12, [UR4+0x10] ;  /* 0x00001004ff0c7984 */ /* 0x000e280008000c00 */
[----:B------:R-:W2:Y:S01]  /*0f50*/  LDS.64 R2, [UR4+0x20] ;  /* 0x00002004ff027984 */ /* 0x000ea20008000a00 */
[----:B-1----:R-:W-:Y:S01]  /*0f60*/  @P2 FADD R9, R9, R0 ;  /* 0x0000000009092221 */ /* 0x002fe20000000000 */
[----:B------:R-:W-:-:S03]  /*0f70*/  ISETP.GT.AND P2, PT, R5, 0xa0, PT ;  /* 0x000000a00500780c */ /* 0x000fc60003f44270 */
[----:B0-----:R-:W-:Y:S01]  /*0f80*/  @P4 FADD R9, R9, R12 ;  /* 0x0000000c09094221 */ /* 0x001fe20000000000 */
        /* <DEDUP_REMOVED lines=8> */
.L_x_58:
[----:B------:R-:W0:Y:S01]  /*1010*/  S2R R0, SR_TID.X ;  /* 0x0000000000007919 */ /* 0x000e220000002100 */
[----:B------:R-:W1:Y:S01]  /*1020*/  LDC.64 R4, c[0x0][0x380] ;  /* 0x0000e000ff047b82 */ /* 0x000e620000000a00 */
[----:B0-----:R-:W-:-:S04]  /*1030*/  VIADD R7, R0, UR7 ;  /* 0x0000000700077c36 */ /* 0x001fc80008000000 */
[----:B-1----:R-:W-:-:S05]  /*1040*/  IMAD.WIDE.U32 R4, R7, 0x4, R4 ;  /* 0x0000000407047825 */ /* 0x002fca00078e0004 */
[----:B------:R-:W2:Y:S04]  /*1050*/  LDG.E R7, desc[UR14][R4.64] ;  /* 0x0000000e04077981 */ /* 0x000ea8000c1e1900 */
[----:B------:R-:W2:Y:S04]  /*1060*/  LDG.E R8, desc[UR14][R4.64+0x400] ;  /* 0x0004000e04087981 */ /* 0x000ea8000c1e1900 */
[----:B------:R-:W3:Y:S04]  /*1070*/  LDG.E R9, desc[UR14][R4.64+0x800] ;  /* 0x0008000e04097981 */ /* 0x000ee8000c1e1900 */
[----:B------:R-:W3:Y:S04]  /*1080*/  LDG.E R10, desc[UR14][R4.64+0xc00] ;  /* 0x000c000e040a7981 */ /* 0x000ee8000c1e1900 */
[----:B------:R-:W4:Y:S04]  /*1090*/  LDG.E R11, desc[UR14][R4.64+0x1000] ;  /* 0x0010000e040b7981 */ /* 0x000f28000c1e1900 */
[----:B------:R-:W4:Y:S04]  /*10a0*/  LDG.E R12, desc[UR14][R4.64+0x1400] ;  /* 0x0014000e040c7981 */ /* 0x000f28000c1e1900 */
[----:B------:R-:W5:Y:S04]  /*10b0*/  LDG.E R13, desc[UR14][R4.64+0x1800] ;  /* 0x0018000e040d7981 */ /* 0x000f68000c1e1900 */
        /* <DEDUP_REMOVED lines=8> */
[----:B------:R-:W5:Y:S01]  /*1140*/  LDG.E R21, desc[UR14][R4.64+0x3c00] ;  /* 0x003c000e04157981 */ /* 0x000f62000c1e1900 */
[----:B------:R-:W-:-:S04]  /*1150*/  ISETP.GE.U32.AND P0, PT, R23, UR5, PT ;  /* 0x0000000517007c0c */ /* 0x000fc8000bf06070 */
[----:B------:R-:W-:Y:S01]  /*1160*/  ISETP.GE.U32.AND.EX P0, PT, R22, UR4, PT, P0 ;  /* 0x0000000416007c0c */ /* 0x000fe2000bf06100 */
        /* <DEDUP_REMOVED lines=13> */
[----:B------:R-:W-:-:S04]  /*1240*/  FADD R6, R15, R6 ;  /* 0x000000060f067221 */ /* 0x000fc80000000000 */
[----:B------:R-:W-:Y:S01]  /*1250*/  FADD R7, R7, R6 ;  /* 0x0000000607077221 */ /* 0x000fe20000000000 */
[----:B------:R-:W-:Y:S06]  /*1260*/  @!P0 BRA `(.L_x_73) ;  /* 0x0000000c006c8947 */ /* 0x000fec0003800000 */
[----:B------:R-:W-:Y:S01]  /*1270*/  UIADD3 UR8, UP0, UPT, UR5, UR7, URZ ;  /* 0x0000000705087290 */ /* 0x000fe2000ff1e0ff */
[----:B------:R-:W-:Y:S01]  /*1280*/  IADD3 R23, P2, PT, R2, -0x1000, RZ ;  /* 0xfffff00002177810 */ /* 0x000fe20007f5e0ff */
[----:B------:R-:W0:Y:S01]  /*1290*/  LDCU.64 UR12, c[0x0][0x380] ;  /* 0x00007000ff0c77ac */ /* 0x000e220008000a00 */
[----:B------:R-:W-:Y:S02]  /*12a0*/  LOP3.LUT R5, RZ, R0, RZ, 0x33, !PT ;  /* 0x00000000ff057212 */ /* 0x000fe400078e33ff */
[----:B------:R-:W-:Y:S01]  /*12b0*/  IADD3.X R8, PT, PT, R3, -0x1, RZ, P2, !PT ;  /* 0xffffffff03087810 */ /* 0x000fe200017fe4ff */
[----:B------:R-:W-:Y:S01]  /*12c0*/  UIADD3.X UR9, UPT, UPT, URZ, UR4, URZ, UP0, !UPT ;  /* 0x00000004ff097290 */ /* 0x000fe200087fe4ff */
[----:B------:R-:W-:Y:S01]  /*12d0*/  ISETP.LT.U32.AND P0, PT, R23, UR8, PT ;  /* 0x0000000817007c0c */ /* 0x000fe2000bf01070 */
[----:B------:R-:W-:Y:S01]  /*12e0*/  UMOV UR6, UR5 ;  /* 0x0000000500067c82 */ /* 0x000fe20008000000 */
[----:B------:R-:W-:Y:S01]  /*12f0*/  IADD3 R9, P1, PT, R0, UR8, RZ ;  /* 0x0000000800097c10 */ /* 0x000fe2000ff3e0ff */
[----:B------:R-:W-:Y:S01]  /*1300*/  UMOV UR4, URZ ;  /* 0x000000ff00047c82 */ /* 0x000fe20008000000 */
[----:B------:R-:W-:Y:S01]  /*1310*/  IADD3 R5, PT, PT, R2, -UR5, R5 ;  /* 0x8000000502057c10 */ /* 0x000fe2000fffe005 */
[----:B------:R-:W-:Y:S01]  /*1320*/  UMOV UR10, UR8 ;  /* 0x00000008000a7c82 */ /* 0x000fe20008000000 */
[----:B------:R-:W-:Y:S01]  /*1330*/  MOV R11, UR9 ;  /* 0x00000009000b7c02 */ /* 0x000fe20008000f00 */
[----:B------:R-:W-:-:S03]  /*1340*/  IMAD.X R0, RZ, RZ, UR9, P1 ;  /* 0x00000009ff007e24 */ /* 0x000fc600088e06ff */
[----:B------:R-:W-:Y:S02]  /*1350*/  ISETP.GT.U32.AND.EX P0, PT, R11, R8, PT, P0 ;  /* 0x000000080b00720c */ /* 0x000fe40003f04100 */
[----:B0-----:R-:W-:-:S04]  /*1360*/  LEA R6, P2, R9, UR12, 0x2 ;  /* 0x0000000c09067c11 */ /* 0x001fc8000f8410ff */
[----:B------:R-:W-:Y:S02]  /*1370*/  IADD3 R6, P1, PT, R6, 0x2000, RZ ;  /* 0x0000200006067810 */ /* 0x000fe40007f3e0ff */
[----:B------:R-:W-:Y:S02]  /*1380*/  LEA.HI.X R9, R9, UR13, R0, 0x2, P2 ;  /* 0x0000000d09097c11 */ /* 0x000fe400090f1400 */
[----:B------:R-:W-:Y:S01]  /*1390*/  IADD3 R0, PT, PT, R5, -UR7, RZ ;  /* 0x8000000705007c10 */ /* 0x000fe2000fffe0ff */
[----:B------:R-:W-:Y:S02]  /*13a0*/  UMOV UR7, UR9 ;  /* 0x0000000900077c82 */ /* 0x000fe40008000000 */
[----:B------:R-:W-:Y:S01]  /*13b0*/  IMAD.X R9, RZ, RZ, R9, P1 ;  /* 0x000000ffff097224 */ /* 0x000fe200008e0609 */
[----:B------:R-:W-:Y:S06]  /*13c0*/  @P0 BRA `(.L_x_74) ;  /* 0x0000000400000947 */ /* 0x000fec0003800000 */
[----:B------:R-:W0:Y:S01]  /*13d0*/  LDC.64 R2, c[0x0][0x3b8] ;  /* 0x0000ee00ff027b82 */ /* 0x000e220000000a00 */
[----:B------:R-:W1:Y:S01]  /*13e0*/  LDCU.64 UR12, c[0x0][0x380] ;  /* 0x00007000ff0c77ac */ /* 0x000e620008000a00 */
[----:B------:R-:W-:Y:S01]  /*13f0*/  NOP ;  /* 0x0000000000007918 */ /* 0x000fe20000000000 */
.L_x_75:
[----:B------:R-:W2:Y:S02]  /*1400*/  S2R R5, SR_TID.X ;  /* 0x0000000000057919 */ /* 0x000ea40000002100 */
[----:B--2---:R-:W-:-:S04]  /*1410*/  IADD3 R5, P0, PT, R5, UR8, RZ ;  /* 0x0000000805057c10 */ /* 0x004fc8000ff1e0ff */
[----:B------:R-:W-:Y:S02]  /*1420*/  IADD3.X R10, PT, PT, RZ, UR9, RZ, P0, !PT ;  /* 0x00000009ff0a7c10 */ /* 0x000fe400087fe4ff */
[----:B-1----:R-:W-:-:S04]  /*1430*/  LEA R4, P0, R5, UR12, 0x2 ;  /* 0x0000000c05047c11 */ /* 0x002fc8000f8010ff */
[----:B------:R-:W-:-:S05]  /*1440*/  LEA.HI.X R5, R5, UR13, R10, 0x2, P0 ;  /* 0x0000000d05057c11 */ /* 0x000fca00080f140a */
        /* <DEDUP_REMOVED lines=15> */
[----:B------:R1:W5:Y:S01]  /*1540*/  LDG.E R22, desc[UR14][R4.64+0x3c00] ;  /* 0x003c000e04167981 */ /* 0x000362000c1e1900 */
[----:B------:R-:W-:-:S02]  /*1550*/  USHF.R.S32.HI UR11, URZ, 0x1f, UR5 ;  /* 0x0000001fff0b7899 */ /* 0x000fc40008011405 */
[----:B------:R-:W-:-:S04]  /*1560*/  UIADD3 UR6, UP0, UPT, UR5, UR10, URZ ;  /* 0x0000000a05067290 */ /* 0x000fc8000ff1e0ff */
[----:B------:R-:W-:Y:S01]  /*1570*/  UIADD3.X UR7, UPT, UPT, UR11, UR7, URZ, UP0, !UPT ;  /* 0x000000070b077290 */ /* 0x000fe200087fe4ff */
[----:B--2---:R-:W-:Y:S01]  /*1580*/  FADD R7, R24, R7 ;  /* 0x0000000718077221 */ /* 0x004fe20000000000 */
[----:B0-----:R-:W-:-:S04]  /*1590*/  IADD3 R24, P1, PT, R2, -UR8, RZ ;  /* 0x8000000802187c10 */ /* 0x001fc8000ff3e0ff */
[----:B------:R-:W-:Y:S02]  /*15a0*/  ISETP.GE.U32.AND P0, PT, R24, UR5, PT ;  /* 0x0000000518007c0c */ /* 0x000fe4000bf06070 */
[----:B-1----:R-:W-:Y:S01]  /*15b0*/  IADD3.X R4, PT, PT, R3, ~UR9, RZ, P1, !PT ;  /* 0x8000000903047c10 */ /* 0x002fe20008ffe4ff */
[----:B---3--:R-:W-:-:S03]  /*15c0*/  FADD R26, R25, R26 ;  /* 0x0000001a191a7221 */ /* 0x008fc60000000000 */
[----:B------:R-:W-:Y:S01]  /*15d0*/  ISETP.GE.U32.AND.EX P0, PT, R4, UR11, PT, P0 ;  /* 0x0000000b04007c0c */ /* 0x000fe2000bf06100 */
        /* <DEDUP_REMOVED lines=12> */
[----:B------:R-:W-:-:S04]  /*16a0*/  FADD R7, R7, R10 ;  /* 0x0000000a07077221 */ /* 0x000fc80000000000 */
[----:B------:R-:W-:Y:S01]  /*16b0*/  FADD R7, R22, R7 ;  /* 0x0000000716077221 */ /* 0x000fe20000000000 */
[----:B------:R-:W-:Y:S06]  /*16c0*/  @!P0 BRA `(.L_x_73) ;  /* 0x0000000800548947 */ /* 0x000fec0003800000 */
[----:B------:R-:W-:Y:S01]  /*16d0*/  UIADD3 UR8, UP0, UPT, UR5, UR8, URZ ;  /* 0x0000000805087290 */ /* 0x000fe2000ff1e0ff */
[----:B------:R-:W-:Y:S01]  /*16e0*/  MOV R5, R9 ;  /* 0x0000000900057202 */ /* 0x000fe20000000f00 */
[----:B------:R-:W-:Y:S01]  /*16f0*/  IMAD.U32 R11, RZ, RZ, UR5 ;  /* 0x00000005ff0b7e24 */ /* 0x000fe2000f8e00ff */
[----:B------:R-:W-:Y:S01]  /*1700*/  UIADD3 UR4, UPT, UPT, UR4, 0x1, URZ ;  /* 0x0000000104047890 */ /* 0x000fe2000fffe0ff */
[----:B------:R-:W-:Y:S01]  /*1710*/  IMAD.MOV.U32 R4, RZ, RZ, R6 ;  /* 0x000000ffff047224 */ /* 0x000fe200078e0006 */
[----:B------:R-:W-:Y:S01]  /*1720*/  UIADD3.X UR9, UPT, UPT, UR11, UR9, URZ, UP0, !UPT ;  /* 0x000000090b097290 */ /* 0x000fe200087fe4ff */
[----:B------:R-:W-:Y:S01]  /*1730*/  ISETP.LT.U32.AND P0, PT, R23, UR8, PT ;  /* 0x0000000817007c0c */ /* 0x000fe2000bf01070 */
[----:B------:R-:W-:Y:S01]  /*1740*/  VIADD R0, R0, -UR5 ;  /* 0x8000000500007c36 */ /* 0x000fe20008000000 */
[----:B------:R-:W-:Y:S01]  /*1750*/  UMOV UR10, UR6 ;  /* 0x00000006000a7c82 */ /* 0x000fe20008000000 */
[----:B------:R-:W-:Y:S02]  /*1760*/  IMAD.WIDE R4, R11, 0x4, R4 ;  /* 0x000000040b047825 */ /* 0x000fe400078e0204 */
[----:B------:R-:W-:-:S02]  /*1770*/  MOV R13, UR9 ;  /* 0x00000009000d7c02 */ /* 0x000fc40008000f00 */
[----:B------:R-:W-:Y:S01]  /*1780*/  IMAD.MOV.U32 R6, RZ, RZ, R4 ;  /* 0x000000ffff067224 */ /* 0x000fe200078e0004 */
[----:B------:R-:W-:Y:S02]  /*1790*/  MOV R9, R5 ;  /* 0x0000000500097202 */ /* 0x000fe40000000f00 */
[----:B------:R-:W-:-:S13]  /*17a0*/  ISETP.GT.U32.AND.EX P0, PT, R13, R8, PT, P0 ;  /* 0x000000080d00720c */ /* 0x000fda0003f04100 */
[----:B------:R-:W-:Y:S05]  /*17b0*/  @!P0 BRA `(.L_x_75) ;  /* 0xfffffffc00108947 */ /* 0x000fea000383ffff */
[----:B------:R-:W-:-:S05]  /*17c0*/  UMOV UR6, UR5 ;  /* 0x0000000500067c82 */ /* 0x000fca0008000000 */
.L_x_74:
[----:B------:R-:W0:Y:S01]  /*17d0*/  S2R R5, SR_TID.X ;  /* 0x0000000000057919 */ /* 0x000e220000002100 */
[C---:B------:R-:W-:Y:S01]  /*17e0*/  IADD3 R4, PT, PT, R2.reuse, -UR8, RZ ;  /* 0x8000000802047c10 */ /* 0x040fe2000fffe0ff */
[----:B------:R-:W-:Y:S01]  /*17f0*/  IMAD.U32 R8, RZ, RZ, UR9 ;  /* 0x00000009ff087e24 */ /* 0x000fe2000f8e00ff */
[----:B------:R-:W-:Y:S01]  /*1800*/  ISETP.LE.U32.AND P1, PT, R2, UR8, PT ;  /* 0x0000000802007c0c */ /* 0x000fe2000bf23070 */
[----:B------:R-:W-:Y:S01]  /*1810*/  BSSY.RECONVERGENT B1, `(.L_x_73) ;  /* 0x0000080000017945 */ /* 0x000fe20003800200 */
[----:B0-----:R-:W-:-:S04]  /*1820*/  ISETP.GE.AND P0, PT, R5, R4, PT ;  /* 0x000000040500720c */ /* 0x001fc80003f06270 */
[----:B------:R-:W-:-:S13]  /*1830*/  ISETP.GE.U32.OR.EX P0, PT, R8, R3, P0, P1 ;  /* 0x000000030800720c */ /* 0x000fda0000706510 */
[----:B------:R-:W-:Y:S05]  /*1840*/  @P0 BRA `(.L_x_76) ;  /* 0x0000000400f00947 */ /* 0x000fea0003800000 */
[----:B------:R-:W0:Y:S01]  /*1850*/  LDC R4, c[0x0][0x3c0] ;  /* 0x0000f000ff047b82 */ /* 0x000e220000000800 */
[----:B------:R-:W-:Y:S01]  /*1860*/  USHF.L.U32 UR5, UR16, 0xc, URZ ;  /* 0x0000000c10057899 */ /* 0x000fe200080006ff */
[----:B------:R-:W-:Y:S01]  /*1870*/  LOP3.LUT R3, RZ, R5, RZ, 0x33, !PT ;  /* 0x00000005ff037212 */ /* 0x000fe200078e33ff */
[----:B------:R-:W-:Y:S02]  /*1880*/  BSSY.RECONVERGENT B2, `(.L_x_77) ;  /* 0x0000037000027945 */ /* 0x000fe40003800200 */
[----:B------:R-:W-:-:S06]  /*1890*/  UIADD3 UR5, UPT, UPT, UR5, UR6, URZ ;  /* 0x0000000605057290 */ /* 0x000fcc000fffe0ff */
[----:B------:R-:W-:Y:S01]  /*18a0*/  IADD3 R2, PT, PT, R2, -UR5, R3 ;  /* 0x8000000502027c10 */ /* 0x000fe2000fffe003 */
[----:B0-----:R-:W-:Y:S01]  /*18b0*/  IMAD R3, R4, UR4, RZ ;  /* 0x0000000404037c24 */ /* 0x001fe2000f8e02ff */
[----:B------:R-:W-:-:S03]  /*18c0*/  MOV R4, R5 ;  /* 0x0000000500047202 */ /* 0x000fc60000000f00 */
[----:B------:R-:W-:-:S05]  /*18d0*/  IMAD R2, R3, -0x1000, R2 ;  /* 0xfffff00003027824 */ /* 0x000fca00078e0202 */
[C---:B------:R-:W-:Y:S02]  /*18e0*/  ISETP.GE.U32.AND P0, PT, R2.reuse, 0xf00, PT ;  /* 0x00000f000200780c */ /* 0x040fe40003f06070 */
[----:B------:R-:W-:-:S04]  /*18f0*/  LEA.HI R19, R2, 0x1, RZ, 0x18 ;  /* 0x0000000102137811 */ /* 0x000fc800078fc0ff */
[----:B------:R-:W-:-:S04]  /*1900*/  LOP3.LUT R21, R19, 0xf, RZ, 0xc0, !PT ;  /* 0x0000000f13157812 */ /* 0x000fc800078ec0ff */
[----:B------:R-:W-:-:S03]  /*1910*/  ISETP.NE.AND P1, PT, R21, RZ, PT ;  /* 0x000000ff1500720c */ /* 0x000fc60003f25270 */
[----:B------:R-:W-:Y:S10]  /*1920*/  @!P0 BRA `(.L_x_78) ;  /* 0x0000000000b08947 */ /* 0x000ff40003800000 */
[----:B------:R-:W-:Y:S01]  /*1930*/  LEA.HI R2, R0, 0x1, RZ, 0x18 ;  /* 0x0000000100027811 */ /* 0x000fe200078fc0ff */
[----:B------:R-:W-:-:S03]  /*1940*/  IMAD.MOV.U32 R4, RZ, RZ, R5 ;  /* 0x000000ffff047224 */ /* 0x000fc600078e0005 */
[----:B------:R-:W-:-:S04]  /*1950*/  LOP3.LUT R2, R2, 0x1fffff0, RZ, 0xc0, !PT ;  /* 0x01fffff002027812 */ /* 0x000fc800078ec0ff */
[----:B------:R-:W-:-:S07]  /*1960*/  IADD3 R8, PT, PT, -R2, RZ, RZ ;  /* 0x000000ff02087210 */ /* 0x000fce0007ffe1ff */
.L_x_79:
[----:B------:R-:W-:Y:S01]  /*1970*/  IMAD.MOV.U32 R2, RZ, RZ, R6 ;  /* 0x000000ffff027224 */ /* 0x000fe200078e0006 */
[----:B------:R-:W-:-:S05]  /*1980*/  MOV R3, R9 ;  /* 0x0000000900037202 */ /* 0x000fca0000000f00 */
[----:B------:R-:W2:Y:S04]  /*1990*/  LDG.E R18, desc[UR14][R2.64+-0x2000] ;  /* 0xffe0000e02127981 */ /* 0x000ea8000c1e1900 */
[----:B------:R-:W3:Y:S04]  /*19a0*/  LDG.E R17, desc[UR14][R2.64+-0x1c00] ;  /* 0xffe4000e02117981 */ /* 0x000ee8000c1e1900 */
        /* <DEDUP_REMOVED lines=14> */
[----:B------:R-:W-:-:S02]  /*1a90*/  VIADD R8, R8, 0x10 ;  /* 0x0000001008087836 */ /* 0x000fc40000000000 */
[----:B------:R-:W-:-:S03]  /*1aa0*/  VIADD R4, R4, 0x1000 ;  /* 0x0000100004047836 */ /* 0x000fc60000000000 */
[----:B------:R-:W-:Y:S01]  /*1ab0*/  ISETP.NE.AND P0, PT, R8, RZ, PT ;  /* 0x000000ff0800720c */ /* 0x000fe20003f05270 */
[----:B--2---:R-:W-:-:S04]  /*1ac0*/  FADD R18, R18, R7 ;  /* 0x0000000712127221 */ /* 0x004fc80000000000 */
        /* <DEDUP_REMOVED lines=13> */
[----:B------:R-:W-:-:S03]  /*1ba0*/  IADD3 R6, P2, PT, R2, 0x4000, RZ ;  /* 0x0000400002067810 */ /* 0x000fc60007f5e0ff */
[----:B------:R-:W-:Y:S01]  /*1bb0*/  FADD R10, R10, R9 ;  /* 0x000000090a0a7221 */ /* 0x000fe20000000000 */
[----:B------:R-:W-:-:S03]  /*1bc0*/  IADD3.X R9, PT, PT, RZ, R3, RZ, P2, !PT ;  /* 0x00000003ff097210 */ /* 0x000fc600017fe4ff */
[----:B------:R-:W-:Y:S01]  /*1bd0*/  FADD R7, R10, R5 ;  /* 0x000000050a077221 */ /* 0x000fe20000000000 */
[----:B------:R-:W-:Y:S06]  /*1be0*/  @P0 BRA `(.L_x_79) ;  /* 0xfffffffc00600947 */ /* 0x000fec000383ffff */
.L_x_78:
[----:B------:R-:W-:Y:S05]  /*1bf0*/  BSYNC.RECONVERGENT B2 ;  /* 0x0000000000027941 */ /* 0x000fea0003800200 */
.L_x_77:
[----:B------:R-:W-:Y:S05]  /*1c00*/  @!P1 BRA `(.L_x_76) ;  /* 0x0000000400009947 */ /* 0x000fea0003800000 */
[----:B------:R-:W-:Y:S01]  /*1c10*/  ISETP.GE.U32.AND P0, PT, R21, 0x8, PT ;  /* 0x000000081500780c */ /* 0x000fe20003f06070 */
[----:B------:R-:W-:Y:S01]  /*1c20*/  BSSY.RECONVERGENT B2, `(.L_x_80) ;  /* 0x0000019000027945 */ /* 0x000fe20003800200 */
[----:B------:R-:W-:-:S04]  /*1c30*/  LOP3.LUT R9, R19, 0x7, RZ, 0xc0, !PT ;  /* 0x0000000713097812 */ /* 0x000fc800078ec0ff */
[----:B------:R-:W-:-:S07]  /*1c40*/  ISETP.NE.AND P1, PT, R9, RZ, PT ;  /* 0x000000ff0900720c */ /* 0x000fce0003f25270 */
[----:B------:R-:W-:Y:S06]  /*1c50*/  @!P0 BRA `(.L_x_81) ;  /* 0x0000000000548947 */ /* 0x000fec0003800000 */
[----:B------:R-:W-:-:S04]  /*1c60*/  IADD3 R3, P0, PT, R4, UR8, RZ ;  /* 0x0000000804037c10 */ /* 0x000fc8000ff1e0ff */
[----:B------:R-:W-:Y:S02]  /*1c70*/  IADD3.X R6, PT, PT, RZ, UR9, RZ, P0, !PT ;  /* 0x00000009ff067c10 */ /* 0x000fe400087fe4ff */
[----:B------:R-:W-:-:S04]  /*1c80*/  LEA R2, P0, R3, UR12, 0x2 ;  /* 0x0000000c03027c11 */ /* 0x000fc8000f8010ff */
[----:B------:R-:W-:-:S05]  /*1c90*/  LEA.HI.X R3, R3, UR13, R6, 0x2, P0 ;  /* 0x0000000d03037c11 */ /* 0x000fca00080f1406 */
[----:B------:R-:W2:Y:S04]  /*1ca0*/  LDG.E R6, desc[UR14][R2.64] ;  /* 0x0000000e02067981 */ /* 0x000ea8000c1e1900 */
[----:B------:R-:W3:Y:S04]  /*1cb0*/  LDG.E R5, desc[UR14][R2.64+0x400] ;  /* 0x0004000e02057981 */ /* 0x000ee8000c1e1900 */
[----:B------:R-:W4:Y:S04]  /*1cc0*/  LDG.E R8, desc[UR14][R2.64+0x800] ;  /* 0x0008000e02087981 */ /* 0x000f28000c1e1900 */
[----:B------:R-:W5:Y:S04]  /*1cd0*/  LDG.E R10, desc[UR14][R2.64+0xc00] ;  /* 0x000c000e020a7981 */ /* 0x000f68000c1e1900 */
[----:B------:R-:W5:Y:S04]  /*1ce0*/  LDG.E R12, desc[UR14][R2.64+0x1000] ;  /* 0x0010000e020c7981 */ /* 0x000f68000c1e1900 */
[----:B------:R-:W5:Y:S04]  /*1cf0*/  LDG.E R14, desc[UR14][R2.64+0x1400] ;  /* 0x0014000e020e7981 */ /* 0x000f68000c1e1900 */
[----:B------:R-:W5:Y:S04]  /*1d00*/  LDG.E R16, desc[UR14][R2.64+0x1800] ;  /* 0x0018000e02107981 */ /* 0x000f68000c1e1900 */
[----:B------:R-:W5:Y:S01]  /*1d10*/  LDG.E R18, desc[UR14][R2.64+0x1c00] ;  /* 0x001c000e02127981 */ /* 0x000f62000c1e1900 */
[----:B------:R-:W-:-:S02]  /*1d20*/  VIADD R4, R4, 0x800 ;  /* 0x0000080004047836 */ /* 0x000fc40000000000 */
[----:B--2---:R-:W-:-:S04]  /*1d30*/  FADD R6, R7, R6 ;  /* 0x0000000607067221 */ /* 0x004fc80000000000 */
[----:B---3--:R-:W-:-:S04]  /*1d40*/  FADD R5, R6, R5 ;  /* 0x0000000506057221 */ /* 0x008fc80000000000 */
[----:B----4-:R-:W-:-:S04]  /*1d50*/  FADD R5, R5, R8 ;  /* 0x0000000805057221 */ /* 0x010fc80000000000 */
[----:B-----5:R-:W-:-:S04]  /*1d60*/  FADD R5, R5, R10 ;  /* 0x0000000a05057221 */ /* 0x020fc80000000000 */
[----:B------:R-:W-:-:S04]  /*1d70*/  FADD R5, R5, R12 ;  /* 0x0000000c05057221 */ /* 0x000fc80000000000 */
[----:B------:R-:W-:-:S04]  /*1d80*/  FADD R5, R5, R14 ;  /* 0x0000000e05057221 */ /* 0x000fc80000000000 */
[----:B------:R-:W-:-:S04]  /*1d90*/  FADD R5, R5, R16 ;  /* 0x0000001005057221 */ /* 0x000fc80000000000 */
[----:B------:R-:W-:-:S07]  /*1da0*/  FADD R7, R5, R18 ;  /* 0x0000001205077221 */ /* 0x000fce0000000000 */
.L_x_81:
[----:B------:R-:W-:Y:S05]  /*1db0*/  BSYNC.RECONVERGENT B2 ;  /* 0x0000000000027941 */ /* 0x000fea0003800200 */
.L_x_80:
[----:B------:R-:W-:Y:S05]  /*1dc0*/  @!P1 BRA `(.L_x_76) ;  /* 0x0000000000909947 */ /* 0x000fea0003800000 */
[----:B------:R-:W-:Y:S01]  /*1dd0*/  ISETP.GE.U32.AND P0, PT, R9, 0x4, PT ;  /* 0x000000040900780c */ /* 0x000fe20003f06070 */
[----:B------:R-:W-:Y:S01]  /*1de0*/  BSSY.RECONVERGENT B2, `(.L_x_82) ;  /* 0x0000010000027945 */ /* 0x000fe20003800200 */
[----:B------:R-:W-:-:S11]  /*1df0*/  LOP3.LUT P1, RZ, R19, 0x3, RZ, 0xc0, !PT ;  /* 0x0000000313ff7812 */ /* 0x000fd6000782c0ff */
[----:B------:R-:W-:Y:S05]  /*1e00*/  @!P0 BRA `(.L_x_83) ;  /* 0x0000000000348947 */ /* 0x000fea0003800000 */
[----:B------:R-:W-:-:S04]  /*1e10*/  IADD3 R3, P0, PT, R4, UR8, RZ ;  /* 0x0000000804037c10 */ /* 0x000fc8000ff1e0ff */
[----:B------:R-:W-:Y:S02]  /*1e20*/  IADD3.X R6, PT, PT, RZ, UR9, RZ, P0, !PT ;  /* 0x00000009ff067c10 */ /* 0x000fe400087fe4ff */
[----:B------:R-:W-:-:S04]  /*1e30*/  LEA R2, P0, R3, UR12, 0x2 ;  /* 0x0000000c03027c11 */ /* 0x000fc8000f8010ff */
[----:B------:R-:W-:-:S05]  /*1e40*/  LEA.HI.X R3, R3, UR13, R6, 0x2, P0 ;  /* 0x0000000d03037c11 */ /* 0x000fca00080f1406 */
[----:B------:R-:W2:Y:S04]  /*1e50*/  LDG.E R6, desc[UR14][R2.64] ;  /* 0x0000000e02067981 */ /* 0x000ea8000c1e1900 */
[----:B------:R-:W3:Y:S04]  /*1e60*/  LDG.E R5, desc[UR14][R2.64+0x400] ;  /* 0x0004000e02057981 */ /* 0x000ee8000c1e1900 */
[----:B------:R-:W4:Y:S04]  /*1e70*/  LDG.E R8, desc[UR14][R2.64+0x800] ;  /* 0x0008000e02087981 */ /* 0x000f28000c1e1900 */
[----:B------:R-:W5:Y:S01]  /*1e80*/  LDG.E R10, desc[UR14][R2.64+0xc00] ;  /* 0x000c000e020a7981 */ /* 0x000f62000c1e1900 */
[----:B------:R-:W-:-:S02]  /*1e90*/  VIADD R4, R4, 0x400 ;  /* 0x0000040004047836 */ /* 0x000fc40000000000 */
[----:B--2---:R-:W-:-:S04]  /*1ea0*/  FADD R6, R7, R6 ;  /* 0x0000000607067221 */ /* 0x004fc80000000000 */
[----:B---3--:R-:W-:-:S04]  /*1eb0*/  FADD R5, R6, R5 ;  /* 0x0000000506057221 */ /* 0x008fc80000000000 */
[----:B----4-:R-:W-:-:S04]  /*1ec0*/  FADD R5, R5, R8 ;  /* 0x0000000805057221 */ /* 0x010fc80000000000 */
[----:B-----5:R-:W-:-:S07]  /*1ed0*/  FADD R7, R5, R10 ;  /* 0x0000000a05077221 */ /* 0x020fce0000000000 */
.L_x_83:
[----:B------:R-:W-:Y:S05]  /*1ee0*/  BSYNC.RECONVERGENT B2 ;  /* 0x0000000000027941 */ /* 0x000fea0003800200 */
.L_x_82:
[----:B------:R-:W-:Y:S05]  /*1ef0*/  @!P1 BRA `(.L_x_76) ;  /* 0x0000000000449947 */ /* 0x000fea0003800000 */
[----:B------:R-:W-:Y:S02]  /*1f00*/  LOP3.LUT R0, R0, 0xffff, RZ, 0xc0, !PT ;  /* 0x0000ffff00007812 */ /* 0x000fe400078ec0ff */
[----:B------:R-:W-:Y:S02]  /*1f10*/  IADD3 R5, P0, PT, R4, UR10, RZ ;  /* 0x0000000a04057c10 */ /* 0x000fe4000ff1e0ff */
[----:B------:R-:W-:Y:S02]  /*1f20*/  LEA.HI R0, R0, 0x1, RZ, 0x18 ;  /* 0x0000000100007811 */ /* 0x000fe400078fc0ff */
[----:B------:R-:W-:Y:S02]  /*1f30*/  LEA R4, P1, R5, UR12, 0x2 ;  /* 0x0000000c05047c11 */ /* 0x000fe4000f8210ff */
[----:B------:R-:W-:Y:S02]  /*1f40*/  LOP3.LUT R0, R0, 0x3, RZ, 0xc0, !PT ;  /* 0x0000000300007812 */ /* 0x000fe400078ec0ff */
[----:B------:R-:W-:-:S03]  /*1f50*/  IADD3.X R2, PT, PT, RZ, UR7, RZ, P0, !PT ;  /* 0x00000007ff027c10 */ /* 0x000fc600087fe4ff */
[----:B------:R-:W-:Y:S01]  /*1f60*/  IMAD.MOV R0, RZ, RZ, -R0 ;  /* 0x000000ffff007224 */ /* 0x000fe200078e0a00 */
[----:B------:R-:W-:-:S07]  /*1f70*/  LEA.HI.X R5, R5, UR13, R2, 0x2, P1 ;  /* 0x0000000d05057c11 */ /* 0x000fce00088f1402 */
.L_x_84:
[----:B------:R-:W-:Y:S01]  /*1f80*/  MOV R2, R4 ;  /* 0x0000000400027202 */ /* 0x000fe20000000f00 */
[----:B------:R-:W-:-:S05]  /*1f90*/  IMAD.MOV.U32 R3, RZ, RZ, R5 ;  /* 0x000000ffff037224 */ /* 0x000fca00078e0005 */
[----:B------:R-:W2:Y:S01]  /*1fa0*/  LDG.E R2, desc[UR14][R2.64] ;  /* 0x0000000e02027981 */ /* 0x000ea2000c1e1900 */
[----:B------:R-:W-:Y:S02]  /*1fb0*/  IADD3 R0, PT, PT, R0, 0x1, RZ ;  /* 0x0000000100007810 */ /* 0x000fe40007ffe0ff */
[----:B------:R-:W-:Y:S02]  /*1fc0*/  IADD3 R4, P1, PT, R4, 0x400, RZ ;  /* 0x0000040004047810 */ /* 0x000fe40007f3e0ff */
[----:B------:R-:W-:-:S03]  /*1fd0*/  ISETP.NE.AND P0, PT, R0, RZ, PT ;  /* 0x000000ff0000720c */ /* 0x000fc60003f05270 */
[----:B------:R-:W-:Y:S02]  /*1fe0*/  IMAD.X R5, RZ, RZ, R5, P1 ;  /* 0x000000ffff057224 */ /* 0x000fe400008e0605 */
[----:B--2---:R-:W-:-:S08]  /*1ff0*/  FADD R7, R2, R7 ;  /* 0x0000000702077221 */ /* 0x004fd00000000000 */
[----:B------:R-:W-:Y:S05]  /*2000*/  @P0 BRA `(.L_x_84) ;  /* 0xfffffffc00dc0947 */ /* 0x000fea000383ffff */
.L_x_76:
[----:B------:R-:W-:Y:S05]  /*2010*/  BSYNC.RECONVERGENT B1 ;  /* 0x0000000000017941 */ /* 0x000fea0003800200 */
.L_x_73:
[----:B------:R-:W0:Y:S01]  /*2020*/  S2R R6, SR_LANEID ;  /* 0x0000000000067919 */ /* 0x000e220000000000 */
[----:B------:R-:W1:Y:S01]  /*2030*/  SHFL.DOWN PT, R0, R7, 0x1, 0x1f ;  /* 0x08201f0007007f89 */ /* 0x000e6200000e0000 */
[----:B------:R-:W2:Y:S01]  /*2040*/  S2R R5, SR_TID.X ;  /* 0x0000000000057919 */ /* 0x000ea20000002100 */
[C---:B0-----:R-:W-:Y:S02]  /*2050*/  ISETP.GT.AND P0, PT, R6.reuse, 0x1e, PT ;  /* 0x0000001e0600780c */ /* 0x041fe40003f04270 */
[----:B------:R-:W-:-:S11]  /*2060*/  ISETP.NE.AND P1, PT, R6, RZ, PT ;  /* 0x000000ff0600720c */ /* 0x000fd60003f25270 */
[----:B-1----:R-:W-:Y:S01]  /*2070*/  @!P0 FADD R7, R0, R7 ;  /* 0x0000000700078221 */ /* 0x002fe20000000000 */
[----:B------:R-:W-:Y:S01]  /*2080*/  ISETP.GT.AND P0, PT, R6, 0x1d, PT ;  /* 0x0000001d0600780c */ /* 0x000fe20003f04270 */
[----:B------:R-:W0:Y:S01]  /*2090*/  @!P1 S2R R4, SR_CgaCtaId ;  /* 0x0000000000049919 */ /* 0x000e220000008800 */
[----:B------:R-:W-:Y:S02]  /*20a0*/  @!P1 MOV R3, 0x400 ;  /* 0x0000040000039802 */ /* 0x000fe40000000f00 */
[----:B--2---:R-:W-:Y:S01]  /*20b0*/  @!P1 SHF.R.U32.HI R2, RZ, 0x3, R5 ;  /* 0x00000003ff029819 */ /* 0x004fe20000011605 */
        /* <DEDUP_REMOVED lines=31> */
[----:B------:R-:W-:-:S07]  /*22b0*/  FADD R9, R2, R3 ;  /* 0x0000000302097221 */ /* 0x000fce0000000000 */
.L_x_72:
[----:B------:R-:W-:Y:S05]  /*22c0*/  BSYNC.RECONVERGENT B0 ;  /* 0x0000000000007941 */ /* 0x000fea0003800200 */
.L_x_57:
[----:B------:R-:W-:Y:S05]  /*22d0*/  @P0 EXIT ;  /* 0x000000000000094d */ /* 0x000fea0003800000 */
[----:B------:R-:W3:Y:S02]  /*22e0*/  LDCU.64 UR4, c[0x0][0x388] ;  /* 0x00007100ff0477ac */ /* 0x000ee40008000a00 */
[----:B---3--:R-:W-:-:S06]  /*22f0*/  UIMAD.WIDE.U32 UR4, UR16, 0x4, UR4 ;  /* 0x00000004100478a5 */ /* 0x008fcc000f8e0004 */
[----:B------:R-:W-:Y:S01]  /*2300*/  IMAD.U32 R2, RZ, RZ, UR4 ;  /* 0x00000004ff027e24 */ /* 0x000fe2000f8e00ff */
[----:B0-2---:R-:W-:-:S05]  /*2310*/  MOV R3, UR5 ;  /* 0x0000000500037c02 */ /* 0x005fca0008000f00 */
[----:B------:R-:W-:Y:S01]  /*2320*/  STG.E desc[UR14][R2.64], R9 ;  /* 0x0000000902007986 */ /* 0x000fe2000c10190e */
[----:B------:R-:W-:Y:S05]  /*2330*/  EXIT ;  /* 0x000000000000794d */ /* 0x000fea0003800000 */
.L_x_85:
        /* <DEDUP_REMOVED lines=12> */
.L_x_266:


//--------------------- .text._ZN3cub18CUB_300001_SM_10006detail6reduce28DeviceReduceSingleTileKernelINS2_10policy_hubIfyN4cuda3std3__44plusIfEEE10Policy1000EN6thrust24THRUST_300001_SM_1000_NS6detail15normal_iteratorINSD_10device_ptrIfEEEEPfyS9_ffNS7_10__identityEEEvT0_T1_T2_T3_T4_T6_ --------------------------
	.section	.text._ZN3cub18CUB_300001_SM_10006detail6reduce28DeviceReduceSingleTileKernelINS2_10policy_hubIfyN4cuda3std3__44plusIfEEE10Policy1000EN6thrust24THRUST_300001_SM_1000_NS6detail15normal_iteratorINSD_10device_ptrIfEEEEPfyS9_ffNS7_10__identityEEEvT0_T1_T2_T3_T4_T6_,"ax",@progbits
	.align	128
        .global         _ZN3cub18CUB_300001_SM_10006detail6reduce28DeviceReduceSingleTileKernelINS2_10policy_hubIfyN4cuda3std3__44plusIfEEE10Policy1000EN6thrust24THRUST_300001_SM_1000_NS6detail15normal_iteratorINSD_10device_ptrIfEEEEPfyS9_ffNS7_10__identityEEEvT0_T1_T2_T3_T4_T6_
        .type           _ZN3cub18CUB_300001_SM_10006detail6reduce28DeviceReduceSingleTileKernelINS2_10policy_hubIfyN4cuda3std3__44plusIfEEE10Policy1000EN6thrust24THRUST_300001_SM_1000_NS6detail15normal_iteratorINSD_10device_ptrIfEEEEPfyS9_ffNS7_10__identityEEEvT0_T1_T2_T3_T4_T6_,@function
        .size           _ZN3cub18CUB_300001_SM_10006detail6reduce28DeviceReduceSingleTileKernelINS2_10policy_hubIfyN4cuda3std3__44plusIfEEE10Policy1000EN6thrust24THRUST_300001_SM_1000_NS6detail15normal_iteratorINSD_10device_ptrIfEEEEPfyS9_ffNS7_10__identityEEEvT0_T1_T2_T3_T4_T6_,(.L_x_267 - _ZN3cub18CUB_300001_SM_10006detail6reduce28DeviceReduceSingleTileKernelINS2_10policy_hubIfyN4cuda3std3__44plusIfEEE10Policy1000EN6thrust24THRUST_300001_SM_1000_NS6detail15normal_iteratorINSD_10device_ptrIfEEEEPfyS9_ffNS7_10__identityEEEvT0_T1_T2_T3_T4_T6_)
        .other          _ZN3cub18CUB_300001_SM_10006detail6reduce28DeviceReduceSingleTileKernelINS2_10policy_hubIfyN4cuda3std3__44plusIfEEE10Policy1000EN6thrust24THRUST_300001_SM_1000_NS6detail15normal_iteratorINSD_10device_ptrIfEEEEPfyS9_ffNS7_10__identityEEEvT0_T1_T2_T3_T4_T6_,@"STO_CUDA_ENTRY STV_DEFAULT"
_ZN3cub18CUB_300001_SM_10006detail6reduce28DeviceReduceSingleTileKernelINS2_10policy_hubIfyN4cuda3std3__44plusIfEEE10Policy1000EN6thrust24THRUST_300001_SM_1000_NS6detail15normal_iteratorINSD_10device_ptrIfEEEEPfyS9_ffNS7_10__identityEEEvT0_T1_T2_T3_T4_T6_:
.text._ZN3cub18CUB_300001_SM_10006detail6reduce28DeviceReduceSingleTileKernelINS2_10policy_hubIfyN4cuda3std3__44plusIfEEE10Policy1000EN6thrust24THRUST_300001_SM_1000_NS6detail15normal_iteratorINSD_10device_ptrIfEEEEPfyS9_ffNS7_10__identityEEEvT0_T1_T2_T3_T4_T6_:
[----:B------:R-:W-:Y:S01]  /*0000*/  LDC R1, c[0x0][0x37c] ;  /* 0x0000df00ff017b82 */ /* 0x000fe20000000800 */
[----:B------:R-:W0:Y:S01]  /*0010*/  LDCU.64 UR4, c[0x0][0x390] ;  /* 0x00007200ff0477ac */ /* 0x000e220008000a00 */
[----:B------:R-:W1:Y:S01]  /*0020*/  LDCU.64 UR6, c[0x0][0x358] ;  /* 0x00006b00ff0677ac */ /* 0x000e620008000a00 */
[----:B0-----:R-:W-:Y:S01]  /*0030*/  MOV R4, UR4 ;  /* 0x0000000400047c02 */ /* 0x001fe20008000f00 */
[----:B------:R-:W-:-:S03]  /*0040*/  IMAD.U32 R0, RZ, RZ, UR5 ;  /* 0x00000005ff007e24 */ /* 0x000fc6000f8e00ff */
[----:B------:R-:W-:-:S04]  /*0050*/  ISETP.NE.U32.AND P0, PT, R4, RZ, PT ;  /* 0x000000ff0400720c */ /* 0x000fc80003f05070 */
[----:B------:R-:W-:-:S13]  /*0060*/  ISETP.NE.AND.EX P0, PT, R0, RZ, PT, P0 ;  /* 0x000000ff0000720c */ /* 0x000fda0003f05300 */
        /* <DEDUP_REMOVED lines=8> */
.L_x_86:
[----:B------:R-:W-:Y:S01]  /*00f0*/  ISETP.GT.U32.AND P0, PT, R4, 0xfff, PT ;  /* 0x00000fff0400780c */ /* 0x000fe20003f04070 */
[----:B------:R-:W-:Y:S03]  /*0100*/  BSSY.RECONVERGENT B0, `(.L_x_87) ;  /* 0x00001f3000007945 */ /* 0x000fe60003800200 */
[----:B------:R-:W-:-:S13]  /*0110*/  ISETP.GT.U32.AND.EX P0, PT, R0, RZ, PT, P0 ;  /* 0x000000ff0000720c */ /* 0x000fda0003f04100 */
[----:B------:R-:W-:Y:S05]  /*0120*/  @P0 BRA `(.L_x_88) ;  /* 0x0000000c00ac0947 */ /* 0x000fea0003800000 */
[----:B------:R-:W0:Y:S01]  /*0130*/  S2R R5, SR_TID.X ;  /* 0x0000000000057919 */ /* 0x000e220000002100 */
[----:B------:R-:W-:Y:S01]  /*0140*/  BSSY.RECONVERGENT B1, `(.L_x_89) ;  /* 0x0000009000017945 */ /* 0x000fe20003800200 */
[----:B------:R-:W-:Y:S01]  /*0150*/  HFMA2 R6, -RZ, RZ, 0, 0 ;  /* 0x00000000ff067431 */ /* 0x000fe200000001ff */
[----:B0-----:R-:W-:Y:S01]  /*0160*/  ISETP.GE.U32.AND P0, PT, R5, R4, PT ;  /* 0x000000040500720c */ /* 0x001fe20003f06070 */
[----:B------:R-:W-:-:S12]  /*0170*/  IMAD.MOV.U32 R7, RZ, RZ, R5 ;  /* 0x000000ffff077224 */ /* 0x000fd800078e0005 */
[----:B------:R-:W-:Y:S05]  /*0180*/  @P0 BRA `(.L_x_90) ;  /* 0x0000000000100947 */ /* 0x000fea0003800000 */
[----:B------:R-:W0:Y:S02]  /*0190*/  LDC.64 R2, c[0x0][0x380] ;  /* 0x0000e000ff027b82 */ /* 0x000e240000000a00 */
[----:B0-----:R-:W-:-:S05]  /*01a0*/  IMAD.WIDE.U32 R2, R5, 0x4, R2 ;  /* 0x0000000405027825 */ /* 0x001fca00078e0002 */
[----:B------:R0:W5:Y:S01]  /*01b0*/  LDG.E R6, desc[UR6][R2.64] ;  /* 0x0000000602067981 */ /* 0x000162000c1e1900 */
[----:B------:R-:W-:-:S07]  /*01c0*/  IADD3 R7, PT, PT, R5, 0x100, RZ ;  /* 0x0000010005077810 */ /* 0x000fce0007ffe0ff */
.L_x_90:
[----:B------:R-:W-:Y:S05]  /*01d0*/  BSYNC.RECONVERGENT B1 ;  /* 0x0000000000017941 */ /* 0x000fea0003800200 */
.L_x_89:
[----:B------:R-:W-:Y:S01]  /*01e0*/  ISETP.GE.U32.AND P0, PT, R7, R4, PT ;  /* 0x000000040700720c */ /* 0x000fe20003f06070 */
[----:B------:R-:W-:-:S12]  /*01f0*/  BSSY.RECONVERGENT B1, `(.L_x_91) ;  /* 0x000006d000017945 */ /* 0x000fd80003800200 */
[----:B------:R-:W-:Y:S05]  /*0200*/  @P0 BRA `(.L_x_92) ;  /* 0x0000000400ac0947 */ /* 0x000fea0003800000 */
[----:B0-----:R-:W-:Y:S01]  /*0210*/  LOP3.LUT R3, RZ, R7, RZ, 0x33, !PT ;  /* 0x00000007ff037212 */ /* 0x001fe200078e33ff */
[----:B------:R-:W-:Y:S04]  /*0220*/  BSSY.RECONVERGENT B2, `(.L_x_93) ;  /* 0x0000033000027945 */ /* 0x000fe80003800200 */
[----:B------:R-:W-:-:S05]  /*0230*/  IMAD.IADD R3, R3, 0x1, R4 ;  /* 0x0000000103037824 */ /* 0x000fca00078e0204 */
[C---:B------:R-:W-:Y:S02]  /*0240*/  ISETP.GE.U32.AND P0, PT, R3.reuse, 0xf00, PT ;  /* 0x00000f000300780c */ /* 0x040fe40003f06070 */
[----:B------:R-:W-:-:S04]  /*0250*/  LEA.HI R8, R3, 0x1, RZ, 0x18 ;  /* 0x0000000103087811 */ /* 0x000fc800078fc0ff */
[----:B------:R-:W-:-:S04]  /*0260*/  LOP3.LUT R22, R8, 0xf, RZ, 0xc0, !PT ;  /* 0x0000000f08167812 */ /* 0x000fc800078ec0ff */
[----:B------:R-:W-:-:S03]  /*0270*/  ISETP.NE.AND P1, PT, R22, RZ, PT ;  /* 0x000000ff1600720c */ /* 0x000fc60003f25270 */
[----:B------:R-:W-:Y:S10]  /*0280*/  @!P0 BRA `(.L_x_94) ;  /* 0x0000000000b08947 */ /* 0x000ff40003800000 */
[----:B------:R-:W0:Y:S01]  /*0290*/  LDC.64 R2, c[0x0][0x380] ;  /* 0x0000e000ff027b82 */ /* 0x000e220000000a00 */
[----:B------:R-:W-:-:S04]  /*02a0*/  LOP3.LUT R9, R8, 0x1fffff0, RZ, 0xc0, !PT ;  /* 0x01fffff008097812 */ /* 0x000fc800078ec0ff */
[----:B------:R-:W-:Y:S01]  /*02b0*/  IADD3 R9, PT, PT, -R9, RZ, RZ ;  /* 0x000000ff09097210 */ /* 0x000fe20007ffe1ff */
[----:B0-----:R-:W-:-:S03]  /*02c0*/  IMAD.WIDE.U32 R2, R7, 0x4, R2 ;  /* 0x0000000407027825 */ /* 0x001fc600078e0002 */
[----:B------:R-:W-:-:S05]  /*02d0*/  IADD3 R2, P0, PT, R2, 0x2000, RZ ;  /* 0x0000200002027810 */ /* 0x000fca0007f1e0ff */
[----:B------:R-:W-:-:S08]  /*02e0*/  IMAD.X R3, RZ, RZ, R3, P0 ;  /* 0x000000ffff037224 */ /* 0x000fd000000e0603 */
.L_x_95:
        /* <DEDUP_REMOVED lines=38> */
.L_x_94:
[----:B------:R-:W-:Y:S05]  /*0550*/  BSYNC.RECONVERGENT B2 ;  /* 0x0000000000027941 */ /* 0x000fea0003800200 */
.L_x_93:
[----:B------:R-:W-:Y:S05]  /*0560*/  @!P1 BRA `(.L_x_92) ;  /* 0x0000000000d49947 */ /* 0x000fea0003800000 */
[----:B------:R-:W-:Y:S01]  /*0570*/  ISETP.GE.U32.AND P0, PT, R22, 0x8, PT ;  /* 0x000000081600780c */ /* 0x000fe20003f06070 */
[----:B------:R-:W-:Y:S01]  /*0580*/  BSSY.RECONVERGENT B2, `(.L_x_96) ;  /* 0x0000017000027945 */ /* 0x000fe20003800200 */
[----:B------:R-:W-:-:S04]  /*0590*/  LOP3.LUT R11, R8, 0x7, RZ, 0xc0, !PT ;  /* 0x00000007080b7812 */ /* 0x000fc800078ec0ff */
[----:B------:R-:W-:-:S07]  /*05a0*/  ISETP.NE.AND P1, PT, R11, RZ, PT ;  /* 0x000000ff0b00720c */ /* 0x000fce0003f25270 */
[----:B------:R-:W-:Y:S06]  /*05b0*/  @!P0 BRA `(.L_x_97) ;  /* 0x00000000004c8947 */ /* 0x000fec0003800000 */
[----:B------:R-:W0:Y:S02]  /*05c0*/  LDC.64 R2, c[0x0][0x380] ;  /* 0x0000e000ff027b82 */ /* 0x000e240000000a00 */
[----:B0-----:R-:W-:-:S05]  /*05d0*/  IMAD.WIDE R2, R7, 0x4, R2 ;  /* 0x0000000407027825 */ /* 0x001fca00078e0202 */
        /* <DEDUP_REMOVED lines=17> */
.L_x_97:
[----:B------:R-:W-:Y:S05]  /*06f0*/  BSYNC.RECONVERGENT B2 ;  /* 0x0000000000027941 */ /* 0x000fea0003800200 */
.L_x_96:
        /* <DEDUP_REMOVED lines=17> */
.L_x_99:
[----:B------:R-:W-:Y:S05]  /*0810*/  BSYNC.RECONVERGENT B2 ;  /* 0x0000000000027941 */ /* 0x000fea0003800200 */
.L_x_98:
[----:B------:R-:W-:Y:S05]  /*0820*/  @!P1 BRA `(.L_x_92) ;  /* 0x0000000000249947 */ /* 0x000fea0003800000 */
[----:B------:R-:W0:Y:S01]  /*0830*/  LDC.64 R8, c[0x0][0x380] ;  /* 0x0000e000ff087b82 */ /* 0x000e220000000a00 */
[----:B------:R-:W-:-:S07]  /*0840*/  IMAD.MOV R10, RZ, RZ, -R10 ;  /* 0x000000ffff0a7224 */ /* 0x000fce00078e0a0a */
.L_x_100:
[----:B0-----:R-:W-:-:S06]  /*0850*/  IMAD.WIDE R2, R7, 0x4, R8 ;  /* 0x0000000407027825 */ /* 0x001fcc00078e0208 */
[----:B------:R-:W2:Y:S01]  /*0860*/  LDG.E R3, desc[UR6][R2.64] ;  /* 0x0000000602037981 */ /* 0x000ea2000c1e1900 */
[----:B------:R-:W-:Y:S01]  /*0870*/  IADD3 R10, PT, PT, R10, 0x1, RZ ;  /* 0x000000010a0a7810 */ /* 0x000fe20007ffe0ff */
[----:B------:R-:W-:-:S03]  /*0880*/  VIADD R7, R7, 0x100 ;  /* 0x0000010007077836 */ /* 0x000fc60000000000 */
[----:B------:R-:W-:Y:S01]  /*0890*/  ISETP.NE.AND P0, PT, R10, RZ, PT ;  /* 0x000000ff0a00720c */ /* 0x000fe20003f05270 */
[----:B--2--5:R-:W-:-:S12]  /*08a0*/  FADD R6, R3, R6 ;  /* 0x0000000603067221 */ /* 0x024fd80000000000 */
[----:B------:R-:W-:Y:S05]  /*08b0*/  @P0 BRA `(.L_x_100) ;  /* 0xfffffffc00e40947 */ /* 0x000fea000383ffff */
.L_x_92:
[----:B------:R-:W-:Y:S05]  /*08c0*/  BSYNC.RECONVERGENT B1 ;  /* 0x0000000000017941 */ /* 0x000fea0003800200 */
.L_x_91:
[----:B------:R-:W-:Y:S02]  /*08d0*/  ISETP.GE.U32.AND P0, PT, R4, 0x100, PT ;  /* 0x000001000400780c */ /* 0x000fe40003f06070 */
[----:B-----5:R-:W-:Y:S02]  /*08e0*/  MOV R9, R6 ;  /* 0x0000000600097202 */ /* 0x020fe40000000f00 */
[----:B------:R-:W-:-:S13]  /*08f0*/  ISETP.GE.U32.AND.EX P0, PT, R0, RZ, PT, P0 ;  /* 0x000000ff0000720c */ /* 0x000fda0003f06100 */
[----:B------:R-:W-:Y:S05]  /*0900*/  @!P0 BRA `(.L_x_101) ;  /* 0x0000000000ac8947 */ /* 0x000fea0003800000 */
[----:B------:R-:W1:Y:S01]  /*0910*/  S2R R6, SR_LANEID ;  /* 0x0000000000067919 */ /* 0x000e620000000000 */
[----:B------:R-:W-:Y:S01]  /*0920*/  ISETP.NE.AND P5, PT, R5, RZ, PT ;  /* 0x000000ff0500720c */ /* 0x000fe20003fa5270 */
        /* <DEDUP_REMOVED lines=14> */
[----:B-1----:R-:W-:-:S05]  /*0a10*/  @!P1 LEA R7, R7, R4, 0x18 ;  /* 0x0000000407079211 */ /* 0x002fca00078ec0ff */
[----:B------:R-:W-:-:S03]  /*0a20*/  @!P1 IMAD.IADD R2, R2, 0x1, R7 ;  /* 0x0000000102029824 */ /* 0x000fc600078e0207 */
[----:B0-----:R-:W-:Y:S01]  /*0a30*/  @!P0 FADD R0, R0, R3 ;  /* 0x0000000300008221 */ /* 0x001fe20000000000 */
[----:B------:R-:W-:-:S04]  /*0a40*/  ISETP.GT.AND P0, PT, R6, 0x17, PT ;  /* 0x000000170600780c */ /* 0x000fc80003f04270 */
[----:B------:R-:W0:Y:S09]  /*0a50*/  SHFL.DOWN PT, R3, R0, 0x8, 0x1f ;  /* 0x09001f0000037f89 */ /* 0x000e3200000e0000 */
[----:B0-----:R-:W-:Y:S01]  /*0a60*/  @!P0 FADD R0, R0, R3 ;  /* 0x0000000300008221 */ /* 0x001fe20000000000 */
[----:B------:R-:W-:-:S04]  /*0a70*/  ISETP.GT.AND P0, PT, R6, 0xf, PT ;  /* 0x0000000f0600780c */ /* 0x000fc80003f04270 */
[----:B------:R-:W0:Y:S02]  /*0a80*/  SHFL.DOWN PT, R3, R0, 0x10, 0x1f ;  /* 0x0a001f0000037f89 */ /* 0x000e2400000e0000 */
[----:B0-----:R-:W-:-:S05]  /*0a90*/  FADD R3, R0, R3 ;  /* 0x0000000300037221 */ /* 0x001fca0000000000 */
[----:B------:R1:W-:Y:S01]  /*0aa0*/  @!P1 STS [R2+0x8], R3 ;  /* 0x0000080302009388 */ /* 0x0003e20000000800 */
[----:B------:R-:W-:Y:S01]  /*0ab0*/  FSEL R8, R0, R3, P0 ;  /* 0x0000000300087208 */ /* 0x000fe20000000000 */
[----:B------:R-:W-:Y:S06]  /*0ac0*/  BAR.SYNC.DEFER_BLOCKING 0x0 ;  /* 0x0000000000007b1d */ /* 0x000fec0000010000 */
[----:B------:R-:W-:Y:S05]  /*0ad0*/  @P5 BRA `(.L_x_102) ;  /* 0x0000001400545947 */ /* 0x000fea0003800000 */
[----:B------:R-:W0:Y:S01]  /*0ae0*/  S2UR UR5, SR_CgaCtaId ;  /* 0x00000000000579c3 */ /* 0x000e220000008800 */
[----:B------:R-:W-:Y:S02]  /*0af0*/  UMOV UR4, 0x400 ;  /* 0x0000040000047882 */ /* 0x000fe40000000000 */
[----:B0-----:R-:W-:-:S09]  /*0b00*/  ULEA UR4, UR5, UR4, 0x18 ;  /* 0x0000000405047291 */ /* 0x001fd2000f8ec0ff */
[----:B-1----:R-:W0:Y:S04]  /*0b10*/  LDS R3, [UR4+0xc] ;  /* 0x00000c04ff037984 */ /* 0x002e280008000800 */
        /* <DEDUP_REMOVED lines=10> */
.L_x_101:
[----:B------:R-:W1:Y:S01]  /*0bc0*/  S2R R8, SR_LANEID ;  /* 0x0000000000087919 */ /* 0x000e620000000000 */
[C---:B0-----:R-:W-:Y:S02]  /*0bd0*/  LOP3.LUT R2, R5.reuse, 0x3e0, RZ, 0xc0, !PT ;  /* 0x000003e005027812 */ /* 0x041fe400078ec0ff */
[----:B------:R-:W-:Y:S02]  /*0be0*/  ISETP.NE.AND P5, PT, R5, RZ, PT ;  /* 0x000000ff0500720c */ /* 0x000fe40003fa5270 */
[----:B------:R-:W-:Y:S02]  /*0bf0*/  LOP3.LUT R7, RZ, R2, RZ, 0x33, !PT ;  /* 0x00000002ff077212 */ /* 0x000fe400078e33ff */
[----:B------:R-:W-:-:S03]  /*0c00*/  IADD3 R3, PT, PT, R2, 0x20, RZ ;  /* 0x0000002002037810 */ /* 0x000fc60007ffe0ff */
[----:B------:R-:W-:Y:S01]  /*0c10*/  IMAD.IADD R7, R7, 0x1, R4 ;  /* 0x0000000107077824 */ /* 0x000fe200078e0204 */
[----:B------:R-:W-:-:S04]  /*0c20*/  ISETP.GT.U32.AND P0, PT, R3, R4, PT ;  /* 0x000000040300720c */ /* 0x000fc80003f04070 */
[----:B------:R-:W-:-:S05]  /*0c30*/  SEL R7, R7, 0x1f, P0 ;  /* 0x0000001f07077807 */ /* 0x000fca0000000000 */
[----:B------:R-:W0:Y:S01]  /*0c40*/  SHFL.DOWN PT, R2, R9, 0x1, R7 ;  /* 0x0820000009027989 */ /* 0x000e2200000e0007 */
[C---:B-1----:R-:W-:Y:S02]  /*0c50*/  ISETP.GE.AND P0, PT, R8.reuse, R7, PT ;  /* 0x000000070800720c */ /* 0x042fe40003f06270 */
[C---:B------:R-:W-:Y:S02]  /*0c60*/  IADD3 R6, PT, PT, R8.reuse, 0x2, RZ ;  /* 0x0000000208067810 */ /* 0x040fe40007ffe0ff */
[----:B------:R-:W-:-:S09]  /*0c70*/  ISETP.NE.AND P1, PT, R8, RZ, PT ;  /* 0x000000ff0800720c */ /* 0x000fd20003f25270 */
[----:B0-----:R-:W-:Y:S01]  /*0c80*/  @!P0 FADD R9, R2, R9 ;  /* 0x0000000902098221 */ /* 0x001fe20000000000 */
[----:B------:R-:W-:Y:S01]  /*0c90*/  ISETP.GT.AND P0, PT, R6, R7, PT ;  /* 0x000000070600720c */ /* 0x000fe20003f04270 */
[----:B------:R-:W-:Y:S02]  /*0ca0*/  VIADD R6, R8, 0x4 ;  /* 0x0000000408067836 */ /* 0x000fe40000000000 */
[----:B------:R-:W0:Y:S01]  /*0cb0*/  @!P1 S2R R11, SR_CgaCtaId ;  /* 0x00000000000b9919 */ /* 0x000e220000008800 */
[----:B------:R-:W-:Y:S01]  /*0cc0*/  @!P1 SHF.R.U32.HI R3, RZ, 0x3, R5 ;  /* 0x00000003ff039819 */ /* 0x000fe20000011605 */
[----:B------:R-:W1:Y:S03]  /*0cd0*/  SHFL.DOWN PT, R2, R9, 0x2, R7 ;  /* 0x0840000009027989 */ /* 0x000e6600000e0007 */
[----:B------:R-:W-:-:S05]  /*0ce0*/  @!P1 LOP3.LUT R3, R3, 0x7c, RZ, 0xc0, !PT ;  /* 0x0000007c03039812 */ /* 0x000fca00078ec0ff */
[----:B-1----:R-:W-:Y:S01]  /*0cf0*/  @!P0 FADD R9, R9, R2 ;  /* 0x0000000209098221 */ /* 0x002fe20000000000 */
[-C--:B------:R-:W-:Y:S02]  /*0d00*/  ISETP.GT.AND P0, PT, R6, R7.reuse, PT ;  /* 0x000000070600720c */ /* 0x080fe40003f04270 */
[----:B------:R-:W-:Y:S02]  /*0d10*/  IADD3 R6, PT, PT, R8, 0x8, RZ ;  /* 0x0000000808067810 */ /* 0x000fe40007ffe0ff */
[----:B------:R-:W1:Y:S09]  /*0d20*/  SHFL.DOWN PT, R2, R9, 0x4, R7 ;  /* 0x0880000009027989 */ /* 0x000e7200000e0007 */
[----:B-1----:R-:W-:Y:S01]  /*0d30*/  @!P0 FADD R9, R9, R2 ;  /* 0x0000000209098221 */ /* 0x002fe20000000000 */
[----:B------:R-:W-:Y:S01]  /*0d40*/  ISETP.GT.AND P0, PT, R6, R7, PT ;  /* 0x000000070600720c */ /* 0x000fe20003f04270 */
[----:B------:R-:W-:-:S03]  /*0d50*/  VIADD R6, R8, 0x10 ;  /* 0x0000001008067836 */ /* 0x000fc60000000000 */
[----:B------:R-:W1:Y:S09]  /*0d60*/  SHFL.DOWN PT, R2, R9, 0x8, R7 ;  /* 0x0900000009027989 */ /* 0x000e7200000e0007 */
[----:B-1----:R-:W-:Y:S01]  /*0d70*/  @!P0 FADD R9, R9, R2 ;  /* 0x0000000209098221 */ /* 0x002fe20000000000 */
[----:B------:R-:W-:-:S02]  /*0d80*/  ISETP.GT.AND P0, PT, R6, R7, PT ;  /* 0x000000070600720c */ /* 0x000fc40003f04270 */
[----:B------:R-:W-:Y:S02]  /*0d90*/  @!P1 MOV R6, 0x400 ;  /* 0x0000040000069802 */ /* 0x000fe40000000f00 */
[----:B------:R-:W1:Y:S02]  /*0da0*/  SHFL.DOWN PT, R2, R9, 0x10, R7 ;  /* 0x0a00000009027989 */ /* 0x000e6400000e0007 */
[----:B0-----:R-:W-:-:S04]  /*0db0*/  @!P1 LEA R6, R11, R6, 0x18 ;  /* 0x000000060b069211 */ /* 0x001fc800078ec0ff */
[----:B------:R-:W-:-:S03]  /*0dc0*/  @!P1 IADD3 R3, PT, PT, R3, R6, RZ ;  /* 0x0000000603039210 */ /* 0x000fc60007ffe0ff */
[----:B-1----:R-:W-:-:S04]  /*0dd0*/  @!P0 FADD R9, R9, R2 ;  /* 0x0000000209098221 */ /* 0x002fc80000000000 */
[----:B------:R-:W-:-:S05]  /*0de0*/  IMAD.MOV.U32 R8, RZ, RZ, R9 ;  /* 0x000000ffff087224 */ /* 0x000fca00078e0009 */
[----:B------:R0:W-:Y:S01]  /*0df0*/  @!P1 STS [R3+0x8], R8 ;  /* 0x0000080803009388 */ /* 0x0001e20000000800 */
[----:B------:R-:W-:Y:S06]  /*0e00*/  BAR.SYNC.DEFER_BLOCKING 0x0 ;  /* 0x0000000000007b1d */ /* 0x000fec0000010000 */
[----:B------:R-:W-:Y:S05]  /*0e10*/  @P5 BRA `(.L_x_102) ;  /* 0x0000001000845947 */ /* 0x000fea0003800000 */
[----:B------:R-:W1:Y:S01]  /*0e20*/  S2UR UR5, SR_CgaCtaId ;  /* 0x00000000000579c3 */ /* 0x000e620000008800 */
[----:B------:R-:W-:Y:S01]  /*0e30*/  UMOV UR4, 0x400 ;  /* 0x0000040000047882 */ /* 0x000fe20000000000 */
[C---:B------:R-:W-:Y:S02]  /*0e40*/  ISETP.GT.U32.AND P3, PT, R4.reuse, 0x20, PT ;  /* 0x000000200400780c */ /* 0x040fe40003f64070 */
[----:B------:R-:W-:Y:S02]  /*0e50*/  ISETP.GT.U32.AND P1, PT, R4, 0x40, PT ;  /* 0x000000400400780c */ /* 0x000fe40003f24070 */
[----:B------:R-:W-:Y:S02]  /*0e60*/  ISETP.GT.U32.AND.EX P3, PT, R0, RZ, PT, P3 ;  /* 0x000000ff0000720c */ /* 0x000fe40003f64130 */
[----:B------:R-:W-:Y:S02]  /*0e70*/  ISETP.GT.U32.AND P0, PT, R4, 0x60, PT ;  /* 0x000000600400780c */ /* 0x000fe40003f04070 */
[----:B------:R-:W-:-:S02]  /*0e80*/  ISETP.GT.U32.AND.EX P1, PT, R0, RZ, PT, P1 ;  /* 0x000000ff0000720c */ /* 0x000fc40003f24110 */
[----:B------:R-:W-:Y:S02]  /*0e90*/  ISETP.GT.U32.AND P2, PT, R4, 0x80, PT ;  /* 0x000000800400780c */ /* 0x000fe40003f44070 */
[----:B------:R-:W-:Y:S02]  /*0ea0*/  ISETP.GT.U32.AND.EX P0, PT, R0, RZ, PT, P0 ;  /* 0x000000ff0000720c */ /* 0x000fe40003f04100 */
[----:B------:R-:W-:Y:S02]  /*0eb0*/  ISETP.GT.U32.AND P4, PT, R4, 0xa0, PT ;  /* 0x000000a00400780c */ /* 0x000fe40003f84070 */
[C---:B------:R-:W-:Y:S02]  /*0ec0*/  ISETP.GT.U32.AND.EX P2, PT, R0.reuse, RZ, PT, P2 ;  /* 0x000000ff0000720c */ /* 0x040fe40003f44120 */
[----:B------:R-:W-:Y:S01]  /*0ed0*/  ISETP.GT.U32.AND.EX P4, PT, R0, RZ, PT, P4 ;  /* 0x000000ff0000720c */ /* 0x000fe20003f84140 */
[----:B-1----:R-:W-:-:S09]  /*0ee0*/  ULEA UR4, UR5, UR4, 0x18 ;  /* 0x0000000405047291 */ /* 0x002fd2000f8ec0ff */
[----:B0-----:R-:W0:Y:S04]  /*0ef0*/  LDS R3, [UR4+0xc] ;  /* 0x00000c04ff037984 */ /* 0x001e280008000800 */
[----:B------:R-:W1:Y:S04]  /*0f00*/  LDS.128 R12, [UR4+0x10] ;  /* 0x00001004ff0c7984 */ /* 0x000e680008000c00 */
[----:B------:R-:W2:Y:S01]  /*0f10*/  LDS.64 R6, [UR4+0x20] ;  /* 0x00002004ff067984 */ /* 0x000ea20008000a00 */
[----:B0-----:R-:W-:Y:S01]  /*0f20*/  @P3 FADD R8, R8, R3 ;  /* 0x0000000308083221 */ /* 0x001fe20000000000 */
[----:B------:R-:W-:-:S03]  /*0f30*/  ISETP.GT.U32.AND P3, PT, R4, 0xc0, PT ;  /* 0x000000c00400780c */ /* 0x000fc60003f64070 */
[----:B-1----:R-:W-:Y:S01]  /*0f40*/  @P1 FADD R8, R8, R12 ;  /* 0x0000000c08081221 */ /* 0x002fe20000000000 */
[----:B------:R-:W-:Y:S02]  /*0f50*/  ISETP.GT.U32.AND P1, PT, R4, 0xe0, PT ;  /* 0x000000e00400780c */ /* 0x000fe40003f24070 */
[----:B------:R-:W-:Y:S01]  /*0f60*/  ISETP.GT.U32.AND.EX P3, PT, R0, RZ, PT, P3 ;  /* 0x000000ff0000720c */ /* 0x000fe20003f64130 */
[----:B------:R-:W-:Y:S01]  /*0f70*/  @P0 FADD R8, R8, R13 ;  /* 0x0000000d08080221 */ /* 0x000fe20000000000 */
[----:B------:R-:W-:-:S03]  /*0f80*/  ISETP.GT.U32.AND.EX P1, PT, R0, RZ, PT, P1 ;  /* 0x000000ff0000720c */ /* 0x000fc60003f24110 */
[----:B------:R-:W-:-:S04]  /*0f90*/  @P2 FADD R8, R8, R14 ;  /* 0x0000000e08082221 */ /* 0x000fc80000000000 */
[----:B------:R-:W-:-:S04]  /*0fa0*/  @P4 FADD R8, R8, R15 ;  /* 0x0000000f08084221 */ /* 0x000fc80000000000 */
[----:B--2---:R-:W-:-:S04]  /*0fb0*/  @P3 FADD R8, R8, R6 ;  /* 0x0000000608083221 */ /* 0x004fc80000000000 */
[----:B------:R-:W-:Y:S01]  /*0fc0*/  @P1 FADD R8, R8, R7 ;  /* 0x0000000708081221 */ /* 0x000fe20000000000 */
[----:B------:R-:W-:Y:S06]  /*0fd0*/  BRA `(.L_x_102) ;  /* 0x0000001000147947 */ /* 0x000fec0003800000 */
.L_x_88:
[----:B------:R-:W0:Y:S01]  /*0fe0*/  S2R R8, SR_TID.X ;  /* 0x0000000000087919 */ /* 0x000e220000002100 */
[----:B------:R-:W0:Y:S02]  /*0ff0*/  LDC.64 R2, c[0x0][0x380] ;  /* 0x0000e000ff027b82 */ /* 0x000e240000000a00 */
[----:B0-----:R-:W-:-:S05]  /*1000*/  IMAD.WIDE.U32 R2, R8, 0x4, R2 ;  /* 0x0000000408027825 */ /* 0x001fca00078e0002 */
        /* <DEDUP_REMOVED lines=16> */
[----:B--2---:R-:W-:Y:S01]  /*1110*/  FADD R9, R9, R12 ;  /* 0x0000000c09097221 */ /* 0x004fe20000000000 */
[----:B---3--:R-:W-:Y:S01]  /*1120*/  FADD R14, R11, R14 ;  /* 0x0000000e0b0e7221 */ /* 0x008fe20000000000 */
[----:B------:R-:W-:-:S03]  /*1130*/  HFMA2 R11, -RZ, RZ, 0, 0.00048828125 ;  /* 0x00001000ff0b7431 */ /* 0x000fc600000001ff */
[----:B------:R-:W-:Y:S01]  /*1140*/  FADD R14, R9, R14 ;  /* 0x0000000e090e7221 */ /* 0x000fe20000000000 */
[----:B------:R-:W-:Y:S01]  /*1150*/  IADD3 R9, P1, PT, R4, -0x1000, RZ ;  /* 0xfffff00004097810 */ /* 0x000fe20007f3e0ff */
[----:B----4-:R-:W-:-:S03]  /*1160*/  FADD R13, R13, R16 ;  /* 0x000000100d0d7221 */ /* 0x010fc60000000000 */
[----:B------:R-:W-:Y:S02]  /*1170*/  ISETP.GE.U32.AND P0, PT, R9, 0x1000, PT ;  /* 0x000010000900780c */ /* 0x000fe40003f06070 */
[----:B------:R-:W-:-:S04]  /*1180*/  IADD3.X R12, PT, PT, R0, -0x1, RZ, P1, !PT ;  /* 0xffffffff000c7810 */ /* 0x000fc80000ffe4ff */
[----:B------:R-:W-:Y:S01]  /*1190*/  ISETP.GE.U32.AND.EX P0, PT, R12, RZ, PT, P0 ;  /* 0x000000ff0c00720c */ /* 0x000fe20003f06100 */
        /* <DEDUP_REMOVED lines=11> */
[----:B------:R-:W-:Y:S01]  /*1250*/  IMAD.MOV.U32 R13, RZ, RZ, RZ ;  /* 0x000000ffff0d7224 */ /* 0x000fe200078e00ff */
[----:B------:R-:W-:Y:S06]  /*1260*/  @!P0 BRA `(.L_x_103) ;  /* 0x0000000000c08947 */ /* 0x000fec0003800000 */
[----:B------:R-:W0:Y:S01]  /*1270*/  LDC.64 R4, c[0x0][0x390] ;  /* 0x0000e400ff047b82 */ /* 0x000e220000000a00 */
[----:B------:R-:W-:Y:S01]  /*1280*/  MOV R11, 0x1000 ;  /* 0x00001000000b7802 */ /* 0x000fe20000000f00 */
[----:B------:R-:W-:-:S07]  /*1290*/  IMAD.MOV.U32 R13, RZ, RZ, RZ ;  /* 0x000000ffff0d7224 */ /* 0x000fce00078e00ff */
.L_x_105:
[----:B------:R-:W-:-:S04]  /*12a0*/  LEA R6, P0, R11, R2, 0x2 ;  /* 0x000000020b067211 */ /* 0x000fc800078010ff */
[----:B------:R-:W-:-:S05]  /*12b0*/  LEA.HI.X R7, R11, R3, R13, 0x2, P0 ;  /* 0x000000030b077211 */ /* 0x000fca00000f140d */
[----:B------:R-:W2:Y:S04]  /*12c0*/  LDG.E R0, desc[UR6][R6.64+0x2400] ;  /* 0x0024000606007981 */ /* 0x000ea8000c1e1900 */
[----:B------:R-:W2:Y:S04]  /*12d0*/  LDG.E R15, desc[UR6][R6.64+0x2800] ;  /* 0x00280006060f7981 */ /* 0x000ea8000c1e1900 */
        /* <DEDUP_REMOVED lines=13> */
[----:B------:R0:W5:Y:S02]  /*13b0*/  LDG.E R20, desc[UR6][R6.64+0x3c00] ;  /* 0x003c000606147981 */ /* 0x000164000c1e1900 */
[----:B0-----:R-:W-:-:S04]  /*13c0*/  IADD3 R6, P1, PT, -R11, R4, RZ ;  /* 0x000000040b067210 */ /* 0x001fc80007f3e1ff */
[----:B------:R-:W-:Y:S01]  /*13d0*/  ISETP.GE.U32.AND P0, PT, R6, 0x1000, PT ;  /* 0x000010000600780c */ /* 0x000fe20003f06070 */
[----:B--2---:R-:W-:Y:S01]  /*13e0*/  FADD R15, R0, R15 ;  /* 0x0000000f000f7221 */ /* 0x004fe20000000000 */
[----:B------:R-:W-:-:S04]  /*13f0*/  MOV R0, R5 ;  /* 0x0000000500007202 */ /* 0x000fc80000000f00 */
[----:B------:R-:W-:Y:S01]  /*1400*/  IADD3.X R6, PT, PT, ~R13, R0, RZ, P1, !PT ;  /* 0x000000000d067210 */ /* 0x000fe20000ffe5ff */
[----:B---3--:R-:W-:-:S03]  /*1410*/  FADD R10, R27, R10 ;  /* 0x0000000a1b0a7221 */ /* 0x008fc60000000000 */
[----:B------:R-:W-:Y:S01]  /*1420*/  ISETP.GE.U32.AND.EX P0, PT, R6, RZ, PT, P0 ;  /* 0x000000ff0600720c */ /* 0x000fe20003f06100 */
[----:B----4-:R-:W-:-:S04]  /*1430*/  FADD R29, R26, R29 ;  /* 0x0000001d1a1d7221 */ /* 0x010fc80000000000 */
[----:B------:R-:W-:Y:S01]  /*1440*/  FADD R10, R10, R29 ;  /* 0x0000001d0a0a7221 */ /* 0x000fe20000000000 */
[----:B-----5:R-:W-:Y:S01]  /*1450*/  FADD R24, R24, R25 ;  /* 0x0000001918187221 */ /* 0x020fe20000000000 */
[----:B------:R-:W-:-:S04]  /*1460*/  FADD R23, R23, R22 ;  /* 0x0000001617177221 */ /* 0x000fc80000000000 */
        /* <DEDUP_REMOVED lines=11> */
[----:B------:R-:W-:-:S05]  /*1520*/  IADD3 R11, P0, PT, R11, 0x1000, RZ ;  /* 0x000010000b0b7810 */ /* 0x000fca0007f1e0ff */
[----:B------:R-:W-:Y:S01]  /*1530*/  IMAD.X R13, RZ, RZ, R13, P0 ;  /* 0x000000ffff0d7224 */ /* 0x000fe200000e060d */
[----:B------:R-:W-:-:S04]  /*1540*/  ISETP.GT.U32.AND P0, PT, R11, R9, PT ;  /* 0x000000090b00720c */ /* 0x000fc80003f04070 */
[----:B------:R-:W-:-:S13]  /*1550*/  ISETP.GT.U32.AND.EX P0, PT, R13, R12, PT, P0 ;  /* 0x0000000c0d00720c */ /* 0x000fda0003f04100 */
[----:B------:R-:W-:Y:S05]  /*1560*/  @!P0 BRA `(.L_x_105) ;  /* 0xfffffffc004c8947 */ /* 0x000fea000383ffff */
.L_x_103:
[CC--:B------:R-:W-:Y:S01]  /*1570*/  IADD3 R3, PT, PT, -R11.reuse, R4.reuse, RZ ;  /* 0x000000040b037210 */ /* 0x0c0fe20007ffe1ff */
[----:B------:R-:W-:Y:S01]  /*1580*/  BSSY.RECONVERGENT B1, `(.L_x_104) ;  /* 0x0000080000017945 */ /* 0x000fe20003800200 */
[----:B------:R-:W-:Y:S02]  /*1590*/  ISETP.GE.U32.AND P1, PT, R11, R4, PT ;  /* 0x000000040b00720c */ /* 0x000fe40003f26070 */
[----:B------:R-:W-:-:S04]  /*15a0*/  ISETP.GE.AND P0, PT, R8, R3, PT ;  /* 0x000000030800720c */ /* 0x000fc80003f06270 */
[----:B------:R-:W-:-:S13]  /*15b0*/  ISETP.GE.U32.OR.EX P0, PT, R13, R0, P0, P1 ;  /* 0x000000000d00720c */ /* 0x000fda0000706510 */
[----:B------:R-:W-:Y:S05]  /*15c0*/  @P0 BRA `(.L_x_106) ;  /* 0x0000000400ec0947 */ /* 0x000fea0003800000 */
[----:B------:R-:W-:Y:S01]  /*15d0*/  LOP3.LUT R0, RZ, R8, RZ, 0x33, !PT ;  /* 0x00000008ff007212 */ /* 0x000fe200078e33ff */
[----:B------:R-:W-:Y:S03]  /*15e0*/  BSSY.RECONVERGENT B2, `(.L_x_107) ;  /* 0x0000038000027945 */ /* 0x000fe60003800200 */
[----:B------:R-:W-:-:S04]  /*15f0*/  IADD3 R0, PT, PT, -R11, R4, R0 ;  /* 0x000000040b007210 */ /* 0x000fc80007ffe100 */
[C---:B------:R-:W-:Y:S02]  /*1600*/  ISETP.GE.U32.AND P1, PT, R0.reuse, 0xf00, PT ;  /* 0x00000f000000780c */ /* 0x040fe40003f26070 */
[----:B------:R-:W-:Y:S02]  /*1610*/  LEA.HI R4, R0, 0x1, RZ, 0x18 ;  /* 0x0000000100047811 */ /* 0x000fe400078fc0ff */
[----:B------:R-:W-:Y:S02]  /*1620*/  MOV R0, R8 ;  /* 0x0000000800007202 */ /* 0x000fe40000000f00 */
[----:B------:R-:W-:-:S04]  /*1630*/  LOP3.LUT R24, R4, 0xf, RZ, 0xc0, !PT ;  /* 0x0000000f04187812 */ /* 0x000fc800078ec0ff */
[----:B------:R-:W-:-:S03]  /*1640*/  ISETP.NE.AND P0, PT, R24, RZ, PT ;  /* 0x000000ff1800720c */ /* 0x000fc60003f05270 */
[----:B------:R-:W-:Y:S10]  /*1650*/  @!P1 BRA `(.L_x_108) ;  /* 0x0000000000c09947 */ /* 0x000ff40003800000 */
[----:B------:R-:W0:Y:S01]  /*1660*/  LDCU.64 UR4, c[0x0][0x380] ;  /* 0x00007000ff0477ac */ /* 0x000e220008000a00 */
[----:B------:R-:W-:Y:S02]  /*1670*/  IADD3 R3, P1, PT, R8, R11, RZ ;  /* 0x0000000b08037210 */ /* 0x000fe40007f3e0ff */
[----:B------:R-:W-:-:S03]  /*1680*/  LOP3.LUT R9, R4, 0x1fffff0, RZ, 0xc0, !PT ;  /* 0x01fffff004097812 */ /* 0x000fc600078ec0ff */
[----:B------:R-:W-:Y:S01]  /*1690*/  IMAD.X R0, RZ, RZ, R13, P1 ;  /* 0x000000ffff007224 */ /* 0x000fe200008e060d */
[----:B------:R-:W-:Y:S02]  /*16a0*/  IADD3 R9, PT, PT, -R9, RZ, RZ ;  /* 0x000000ff09097210 */ /* 0x000fe40007ffe1ff */
[----:B0-----:R-:W-:-:S04]  /*16b0*/  LEA R2, P2, R3, UR4, 0x2 ;  /* 0x0000000403027c11 */ /* 0x001fc8000f8410ff */
[----:B------:R-:W-:Y:S02]  /*16c0*/  IADD3 R2, P1, PT, R2, 0x2000, RZ ;  /* 0x0000200002027810 */ /* 0x000fe40007f3e0ff */
[----:B------:R-:W-:Y:S02]  /*16d0*/  LEA.HI.X R3, R3, UR5, R0, 0x2, P2 ;  /* 0x0000000503037c11 */ /* 0x000fe400090f1400 */
[----:B------:R-:W-:-:S03]  /*16e0*/  MOV R0, R8 ;  /* 0x0000000800007202 */ /* 0x000fc60000000f00 */
[----:B------:R-:W-:-:S07]  /*16f0*/  IMAD.X R3, RZ, RZ, R3, P1 ;  /* 0x000000ffff037224 */ /* 0x000fce00008e0603 */
.L_x_109:
        /* <DEDUP_REMOVED lines=16> */
[----:B------:R-:W-:Y:S01]  /*1800*/  IADD3 R9, PT, PT, R9, 0x10, RZ ;  /* 0x0000001009097810 */ /* 0x000fe20007ffe0ff */
[----:B------:R-:W-:-:S03]  /*1810*/  VIADD R0, R0, 0x1000 ;  /* 0x0000100000007836 */ /* 0x000fc60000000000 */
[----:B------:R-:W-:Y:S02]  /*1820*/  ISETP.NE.AND P1, PT, R9, RZ, PT ;  /* 0x000000ff0900720c */ /* 0x000fe40003f25270 */
[----:B0-----:R-:W-:-:S04]  /*1830*/  IADD3 R2, P2, PT, R2, 0x4000, RZ ;  /* 0x0000400002027810 */ /* 0x001fc80007f5e0ff */
[----:B------:R-:W-:Y:S01]  /*1840*/  IADD3.X R3, PT, PT, RZ, R3, RZ, P2, !PT ;  /* 0x00000003ff037210 */ /* 0x000fe200017fe4ff */
        /* <DEDUP_REMOVED lines=17> */
.L_x_108:
[----:B------:R-:W-:Y:S05]  /*1960*/  BSYNC.RECONVERGENT B2 ;  /* 0x0000000000027941 */ /* 0x000fea0003800200 */
.L_x_107:
[----:B------:R-:W-:Y:S05]  /*1970*/  @!P0 BRA `(.L_x_106) ;  /* 0x0000000400008947 */ /* 0x000fea0003800000 */
[----:B------:R-:W-:Y:S01]  /*1980*/  ISETP.GE.U32.AND P0, PT, R24, 0x8, PT ;  /* 0x000000081800780c */ /* 0x000fe20003f06070 */
[----:B------:R-:W-:Y:S01]  /*1990*/  BSSY.RECONVERGENT B2, `(.L_x_110) ;  /* 0x000001a000027945 */ /* 0x000fe20003800200 */
[----:B------:R-:W-:-:S04]  /*19a0*/  LOP3.LUT R7, R4, 0x7, RZ, 0xc0, !PT ;  /* 0x0000000704077812 */ /* 0x000fc800078ec0ff */
[----:B------:R-:W-:-:S07]  /*19b0*/  ISETP.NE.AND P1, PT, R7, RZ, PT ;  /* 0x000000ff0700720c */ /* 0x000fce0003f25270 */
[----:B------:R-:W-:Y:S06]  /*19c0*/  @!P0 BRA `(.L_x_111) ;  /* 0x0000000000588947 */ /* 0x000fec0003800000 */
[----:B------:R-:W0:Y:S01]  /*19d0*/  LDCU.64 UR4, c[0x0][0x380] ;  /* 0x00007000ff0477ac */ /* 0x000e220008000a00 */
[----:B------:R-:W-:-:S04]  /*19e0*/  IADD3 R3, P0, PT, R0, R11, RZ ;  /* 0x0000000b00037210 */ /* 0x000fc80007f1e0ff */
[----:B------:R-:W-:Y:S02]  /*19f0*/  IADD3.X R6, PT, PT, RZ, R13, RZ, P0, !PT ;  /* 0x0000000dff067210 */ /* 0x000fe400007fe4ff */
[----:B0-----:R-:W-:-:S04]  /*1a00*/  LEA R2, P0, R3, UR4, 0x2 ;  /* 0x0000000403027c11 */ /* 0x001fc8000f8010ff */
        /* <DEDUP_REMOVED lines=9> */
[----:B------:R-:W-:Y:S01]  /*1aa0*/  IADD3 R0, PT, PT, R0, 0x800, RZ ;  /* 0x0000080000007810 */ /* 0x000fe20007ffe0ff */
        /* <DEDUP_REMOVED lines=8> */
.L_x_111:
[----:B------:R-:W-:Y:S05]  /*1b30*/  BSYNC.RECONVERGENT B2 ;  /* 0x0000000000027941 */ /* 0x000fea0003800200 */
.L_x_110:
[----:B------:R-:W-:Y:S05]  /*1b40*/  @!P1 BRA `(.L_x_106) ;  /* 0x00000000008c9947 */ /* 0x000fea0003800000 */
[----:B------:R-:W-:Y:S01]  /*1b50*/  ISETP.GE.U32.AND P0, PT, R7, 0x4, PT ;  /* 0x000000040700780c */ /* 0x000fe20003f06070 */
[----:B------:R-:W-:Y:S01]  /*1b60*/  BSSY.RECONVERGENT B2, `(.L_x_112) ;  /* 0x0000012000027945 */ /* 0x000fe20003800200 */
[----:B------:R-:W-:-:S04]  /*1b70*/  LOP3.LUT R6, R4, 0x3, RZ, 0xc0, !PT ;  /* 0x0000000304067812 */ /* 0x000fc800078ec0ff */
[----:B------:R-:W-:-:S07]  /*1b80*/  ISETP.NE.AND P1, PT, R6, RZ, PT ;  /* 0x000000ff0600720c */ /* 0x000fce0003f25270 */
[----:B------:R-:W-:Y:S06]  /*1b90*/  @!P0 BRA `(.L_x_113) ;  /* 0x0000000000388947 */ /* 0x000fec0003800000 */
[----:B------:R-:W0:Y:S01]  /*1ba0*/  LDCU.64 UR4, c[0x0][0x380] ;  /* 0x00007000ff0477ac */ /* 0x000e220008000a00 */
[----:B------:R-:W-:-:S05]  /*1bb0*/  IADD3 R3, P0, PT, R0, R11, RZ ;  /* 0x0000000b00037210 */ /* 0x000fca0007f1e0ff */
[----:B------:R-:W-:Y:S01]  /*1bc0*/  IMAD.X R4, RZ, RZ, R13, P0 ;  /* 0x000000ffff047224 */ /* 0x000fe200000e060d */
[----:B0-----:R-:W-:-:S04]  /*1bd0*/  LEA R2, P0, R3, UR4, 0x2 ;  /* 0x0000000403027c11 */ /* 0x001fc8000f8010ff */
[----:B------:R-:W-:-:S05]  /*1be0*/  LEA.HI.X R3, R3, UR5, R4, 0x2, P0 ;  /* 0x0000000503037c11 */ /* 0x000fca00080f1404 */
[----:B------:R-:W2:Y:S04]  /*1bf0*/  LDG.E R5, desc[UR6][R2.64] ;  /* 0x0000000602057981 */ /* 0x000ea8000c1e1900 */
[----:B------:R-:W3:Y:S04]  /*1c00*/  LDG.E R4, desc[UR6][R2.64+0x400] ;  /* 0x0004000602047981 */ /* 0x000ee8000c1e1900 */
[----:B------:R-:W4:Y:S04]  /*1c10*/  LDG.E R7, desc[UR6][R2.64+0x800] ;  /* 0x0008000602077981 */ /* 0x000f28000c1e1900 */
[----:B------:R-:W5:Y:S01]  /*1c20*/  LDG.E R9, desc[UR6][R2.64+0xc00] ;  /* 0x000c000602097981 */ /* 0x000f62000c1e1900 */
[----:B------:R-:W-:Y:S01]  /*1c30*/  IADD3 R0, PT, PT, R0, 0x400, RZ ;  /* 0x0000040000007810 */ /* 0x000fe20007ffe0ff */
[----:B--2---:R-:W-:-:S04]  /*1c40*/  FADD R5, R10, R5 ;  /* 0x000000050a057221 */ /* 0x004fc80000000000 */
[----:B---3--:R-:W-:-:S04]  /*1c50*/  FADD R4, R5, R4 ;  /* 0x0000000405047221 */ /* 0x008fc80000000000 */
[----:B----4-:R-:W-:-:S04]  /*1c60*/  FADD R4, R4, R7 ;  /* 0x0000000704047221 */ /* 0x010fc80000000000 */
[----:B-----5:R-:W-:-:S07]  /*1c70*/  FADD R10, R4, R9 ;  /* 0x00000009040a7221 */ /* 0x020fce0000000000 */
.L_x_113:
[----:B------:R-:W-:Y:S05]  /*1c80*/  BSYNC.RECONVERGENT B2 ;  /* 0x0000000000027941 */ /* 0x000fea0003800200 */
.L_x_112:
[----:B------:R-:W-:Y:S05]  /*1c90*/  @!P1 BRA `(.L_x_106) ;  /* 0x0000000000389947 */ /* 0x000fea0003800000 */
[----:B------:R-:W0:Y:S01]  /*1ca0*/  LDCU.64 UR4, c[0x0][0x380] ;  /* 0x00007000ff0477ac */ /* 0x000e220008000a00 */
[----:B------:R-:W-:Y:S01]  /*1cb0*/  IADD3 R5, P0, PT, R0, R11, RZ ;  /* 0x0000000b00057210 */ /* 0x000fe20007f1e0ff */
[----:B------:R-:W-:-:S03]  /*1cc0*/  IMAD.MOV R0, RZ, RZ, -R6 ;  /* 0x000000ffff007224 */ /* 0x000fc600078e0a06 */
[----:B------:R-:W-:Y:S02]  /*1cd0*/  IADD3.X R4, PT, PT, RZ, R13, RZ, P0, !PT ;  /* 0x0000000dff047210 */ /* 0x000fe400007fe4ff */
[----:B0-----:R-:W-:-:S04]  /*1ce0*/  LEA R2, P1, R5, UR4, 0x2 ;  /* 0x0000000405027c11 */ /* 0x001fc8000f8210ff */
[----:B------:R-:W-:-:S09]  /*1cf0*/  LEA.HI.X R5, R5, UR5, R4, 0x2, P1 ;  /* 0x0000000505057c11 */ /* 0x000fd200088f1404 */
.L_x_114:
[----:B------:R-:W-:-:S06]  /*1d00*/  MOV R3, R5 ;  /* 0x0000000500037202 */ /* 0x000fcc0000000f00 */
[----:B------:R0:W2:Y:S01]  /*1d10*/  LDG.E R3, desc[UR6][R2.64] ;  /* 0x0000000602037981 */ /* 0x0000a2000c1e1900 */
[----:B------:R-:W-:-:S04]  /*1d20*/  IADD3 R0, PT, PT, R0, 0x1, RZ ;  /* 0x0000000100007810 */ /* 0x000fc80007ffe0ff */
[----:B------:R-:W-:Y:S02]  /*1d30*/  ISETP.NE.AND P0, PT, R0, RZ, PT ;  /* 0x000000ff0000720c */ /* 0x000fe40003f05270 */
[----:B0-----:R-:W-:-:S05]  /*1d40*/  IADD3 R2, P1, PT, R2, 0x400, RZ ;  /* 0x0000040002027810 */ /* 0x001fca0007f3e0ff */
[----:B------:R-:W-:Y:S02]  /*1d50*/  IMAD.X R5, RZ, RZ, R5, P1 ;  /* 0x000000ffff057224 */ /* 0x000fe400008e0605 */
[----:B--2---:R-:W-:-:S04]  /*1d60*/  FADD R10, R3, R10 ;  /* 0x0000000a030a7221 */ /* 0x004fc80000000000 */
[----:B------:R-:W-:Y:S05]  /*1d70*/  @P0 BRA `(.L_x_114) ;  /* 0xfffffffc00e00947 */ /* 0x000fea000383ffff */
.L_x_106:
[----:B------:R-:W-:Y:S05]  /*1d80*/  BSYNC.RECONVERGENT B1 ;  /* 0x0000000000017941 */ /* 0x000fea0003800200 */
.L_x_104:
[----:B------:R-:W0:Y:S01]  /*1d90*/  S2R R6, SR_LANEID ;  /* 0x0000000000067919 */ /* 0x000e220000000000 */
[----:B------:R-:W-:Y:S02]  /*1da0*/  MOV R3, R10 ;  /* 0x0000000a00037202 */ /* 0x000fe40000000f00 */
[----:B------:R-:W-:-:S03]  /*1db0*/  ISETP.NE.AND P5, PT, R8, RZ, PT ;  /* 0x000000ff0800720c */ /* 0x000fc60003fa5270 */
        /* <DEDUP_REMOVED lines=39> */
.L_x_102:
[----:B------:R-:W-:Y:S05]  /*2030*/  BSYNC.RECONVERGENT B0 ;  /* 0x0000000000007941 */ /* 0x000fea0003800200 */
.L_x_87:
[----:B------:R-:W-:Y:S05]  /*2040*/  @P5 EXIT ;  /* 0x000000000000594d */ /* 0x000fea0003800000 */
[----:B01----:R-:W0:Y:S01]  /*2050*/  LDC.64 R2, c[0x0][0x388] ;  /* 0x0000e200ff027b82 */ /* 0x003e220000000a00 */
[----:B------:R-:W2:Y:S02]  /*2060*/  LDCU UR4, c[0x0][0x39c] ;  /* 0x00007380ff0477ac */ /* 0x000ea40008000800 */
[----:B--2---:R-:W-:-:S05]  /*2070*/  FADD R5, R8, UR4 ;  /* 0x0000000408057e21 */ /* 0x004fca0008000000 */
[----:B0-----:R-:W-:Y:S01]  /*2080*/  STG.E desc[UR6][R2.64], R5 ;  /* 0x0000000502007986 */ /* 0x001fe2000c101906 */
[----:B------:R-:W-:Y:S05]  /*2090*/  EXIT ;  /* 0x000000000000794d */ /* 0x000fea0003800000 */
.L_x_115:
        /* <DEDUP_REMOVED lines=14> */
.L_x_267:


//--------------------- .text._ZN3cub18CUB_300001_SM_10006detail6reduce28DeviceReduceSingleTileKernelINS2_10policy_hubIfjN4cuda3std3__44plusIfEEE10Policy1000EPfSC_iS9_ffNS7_10__identityEEEvT0_T1_T2_T3_T4_T6_ --------------------------
	.section	.text._ZN3cub18CUB_300001_SM_10006detail6reduce28DeviceReduceSingleTileKernelINS2_10policy_hubIfjN4cuda3std3__44plusIfEEE10Policy1000EPfSC_iS9_ffNS7_10__identityEEEvT0_T1_T2_T3_T4_T6_,"ax",@progbits
	.align	128
        .global         _ZN3cub18CUB_300001_SM_10006detail6reduce28DeviceReduceSingleTileKernelINS2_10policy_hubIfjN4cuda3std3__44plusIfEEE10Policy1000EPfSC_iS9_ffNS7_10__identityEEEvT0_T1_T2_T3_T4_T6_
        .type           _ZN3cub18CUB_300001_SM_10006detail6reduce28DeviceReduceSingleTileKernelINS2_10policy_hubIfjN4cuda3std3__44plusIfEEE10Policy1000EPfSC_iS9_ffNS7_10__identityEEEvT0_T1_T2_T3_T4_T6_,@function
        .size           _ZN3cub18CUB_300001_SM_10006detail6reduce28DeviceReduceSingleTileKernelINS2_10policy_hubIfjN4cuda3std3__44plusIfEEE10Policy1000EPfSC_iS9_ffNS7_10__identityEEEvT0_T1_T2_T3_T4_T6_,(.L_x_268 - _ZN3cub18CUB_300001_SM_10006detail6reduce28DeviceReduceSingleTileKernelINS2_10policy_hubIfjN4cuda3std3__44plusIfEEE10Policy1000EPfSC_iS9_ffNS7_10__identityEEEvT0_T1_T2_T3_T4_T6_)
        .other          _ZN3cub18CUB_300001_SM_10006detail6reduce28DeviceReduceSingleTileKernelINS2_10policy_hubIfjN4cuda3std3__44plusIfEEE10Policy1000EPfSC_iS9_ffNS7_10__identityEEEvT0_T1_T2_T3_T4_T6_,@"STO_CUDA_ENTRY STV_DEFAULT"
_ZN3cub18CUB_300001_SM_10006detail6reduce28DeviceReduceSingleTileKernelINS2_10policy_hubIfjN4cuda3std3__44plusIfEEE10Policy1000EPfSC_iS9_ffNS7_10__identityEEEvT0_T1_T2_T3_T4_T6_:
.text._ZN3cub18CUB_300001_SM_10006detail6reduce28DeviceReduceSingleTileKernelINS2_10policy_hubIfjN4cuda3std3__44plusIfEEE10Policy1000EPfSC_iS9_ffNS7_10__identityEEEvT0_T1_T2_T3_T4_T6_:
        /* <DEDUP_REMOVED lines=13> */
.L_x_116:
        /* <DEDUP_REMOVED lines=16> */
.L_x_121:
[----:B------:R-:W-:Y:S05]  /*01d0*/  BSYNC.RECONVERGENT B1 ;  /* 0x0000000000017941 */ /* 0x000fea0003800200 */
.L_x_120:
        /* <DEDUP_REMOVED lines=16> */
.L_x_126:
        /* <DEDUP_REMOVED lines=9> */
.L_x_125:
[----:B------:R-:W-:Y:S05]  /*0370*/  BSYNC.RECONVERGENT B2 ;  /* 0x0000000000027941 */ /* 0x000fea0003800200 */
.L_x_124:
        /* <DEDUP_REMOVED lines=8> */
.L_x_129:
        /* <DEDUP_REMOVED lines=43> */
.L_x_128:
[----:B------:R-:W-:Y:S05]  /*06b0*/  BSYNC.RECONVERGENT B2 ;  /* 0x0000000000027941 */ /* 0x000fea0003800200 */
.L_x_127:
        /* <DEDUP_REMOVED lines=26> */
.L_x_131:
[----:B------:R-:W-:Y:S05]  /*0860*/  BSYNC.RECONVERGENT B2 ;  /* 0x0000000000027941 */ /* 0x000fea0003800200 */
.L_x_130:
        /* <DEDUP_REMOVED lines=12> */
.L_x_123:
[----:B------:R-:W-:Y:S05]  /*0930*/  BSYNC.RECONVERGENT B1 ;  /* 0x0000000000017941 */ /* 0x000fea0003800200 */
.L_x_122:
        /* <DEDUP_REMOVED lines=10> */
[----:B------:R-:W1:Y:S06]  /*09e0*/  SHFL.DOWN PT, R3, R0, 0x2, 0x1f ;  /* 0x08401f0000037f89 */ /* 0x000e6c00000e0000 */
[----:B------:R-:W2:Y:S01]  /*09f0*/  @!P1 S2R R6, SR_CgaCtaId ;  /* 0x0000000000069919 */ /* 0x000ea20000008800 */
[----:B0-----:R-:W-:Y:S02]  /*0a00*/  @!P1 MOV R5, 0x400 ;  /* 0x0000040000059802 */ /* 0x001fe40000000f00 */
[----:B------:R-:W-:-:S04]  /*0a10*/  @!P1 SHF.R.U32.HI R4, RZ, 0x3, R2 ;  /* 0x00000003ff049819 */ /* 0x000fc80000011602 */
[----:B------:R-:W-:Y:S01]  /*0a20*/  @!P1 LOP3.LUT R4, R4, 0x7c, RZ, 0xc0, !PT ;  /* 0x0000007c04049812 */ /* 0x000fe200078ec0ff */
[----:B-1----:R-:W-:Y:S01]  /*0a30*/  @!P0 FADD R0, R0, R3 ;  /* 0x0000000300008221 */ /* 0x002fe20000000000 */
[----:B------:R-:W-:-:S04]  /*0a40*/  ISETP.GT.AND P0, PT, R8, 0x1b, PT ;  /* 0x0000001b0800780c */ /* 0x000fc80003f04270 */
[----:B------:R-:W0:Y:S01]  /*0a50*/  SHFL.DOWN PT, R3, R0, 0x4, 0x1f ;  /* 0x08801f0000037f89 */ /* 0x000e2200000e0000 */
[----:B--2---:R-:W-:-:S04]  /*0a60*/  @!P1 LEA R5, R6, R5, 0x18 ;  /* 0x0000000506059211 */ /* 0x004fc800078ec0ff */
        /* <DEDUP_REMOVED lines=16> */
[----:B0-----:R-:W0:Y:S04]  /*0b70*/  LDS.128 R4, [UR4+0x10] ;  /* 0x00001004ff047984 */ /* 0x001e280008000c00 */
[----:B------:R-:W1:Y:S04]  /*0b80*/  LDS.128 R12, [UR4+0x20] ;  /* 0x00002004ff0c7984 */ /* 0x000e680008000c00 */
[----:B------:R-:W2:Y:S04]  /*0b90*/  LDS.128 R8, [UR4+0x30] ;  /* 0x00003004ff087984 */ /* 0x000ea80008000c00 */
[----:B------:R-:W3:Y:S01]  /*0ba0*/  LDS.128 R16, [UR4+0x40] ;  /* 0x00004004ff107984 */ /* 0x000ee20008000c00 */
[----:B0-----:R-:W-:-:S04]  /*0bb0*/  FADD R5, R0, R5 ;  /* 0x0000000500057221 */ /* 0x001fc80000000000 */
[----:B------:R-:W-:-:S04]  /*0bc0*/  FADD R6, R5, R6 ;  /* 0x0000000605067221 */ /* 0x000fc80000000000 */
[----:B------:R-:W-:-:S04]  /*0bd0*/  FADD R7, R6, R7 ;  /* 0x0000000706077221 */ /* 0x000fc80000000000 */
[----:B-1----:R-:W-:-:S04]  /*0be0*/  FADD R12, R7, R12 ;  /* 0x0000000c070c7221 */ /* 0x002fc80000000000 */
[----:B------:R-:W-:-:S04]  /*0bf0*/  FADD R13, R12, R13 ;  /* 0x0000000d0c0d7221 */ /* 0x000fc80000000000 */
[----:B------:R-:W-:-:S04]  /*0c00*/  FADD R14, R13, R14 ;  /* 0x0000000e0d0e7221 */ /* 0x000fc80000000000 */
[----:B------:R-:W-:-:S04]  /*0c10*/  FADD R15, R14, R15 ;  /* 0x0000000f0e0f7221 */ /* 0x000fc80000000000 */
[----:B--2---:R-:W-:-:S04]  /*0c20*/  FADD R8, R15, R8 ;  /* 0x000000080f087221 */ /* 0x004fc80000000000 */
[----:B------:R-:W-:-:S04]  /*0c30*/  FADD R9, R8, R9 ;  /* 0x0000000908097221 */ /* 0x000fc80000000000 */
[----:B------:R-:W-:-:S04]  /*0c40*/  FADD R10, R9, R10 ;  /* 0x0000000a090a7221 */ /* 0x000fc80000000000 */
[----:B------:R-:W-:-:S04]  /*0c50*/  FADD R11, R10, R11 ;  /* 0x0000000b0a0b7221 */ /* 0x000fc80000000000 */
[----:B---3--:R-:W-:-:S04]  /*0c60*/  FADD R16, R11, R16 ;  /* 0x000000100b107221 */ /* 0x008fc80000000000 */
[----:B------:R-:W-:-:S04]  /*0c70*/  FADD R17, R16, R17 ;  /* 0x0000001110117221 */ /* 0x000fc80000000000 */
[----:B------:R-:W-:-:S04]  /*0c80*/  FADD R18, R17, R18 ;  /* 0x0000001211127221 */ /* 0x000fc80000000000 */
[----:B------:R-:W-:Y:S01]  /*0c90*/  FADD R0, R18, R19 ;  /* 0x0000001312007221 */ /* 0x000fe20000000000 */
[----:B------:R-:W-:Y:S06]  /*0ca0*/  BRA `(.L_x_133) ;  /* 0x0000003400707947 */ /* 0x000fec0003800000 */
.L_x_132:
        /* <DEDUP_REMOVED lines=23> */
[-C--:B------:R-:W-:Y:S02]  /*0e20*/  ISETP.GT.AND P0, PT, R5, R4.reuse, PT ;  /* 0x000000040500720c */ /* 0x080fe40003f04270 */
[----:B------:R-:W-:Y:S02]  /*0e30*/  IADD3 R5, PT, PT, R9, 0x10, RZ ;  /* 0x0000001009057810 */ /* 0x000fe40007ffe0ff */
        /* <DEDUP_REMOVED lines=20> */
[----:B------:R-:W0:Y:S04]  /*0f80*/  LDS.128 R16, [UR4+0x10] ;  /* 0x00001004ff107984 */ /* 0x000e280008000c00 */
[----:B----4-:R-:W1:Y:S04]  /*0f90*/  LDS.128 R4, [UR4+0x20] ;  /* 0x00002004ff047984 */ /* 0x010e680008000c00 */
[----:B------:R-:W2:Y:S04]  /*0fa0*/  LDS.128 R8, [UR4+0x30] ;  /* 0x00003004ff087984 */ /* 0x000ea80008000c00 */
[----:B------:R-:W3:Y:S01]  /*0fb0*/  LDS.128 R12, [UR4+0x40] ;  /* 0x00004004ff0c7984 */ /* 0x000ee20008000c00 */
[----:B0-----:R-:W-:Y:S01]  /*0fc0*/  @P2 FADD R0, R0, R17 ;  /* 0x0000001100002221 */ /* 0x001fe20000000000 */
[----:B------:R-:W-:-:S03]  /*0fd0*/  ISETP.GT.AND P2, PT, R3, 0x80, PT ;  /* 0x000000800300780c */ /* 0x000fc60003f44270 */
[----:B------:R-:W-:Y:S01]  /*0fe0*/  @P3 FADD R0, R0, R18 ;  /* 0x0000001200003221 */ /* 0x000fe20000000000 */
[----:B------:R-:W-:-:S03]  /*0ff0*/  ISETP.GT.AND P3, PT, R3, 0xa0, PT ;  /* 0x000000a00300780c */ /* 0x000fc60003f64270 */
[----:B------:R-:W-:Y:S01]  /*1000*/  @P1 FADD R0, R0, R19 ;  /* 0x0000001300001221 */ /* 0x000fe20000000000 */
[----:B------:R-:W-:-:S05]  /*1010*/  ISETP.GT.AND P1, PT, R3, 0xe0, PT ;  /* 0x000000e00300780c */ /* 0x000fca0003f24270 */
[----:B-1----:R-:W-:Y:S01]  /*1020*/  @P2 FADD R0, R0, R4 ;  /* 0x0000000400002221 */ /* 0x002fe20000000000 */
[----:B------:R-:W-:-:S03]  /*1030*/  ISETP.GT.AND P2, PT, R3, 0x100, PT ;  /* 0x000001000300780c */ /* 0x000fc60003f44270 */
[----:B------:R-:W-:Y:S01]  /*1040*/  @P3 FADD R0, R0, R5 ;  /* 0x0000000500003221 */ /* 0x000fe20000000000 */
[----:B------:R-:W-:-:S03]  /*1050*/  ISETP.GT.AND P3, PT, R3, 0x120, PT ;  /* 0x000001200300780c */ /* 0x000fc60003f64270 */
[----:B------:R-:W-:Y:S01]  /*1060*/  @P4 FADD R0, R0, R6 ;  /* 0x0000000600004221 */ /* 0x000fe20000000000 */
[----:B------:R-:W-:-:S03]  /*1070*/  ISETP.GT.AND P4, PT, R3, 0x140, PT ;  /* 0x000001400300780c */ /* 0x000fc60003f84270 */
[----:B------:R-:W-:Y:S01]  /*1080*/  @P1 FADD R0, R0, R7 ;  /* 0x0000000700001221 */ /* 0x000fe20000000000 */
[----:B------:R-:W-:-:S03]  /*1090*/  ISETP.GT.AND P1, PT, R3, 0x160, PT ;  /* 0x000001600300780c */ /* 0x000fc60003f24270 */
[----:B--2---:R-:W-:Y:S01]  /*10a0*/  @P2 FADD R0, R0, R8 ;  /* 0x0000000800002221 */ /* 0x004fe20000000000 */
[----:B------:R-:W-:-:S03]  /*10b0*/  ISETP.GT.AND P2, PT, R3, 0x180, PT ;  /* 0x000001800300780c */ /* 0x000fc60003f44270 */
[----:B------:R-:W-:Y:S01]  /*10c0*/  @P3 FADD R0, R0, R9 ;  /* 0x0000000900003221 */ /* 0x000fe20000000000 */
[----:B------:R-:W-:-:S03]  /*10d0*/  ISETP.GT.AND P3, PT, R3, 0x1a0, PT ;  /* 0x000001a00300780c */ /* 0x000fc60003f64270 */
[----:B------:R-:W-:Y:S01]  /*10e0*/  @P4 FADD R0, R0, R10 ;  /* 0x0000000a00004221 */ /* 0x000fe20000000000 */
[----:B------:R-:W-:-:S03]  /*10f0*/  ISETP.GT.AND P4, PT, R3, 0x1c0, PT ;  /* 0x000001c00300780c */ /* 0x000fc60003f84270 */
[----:B------:R-:W-:Y:S01]  /*1100*/  @P1 FADD R0, R0, R11 ;  /* 0x0000000b00001221 */ /* 0x000fe20000000000 */
[----:B------:R-:W-:-:S03]  /*1110*/  ISETP.GT.AND P1, PT, R3, 0x1e0, PT ;  /* 0x000001e00300780c */ /* 0x000fc60003f24270 */
[----:B---3--:R-:W-:-:S04]  /*1120*/  @P2 FADD R0, R0, R12 ;  /* 0x0000000c00002221 */ /* 0x008fc80000000000 */
[----:B------:R-:W-:-:S04]  /*1130*/  @P3 FADD R0, R0, R13 ;  /* 0x0000000d00003221 */ /* 0x000fc80000000000 */
[----:B------:R-:W-:-:S04]  /*1140*/  @P4 FADD R0, R0, R14 ;  /* 0x0000000e00004221 */ /* 0x000fc80000000000 */
[----:B------:R-:W-:Y:S01]  /*1150*/  @P1 FADD R0, R0, R15 ;  /* 0x0000000f00001221 */ /* 0x000fe20000000000 */
[----:B------:R-:W-:Y:S06]  /*1160*/  BRA `(.L_x_133) ;  /* 0x0000003000407947 */ /* 0x000fec0003800000 */
.L_x_119:
[----:B------:R-:W0:Y:S01]  /*1170*/  S2R R2, SR_TID.X ;  /* 0x0000000000027919 */ /* 0x000e220000002100 */
[----:B------:R-:W1:Y:S01]  /*1180*/  LDC.64 R4, c[0x0][0x380] ;  /* 0x0000e000ff047b82 */ /* 0x000e620000000a00 */
[----:B0-----:R-:W-:-:S05]  /*1190*/  SHF.L.U32 R7, R2, 0x1, RZ ;  /* 0x0000000102077819 */ /* 0x001fca00000006ff */
[----:B-1----:R-:W-:-:S05]  /*11a0*/  IMAD.WIDE.U32 R4, R7, 0x4, R4 ;  /* 0x0000000407047825 */ /* 0x002fca00078e0004 */
[----:B------:R-:W2:Y:S04]  /*11b0*/  LDG.E.64.CONSTANT R14, desc[UR6][R4.64] ;  /* 0x00000006040e7981 */ /* 0x000ea8000c1e9b00 */
[----:B------:R-:W3:Y:S04]  /*11c0*/  LDG.E.64.CONSTANT R16, desc[UR6][R4.64+0x1000] ;  /* 0x0010000604107981 */ /* 0x000ee8000c1e9b00 */
[----:B------:R-:W4:Y:S04]  /*11d0*/  LDG.E.64.CONSTANT R18, desc[UR6][R4.64+0x2000] ;  /* 0x0020000604127981 */ /* 0x000f28000c1e9b00 */
[----:B------:R-:W5:Y:S04]  /*11e0*/  LDG.E.64.CONSTANT R20, desc[UR6][R4.64+0x3000] ;  /* 0x0030000604147981 */ /* 0x000f68000c1e9b00 */
[----:B------:R-:W5:Y:S04]  /*11f0*/  LDG.E.64.CONSTANT R12, desc[UR6][R4.64+0x4000] ;  /* 0x00400006040c7981 */ /* 0x000f68000c1e9b00 */
[----:B------:R-:W5:Y:S04]  /*1200*/  LDG.E.64.CONSTANT R10, desc[UR6][R4.64+0x5000] ;  /* 0x00500006040a7981 */ /* 0x000f68000c1e9b00 */
[----:B------:R-:W5:Y:S04]  /*1210*/  LDG.E.64.CONSTANT R6, desc[UR6][R4.64+0x6000] ;  /* 0x0060000604067981 */ /* 0x000f68000c1e9b00 */
[----:B------:R-:W5:Y:S01]  /*1220*/  LDG.E.64.CONSTANT R8, desc[UR6][R4.64+0x7000] ;  /* 0x0070000604087981 */ /* 0x000f62000c1e9b00 */
[----:B------:R-:W-:Y:S01]  /*1230*/  ISETP.GE.U32.AND P0, PT, R3, 0x4000, PT ;  /* 0x000040000300780c */ /* 0x000fe20003f06070 */
[----:B--2---:R-:W-:Y:S01]  /*1240*/  FADD R14, R14, R15 ;  /* 0x0000000f0e0e7221 */ /* 0x004fe20000000000 */
[----:B---3--:R-:W-:Y:S01]  /*1250*/  FADD R17, R16, R17 ;  /* 0x0000001110117221 */ /* 0x008fe20000000000 */
[----:B----4-:R-:W-:-:S03]  /*1260*/  FADD R18, R18, R19 ;  /* 0x0000001312127221 */ /* 0x010fc60000000000 */
[----:B------:R-:W-:Y:S01]  /*1270*/  FADD R14, R14, R17 ;  /* 0x000000110e0e7221 */ /* 0x000fe20000000000 */
[----:B-----5:R-:W-:Y:S01]  /*1280*/  FADD R21, R20, R21 ;  /* 0x0000001514157221 */ /* 0x020fe20000000000 */
[----:B------:R-:W-:Y:S02]  /*1290*/  HFMA2 R20, -RZ, RZ, 0, 0.0078125 ;  /* 0x00002000ff147431 */ /* 0x000fe400000001ff */
[----:B------:R-:W-:Y:S01]  /*12a0*/  FADD R12, R12, R13 ;  /* 0x0000000d0c0c7221 */ /* 0x000fe20000000000 */
[----:B------:R-:W-:Y:S01]  /*12b0*/  FADD R21, R18, R21 ;  /* 0x0000001512157221 */ /* 0x000fe20000000000 */
[----:B------:R-:W-:-:S03]  /*12c0*/  FADD R11, R10, R11 ;  /* 0x0000000b0a0b7221 */ /* 0x000fc60000000000 */
[----:B------:R-:W-:Y:S01]  /*12d0*/  FADD R14, R14, R21 ;  /* 0x000000150e0e7221 */ /* 0x000fe20000000000 */
[----:B------:R-:W-:Y:S01]  /*12e0*/  FADD R6, R6, R7 ;  /* 0x0000000706067221 */ /* 0x000fe20000000000 */
[----:B------:R-:W-:Y:S01]  /*12f0*/  FADD R11, R12, R11 ;  /* 0x0000000b0c0b7221 */ /* 0x000fe20000000000 */
[----:B------:R-:W-:-:S04]  /*1300*/  FADD R9, R8, R9 ;  /* 0x0000000908097221 */ /* 0x000fc80000000000 */
[----:B------:R-:W-:-:S04]  /*1310*/  FADD R6, R6, R9 ;  /* 0x0000000906067221 */ /* 0x000fc80000000000 */
[----:B------:R-:W-:-:S04]  /*1320*/  FADD R11, R11, R6 ;  /* 0x000000060b0b7221 */ /* 0x000fc80000000000 */
[----:B------:R-:W-:Y:S01]  /*1330*/  FADD R0, R14, R11 ;  /* 0x0000000b0e007221 */ /* 0x000fe20000000000 */
[----:B------:R-:W-:Y:S06]  /*1340*/  @!P0 BRA `(.L_x_134) ;  /* 0x00000000008c8947 */ /* 0x000fec0003800000 */
[----:B------:R-:W0:Y:S01]  /*1350*/  LDC R24, c[0x0][0x390] ;  /* 0x0000e400ff187b82 */ /* 0x000e220000000800 */
[----:B------:R-:W-:Y:S02]  /*1360*/  IADD3 R21, PT, PT, R3, -0x2000, RZ ;  /* 0xffffe00003157810 */ /* 0x000fe40007ffe0ff */
[----:B------:R-:W-:-:S07]  /*1370*/  MOV R20, 0x2000 ;  /* 0x0000200000147802 */ /* 0x000fce0000000f00 */
.L_x_136:
[----:B------:R-:W-:-:S05]  /*1380*/  IMAD.WIDE R26, R20, 0x4, R4 ;  /* 0x00000004141a7825 */ /* 0x000fca00078e0204 */
[----:B------:R-:W2:Y:S04]  /*1390*/  LDG.E.64.CONSTANT R14, desc[UR6][R26.64+0x6000] ;  /* 0x006000061a0e7981 */ /* 0x000ea8000c1e9b00 */
[----:B------:R-:W2:Y:S04]  /*13a0*/  LDG.E.64.CONSTANT R6, desc[UR6][R26.64+0x7000] ;  /* 0x007000061a067981 */ /* 0x000ea8000c1e9b00 */
[----:B------:R-:W3:Y:S04]  /*13b0*/  LDG.E.64.CONSTANT R22, desc[UR6][R26.64] ;  /* 0x000000061a167981 */ /* 0x000ee8000c1e9b00 */
[----:B------:R-:W4:Y:S04]  /*13c0*/  LDG.E.64.CONSTANT R18, desc[UR6][R26.64+0x1000] ;  /* 0x001000061a127981 */ /* 0x000f28000c1e9b00 */
[----:B------:R-:W5:Y:S04]  /*13d0*/  LDG.E.64.CONSTANT R16, desc[UR6][R26.64+0x2000] ;  /* 0x002000061a107981 */ /* 0x000f68000c1e9b00 */
[----:B------:R-:W5:Y:S04]  /*13e0*/  LDG.E.64.CONSTANT R12, desc[UR6][R26.64+0x3000] ;  /* 0x003000061a0c7981 */ /* 0x000f68000c1e9b00 */
[----:B------:R-:W5:Y:S04]  /*13f0*/  LDG.E.64.CONSTANT R10, desc[UR6][R26.64+0x4000] ;  /* 0x004000061a0a7981 */ /* 0x000f68000c1e9b00 */
[----:B------:R-:W5:Y:S01]  /*1400*/  LDG.E.64.CONSTANT R8, desc[UR6][R26.64+0x5000] ;  /* 0x005000061a087981 */ /* 0x000f62000c1e9b00 */
[----:B0-----:R-:W-:Y:S01]  /*1410*/  MOV R3, R24 ;  /* 0x0000001800037202 */ /* 0x001fe20000000f00 */
[----:B--2---:R-:W-:-:S03]  /*1420*/  FADD R15, R15, R6 ;  /* 0x000000060f0f7221 */ /* 0x004fc60000000000 */
[----:B------:R-:W-:Y:S01]  /*1430*/  IADD3 R6, PT, PT, -R20, R3, RZ ;  /* 0x0000000314067210 */ /* 0x000fe20007ffe1ff */
[----:B---3--:R-:W-:-:S03]  /*1440*/  FADD R0, R22, R0 ;  /* 0x0000000016007221 */ /* 0x008fc60000000000 */
[----:B------:R-:W-:Y:S01]  /*1450*/  ISETP.GE.AND P0, PT, R6, 0x2000, PT ;  /* 0x000020000600780c */ /* 0x000fe20003f06270 */
[----:B----4-:R-:W-:Y:S01]  /*1460*/  FADD R23, R23, R18 ;  /* 0x0000001217177221 */ /* 0x010fe20000000000 */
[----:B-----5:R-:W-:Y:S01]  /*1470*/  FADD R18, R19, R16 ;  /* 0x0000001013127221 */ /* 0x020fe20000000000 */
[----:B------:R-:W-:Y:S01]  /*1480*/  FADD R17, R17, R12 ;  /* 0x0000000c11117221 */ /* 0x000fe20000000000 */
[----:B------:R-:W-:Y:S01]  /*1490*/  FADD R12, R13, R10 ;  /* 0x0000000a0d0c7221 */ /* 0x000fe20000000000 */
[----:B------:R-:W-:Y:S01]  /*14a0*/  FADD R11, R11, R8 ;  /* 0x000000080b0b7221 */ /* 0x000fe20000000000 */
[----:B------:R-:W-:Y:S01]  /*14b0*/  FADD R8, R9, R14 ;  /* 0x0000000e09087221 */ /* 0x000fe20000000000 */
[----:B------:R-:W-:Y:S01]  /*14c0*/  FADD R0, R0, R23 ;  /* 0x0000001700007221 */ /* 0x000fe20000000000 */
[----:B------:R-:W-:Y:S01]  /*14d0*/  FADD R17, R18, R17 ;  /* 0x0000001112117221 */ /* 0x000fe20000000000 */
[----:B------:R-:W-:Y:S01]  /*14e0*/  FADD R11, R12, R11 ;  /* 0x0000000b0c0b7221 */ /* 0x000fe20000000000 */
[----:B------:R-:W-:-:S02]  /*14f0*/  FADD R8, R8, R15 ;  /* 0x0000000f08087221 */ /* 0x000fc40000000000 */
[----:B------:R-:W-:Y:S02]  /*1500*/  FADD R0, R0, R17 ;  /* 0x0000001100007221 */ /* 0x000fe40000000000 */
[----:B------:R-:W-:-:S04]  /*1510*/  FADD R11, R11, R8 ;  /* 0x000000080b0b7221 */ /* 0x000fc80000000000 */
[----:B------:R-:W-:-:S04]  /*1520*/  FADD R11, R0, R11 ;  /* 0x0000000b000b7221 */ /* 0x000fc80000000000 */
[----:B------:R-:W-:Y:S01]  /*1530*/  FADD R0, R7, R11 ;  /* 0x0000000b07007221 */ /* 0x000fe20000000000 */
[----:B------:R-:W-:Y:S06]  /*1540*/  @!P0 BRA `(.L_x_135) ;  /* 0x0000000800308947 */ /* 0x000fec0003800000 */
[----:B------:R-:W-:-:S04]  /*1550*/  IADD3 R20, PT, PT, R20, 0x2000, RZ ;  /* 0x0000200014147810 */ /* 0x000fc80007ffe0ff */
[----:B------:R-:W-:-:S13]  /*1560*/  ISETP.GT.AND P0, PT, R20, R21, PT ;  /* 0x000000151400720c */ /* 0x000fda0003f04270 */
[----:B------:R-:W-:Y:S05]  /*1570*/  @!P0 BRA `(.L_x_136) ;  /* 0xfffffffc00808947 */ /* 0x000fea000383ffff */
.L_x_134:
        /* <DEDUP_REMOVED lines=20> */
.L_x_140:
        /* <DEDUP_REMOVED lines=8> */
.L_x_139:
[----:B------:R-:W-:Y:S05]  /*1740*/  BSYNC.RECONVERGENT B2 ;  /* 0x0000000000027941 */ /* 0x000fea0003800200 */
.L_x_138:
[----:B------:R-:W-:Y:S05]  /*1750*/  @!P1 BRA `(.L_x_137) ;  /* 0x0000000400a89947 */ /* 0x000fea0003800000 */
[----:B------:R-:W0:Y:S01]  /*1760*/  LDCU.64 UR4, c[0x0][0x380] ;  /* 0x00007000ff0477ac */ /* 0x000e220008000a00 */
[----:B------:R-:W-:Y:S01]  /*1770*/  IADD3 R5, PT, PT, R11, -R10, RZ ;  /* 0x8000000a0b057210 */ /* 0x000fe20007ffe0ff */
[----:B------:R-:W-:Y:S01]  /*1780*/  BSSY.RECONVERGENT B2, `(.L_x_141) ;  /* 0x000003b000027945 */ /* 0x000fe20003800200 */
[----:B------:R-:W-:Y:S02]  /*1790*/  IADD3 R3, P0, PT, R10, R20, RZ ;  /* 0x000000140a037210 */ /* 0x000fe40007f1e0ff */
[----:B------:R-:W-:Y:S02]  /*17a0*/  ISETP.GT.AND P1, PT, R5, 0x1800, PT ;  /* 0x000018000500780c */ /* 0x000fe40003f24270 */
[----:B------:R-:W-:Y:S02]  /*17b0*/  IADD3.X R6, PT, PT, RZ, RZ, RZ, P0, !PT ;  /* 0x000000ffff067210 */ /* 0x000fe400007fe4ff */
[----:B0-----:R-:W-:-:S04]  /*17c0*/  LEA R4, P0, R3, UR4, 0x2 ;  /* 0x0000000403047c11 */ /* 0x001fc8000f8010ff */
[----:B------:R-:W-:Y:S02]  /*17d0*/  LEA.HI.X R3, R3, UR5, R6, 0x2, P0 ;  /* 0x0000000503037c11 */ /* 0x000fe400080f1406 */
[----:B------:R-:W-:-:S04]  /*17e0*/  IADD3 R4, P0, PT, R4, 0x1000, RZ ;  /* 0x0000100004047810 */ /* 0x000fc80007f1e0ff */
[----:B------:R-:W-:Y:S02]  /*17f0*/  IADD3.X R5, PT, PT, RZ, R3, RZ, P0, !PT ;  /* 0x00000003ff057210 */ /* 0x000fe400007fe4ff */
[----:B------:R-:W-:Y:S02]  /*1800*/  PLOP3.LUT P0, PT, PT, PT, PT, 0x80, 0x8 ;  /* 0x000000000008781c */ /* 0x000fe40003f0f070 */
[----:B------:R-:W-:Y:S01]  /*1810*/  IADD3 R3, PT, PT, R10, R20, RZ ;  /* 0x000000140a037210 */ /* 0x000fe20007ffe0ff */
[----:B------:R-:W-:Y:S10]  /*1820*/  @!P1 BRA `(.L_x_142) ;  /* 0x0000000000c09947 */ /* 0x000ff40003800000 */
[----:B------:R-:W-:Y:S02]  /*1830*/  PLOP3.LUT P0, PT, PT, PT, PT, 0x8, 0x80 ;  /* 0x000000000080781c */ /* 0x000fe40003f0e170 */
[----:B------:R-:W-:-:S11]  /*1840*/  IADD3 R13, PT, PT, R11, -0x1800, RZ ;  /* 0xffffe8000b0d7810 */ /* 0x000fd60007ffe0ff */
.L_x_143:
        /* <DEDUP_REMOVED lines=46> */
.L_x_142:
[----:B------:R-:W-:Y:S05]  /*1b30*/  BSYNC.RECONVERGENT B2 ;  /* 0x0000000000027941 */ /* 0x000fea0003800200 */
.L_x_141:
        /* <DEDUP_REMOVED lines=31> */
.L_x_145:
[----:B------:R-:W-:Y:S05]  /*1d30*/  BSYNC.RECONVERGENT B2 ;  /* 0x0000000000027941 */ /* 0x000fea0003800200 */
.L_x_144:
        /* <DEDUP_REMOVED lines=9> */
[----:B----4-:R-:W-:-:S04]  /*1dd0*/  FADD R0, R0, R3 ;  /* 0x0000000300007221 */ /* 0x010fc80000000000 */
[----:B--2---:R-:W-:-:S04]  /*1de0*/  FADD R0, R0, R9 ;  /* 0x0000000900007221 */ /* 0x004fc80000000000 */
[----:B---3--:R-:W-:-:S07]  /*1df0*/  FADD R0, R0, R11 ;  /* 0x0000000b00007221 */ /* 0x008fce0000000000 */
.L_x_137:
[----:B------:R-:W-:Y:S05]  /*1e00*/  BSYNC.RECONVERGENT B1 ;  /* 0x0000000000017941 */ /* 0x000fea0003800200 */
.L_x_135:
        /* <DEDUP_REMOVED lines=32> */
[----:B---3--:R-:W0:Y:S04]  /*2010*/  LDS.128 R4, [UR4+0x10] ;  /* 0x00001004ff047984 */ /* 0x008e280008000c00 */
        /* <DEDUP_REMOVED lines=19> */
.L_x_118:
        /* <DEDUP_REMOVED lines=12> */
.L_x_148:
[----:B------:R-:W-:Y:S05]  /*2210*/  BSYNC.RECONVERGENT B1 ;  /* 0x0000000000017941 */ /* 0x000fea0003800200 */
.L_x_147:
        /* <DEDUP_REMOVED lines=16> */
.L_x_153:
        /* <DEDUP_REMOVED lines=9> */
.L_x_152:
[----:B------:R-:W-:Y:S05]  /*23b0*/  BSYNC.RECONVERGENT B2 ;  /* 0x0000000000027941 */ /* 0x000fea0003800200 */
.L_x_151:
        /* <DEDUP_REMOVED lines=8> */
.L_x_156:
        /* <DEDUP_REMOVED lines=43> */
.L_x_155:
[----:B------:R-:W-:Y:S05]  /*26f0*/  BSYNC.RECONVERGENT B2 ;  /* 0x0000000000027941 */ /* 0x000fea0003800200 */
.L_x_154:
        /* <DEDUP_REMOVED lines=26> */
.L_x_158:
[----:B------:R-:W-:Y:S05]  /*28a0*/  BSYNC.RECONVERGENT B2 ;  /* 0x0000000000027941 */ /* 0x000fea0003800200 */
.L_x_157:
        /* <DEDUP_REMOVED lines=12> */
.L_x_150:
[----:B------:R-:W-:Y:S05]  /*2970*/  BSYNC.RECONVERGENT B1 ;  /* 0x0000000000017941 */ /* 0x000fea0003800200 */
.L_x_149:
[----:B------:R-:W-:Y:S02]  /*2980*/  ISETP.GE.AND P0, PT, R3, 0x200, PT ;  /* 0x000002000300780c */ /* 0x000fe40003f06270 */
[----:B0----5:R-:W-:-:S11]  /*2990*/  MOV R5, R0 ;  /* 0x0000000000057202 */ /* 0x021fd60000000f00 */
[----:B------:R-:W-:Y:S05]  /*29a0*/  @!P0 BRA `(.L_x_159) ;  /* 0x0000000000d08947 */ /* 0x000fea0003800000 */
[----:B------:R-:W0:Y:S01]  /*29b0*/  S2R R7, SR_LANEID ;  /* 0x0000000000077919 */ /* 0x000e220000000000 */
[----:B------:R-:W1:Y:S02]  /*29c0*/  SHFL.DOWN PT, R0, R5, 0x1, 0x1f ;  /* 0x08201f0005007f89 */ /* 0x000e6400000e0000 */
[----:B-1----:R-:W-:Y:S01]  /*29d0*/  FADD R0, R0, R5 ;  /* 0x0000000500007221 */ /* 0x002fe20000000000 */
[C---:B0-----:R-:W-:Y:S02]  /*29e0*/  ISETP.GT.AND P0, PT, R7.reuse, 0x1e, PT ;  /* 0x0000001e0700780c */ /* 0x041fe40003f04270 */
[----:B------:R-:W-:Y:S02]  /*29f0*/  ISETP.NE.AND P1, PT, R7, RZ, PT ;  /* 0x000000ff0700720c */ /* 0x000fe40003f25270 */
[----:B------:R-:W-:Y:S02]  /*2a00*/  FSEL R0, R5, R0, P0 ;  /* 0x0000000005007208 */ /* 0x000fe40000000000 */
[----:B------:R-:W-:-:S03]  /*2a10*/  ISETP.GT.AND P0, PT, R7, 0x1d, PT ;  /* 0x0000001d0700780c */ /* 0x000fc60003f04270 */
[----:B------:R-:W0:Y:S06]  /*2a20*/  SHFL.DOWN PT, R3, R0, 0x2, 0x1f ;  /* 0x08401f0000037f89 */ /* 0x000e2c00000e0000 */
        /* <DEDUP_REMOVED lines=24> */
[----:B--2---:R-:W0:Y:S04]  /*2bb0*/  LDS.128 R4, [UR4+0x10] ;  /* 0x00001004ff047984 */ /* 0x004e280008000c00 */
        /* <DEDUP_REMOVED lines=19> */
.L_x_159:
[----:B------:R-:W0:Y:S01]  /*2cf0*/  S2R R4, SR_LANEID ;  /* 0x0000000000047919 */ /* 0x000e220000000000 */
[----:B------:R-:W-:-:S04]  /*2d00*/  LOP3.LUT R0, R2, 0x3e0, RZ, 0xc0, !PT ;  /* 0x000003e002007812 */ /* 0x000fc800078ec0ff */
[----:B------:R-:W-:Y:S02]  /*2d10*/  IADD3 R6, PT, PT, R0, 0x20, RZ ;  /* 0x0000002000067810 */ /* 0x000fe40007ffe0ff */
[----:B------:R-:W-:Y:S02]  /*2d20*/  LOP3.LUT R0, RZ, R0, RZ, 0x33, !PT ;  /* 0x00000000ff007212 */ /* 0x000fe400078e33ff */
[-C--:B------:R-:W-:Y:S02]  /*2d30*/  ISETP.GT.AND P0, PT, R6, R3.reuse, PT ;  /* 0x000000030600720c */ /* 0x080fe40003f04270 */
[----:B------:R-:W-:-:S04]  /*2d40*/  IADD3 R0, PT, PT, R0, R3, RZ ;  /* 0x0000000300007210 */ /* 0x000fc80007ffe0ff */
[----:B------:R-:W-:-:S05]  /*2d50*/  SEL R6, R0, 0x1f, P0 ;  /* 0x0000001f00067807 */ /* 0x000fca0000000000 */
[----:B------:R-:W1:Y:S01]  /*2d60*/  SHFL.DOWN PT, R0, R5, 0x1, R6 ;  /* 0x0820000005007989 */ /* 0x000e6200000e0006 */
[C---:B0-----:R-:W-:Y:S02]  /*2d70*/  ISETP.GE.AND P0, PT, R4.reuse, R6, PT ;  /* 0x000000060400720c */ /* 0x041fe40003f06270 */
[C---:B------:R-:W-:Y:S02]  /*2d80*/  IADD3 R7, PT, PT, R4.reuse, 0x2, RZ ;  /* 0x0000000204077810 */ /* 0x040fe40007ffe0ff */
[----:B------:R-:W-:-:S09]  /*2d90*/  ISETP.NE.AND P1, PT, R4, RZ, PT ;  /* 0x000000ff0400720c */ /* 0x000fd20003f25270 */
[----:B-1----:R-:W-:Y:S01]  /*2da0*/  @!P0 FADD R5, R0, R5 ;  /* 0x0000000500058221 */ /* 0x002fe20000000000 */
[-C--:B------:R-:W-:Y:S02]  /*2db0*/  ISETP.GT.AND P0, PT, R7, R6.reuse, PT ;  /* 0x000000060700720c */ /* 0x080fe40003f04270 */
[----:B------:R-:W-:Y:S01]  /*2dc0*/  IADD3 R7, PT, PT, R4, 0x4, RZ ;  /* 0x0000000404077810 */ /* 0x000fe20007ffe0ff */
[----:B------:R-:W0:Y:S01]  /*2dd0*/  @!P1 S2R R8, SR_CgaCtaId ;  /* 0x0000000000089919 */ /* 0x000e220000008800 */
        /* <DEDUP_REMOVED lines=31> */
[----:B-1----:R-:W1:Y:S04]  /*2fd0*/  LDS.128 R4, [UR4+0x20] ;  /* 0x00002004ff047984 */ /* 0x002e680008000c00 */
        /* <DEDUP_REMOVED lines=29> */
.L_x_146:
        /* <DEDUP_REMOVED lines=28> */
[----:B------:R-:W-:Y:S02]  /*3370*/  HFMA2 R11, -RZ, RZ, 0, 0.0078125 ;  /* 0x00002000ff0b7431 */ /* 0x000fe400000001ff */
        /* <DEDUP_REMOVED lines=11> */
.L_x_162:
[----:B------:R-:W-:-:S05]  /*3430*/  IMAD.WIDE R2, R11, 0x4, R4 ;  /* 0x000000040b027825 */ /* 0x000fca00078e0204 */
        /* <DEDUP_REMOVED lines=15> */
[----:B------:R0:W5:Y:S02]  /*3530*/  LDG.E.CONSTANT R18, desc[UR6][R2.64+0x7800] ;  /* 0x0078000602127981 */ /* 0x000164000c1e9900 */
[----:B0-----:R-:W-:-:S04]  /*3540*/  MOV R3, R7 ;  /* 0x0000000700037202 */ /* 0x001fc80000000f00 */
[----:B------:R-:W-:-:S04]  /*3550*/  IADD3 R2, PT, PT, -R11, R3, RZ ;  /* 0x000000030b027210 */ /* 0x000fc80007ffe1ff */
[----:B------:R-:W-:Y:S01]  /*3560*/  ISETP.GE.AND P0, PT, R2, 0x2000, PT ;  /* 0x000020000200780c */ /* 0x000fe20003f06270 */
        /* <DEDUP_REMOVED lines=17> */
[----:B------:R-:W-:-:S04]  /*3680*/  IADD3 R11, PT, PT, R11, 0x2000, RZ ;  /* 0x000020000b0b7810 */ /* 0x000fc80007ffe0ff */
[----:B------:R-:W-:-:S13]  /*3690*/  ISETP.GT.AND P0, PT, R11, R6, PT ;  /* 0x000000060b00720c */ /* 0x000fda0003f04270 */
[----:B------:R-:W-:Y:S05]  /*36a0*/  @!P0 BRA `(.L_x_162) ;  /* 0xfffffffc00608947 */ /* 0x000fea000383ffff */
.L_x_160:
        /* <DEDUP_REMOVED lines=20> */
.L_x_166:
        /* <DEDUP_REMOVED lines=8> */
.L_x_165:
[----:B------:R-:W-:Y:S05]  /*3870*/  BSYNC.RECONVERGENT B2 ;  /* 0x0000000000027941 */ /* 0x000fea0003800200 */
.L_x_164:
        /* <DEDUP_REMOVED lines=16> */
.L_x_169:
        /* <DEDUP_REMOVED lines=46> */
.L_x_168:
[----:B------:R-:W-:Y:S05]  /*3c60*/  BSYNC.RECONVERGENT B2 ;  /* 0x0000000000027941 */ /* 0x000fea0003800200 */
.L_x_167:
        /* <DEDUP_REMOVED lines=31> */
.L_x_171:
[----:B------:R-:W-:Y:S05]  /*3e60*/  BSYNC.RECONVERGENT B2 ;  /* 0x0000000000027941 */ /* 0x000fea0003800200 */
.L_x_170:
        /* <DEDUP_REMOVED lines=12> */
.L_x_163:
[----:B------:R-:W-:Y:S05]  /*3f30*/  BSYNC.RECONVERGENT B1 ;  /* 0x0000000000017941 */ /* 0x000fea0003800200 */
.L_x_161:
        /* <DEDUP_REMOVED lines=50> */
[----:B------:R-:W-:-:S07]  /*4260*/  FADD R0, R18, R19 ;  /* 0x0000001312007221 */ /* 0x000fce0000000000 */
.L_x_133:
[----:B------:R-:W-:Y:S05]  /*4270*/  BSYNC.RECONVERGENT B0 ;  /* 0x0000000000007941 */ /* 0x000fea0003800200 */
.L_x_117:
[----:B------:R-:W-:Y:S05]  /*4280*/  @P0 EXIT ;  /* 0x000000000000094d */ /* 0x000fea0003800000 */
[----:B0-23--:R-:W0:Y:S01]  /*4290*/  LDC.64 R2, c[0x0][0x388] ;  /* 0x0000e200ff027b82 */ /* 0x00de220000000a00 */
[----:B------:R-:W4:Y:S02]  /*42a0*/  LDCU UR4, c[0x0][0x398] ;  /* 0x00007300ff0477ac */ /* 0x000f240008000800 */
[----:B----4-:R-:W-:-:S05]  /*42b0*/  FADD R5, R0, UR4 ;  /* 0x0000000400057e21 */ /* 0x010fca0008000000 */
[----:B0-----:R-:W-:Y:S01]  /*42c0*/  STG.E desc[UR6][R2.64], R5 ;  /* 0x0000000502007986 */ /* 0x001fe2000c101906 */
[----:B------:R-:W-:Y:S05]  /*42d0*/  EXIT ;  /* 0x000000000000794d */ /* 0x000fea0003800000 */
.L_x_172:
        /* <DEDUP_REMOVED lines=10> */
.L_x_268:


//--------------------- .text._ZN3cub18CUB_300001_SM_10006detail6reduce18DeviceReduceKernelINS2_10policy_hubIfjN4cuda3std3__44plusIfEEE10Policy1000EN6thrust24THRUST_300001_SM_1000_NS6detail15normal_iteratorINSD_10device_ptrIfEEEEjS9_fNS7_10__identityEEEvT0_PT3_T1_NS0_13GridEvenShareISN_EET2_T4_ --------------------------
	.section	.text._ZN3cub18CUB_300001_SM_10006detail6reduce18DeviceReduceKernelINS2_10policy_hubIfjN4cuda3std3__44plusIfEEE10Policy1000EN6thrust24THRUST_300001_SM_1000_NS6detail15normal_iteratorINSD_10device_ptrIfEEEEjS9_fNS7_10__identityEEEvT0_PT3_T1_NS0_13GridEvenShareISN_EET2_T4_,"ax",@progbits
	.align	128
        .global         _ZN3cub18CUB_300001_SM_10006detail6reduce18DeviceReduceKernelINS2_10policy_hubIfjN4cuda3std3__44plusIfEEE10Policy1000EN6thrust24THRUST_300001_SM_1000_NS6detail15normal_iteratorINSD_10device_ptrIfEEEEjS9_fNS7_10__identityEEEvT0_PT3_T1_NS0_13GridEvenShareISN_EET2_T4_
        .type           _ZN3cub18CUB_300001_SM_10006detail6reduce18DeviceReduceKernelINS2_10policy_hubIfjN4cuda3std3__44plusIfEEE10Policy1000EN6thrust24THRUST_300001_SM_1000_NS6detail15normal_iteratorINSD_10device_ptrIfEEEEjS9_fNS7_10__identityEEEvT0_PT3_T1_NS0_13GridEvenShareISN_EET2_T4_,@function
        .size           _ZN3cub18CUB_300001_SM_10006detail6reduce18DeviceReduceKernelINS2_10policy_hubIfjN4cuda3std3__44plusIfEEE10Policy1000EN6thrust24THRUST_300001_SM_1000_NS6detail15normal_iteratorINSD_10device_ptrIfEEEEjS9_fNS7_10__identityEEEvT0_PT3_T1_NS0_13GridEvenShareISN_EET2_T4_,(.L_x_269 - _ZN3cub18CUB_300001_SM_10006detail6reduce18DeviceReduceKernelINS2_10policy_hubIfjN4cuda3std3__44plusIfEEE10Policy1000EN6thrust24THRUST_300001_SM_1000_NS6detail15normal_iteratorINSD_10device_ptrIfEEEEjS9_fNS7_10__identityEEEvT0_PT3_T1_NS0_13GridEvenShareISN_EET2_T4_)
        .other          _ZN3cub18CUB_300001_SM_10006detail6reduce18DeviceReduceKernelINS2_10policy_hubIfjN4cuda3std3__44plusIfEEE10Policy1000EN6thrust24THRUST_300001_SM_1000_NS6detail15normal_iteratorINSD_10device_ptrIfEEEEjS9_fNS7_10__identityEEEvT0_PT3_T1_NS0_13GridEvenShareISN_EET2_T4_,@"STO_CUDA_ENTRY STV_DEFAULT"
_ZN3cub18CUB_300001_SM_10006detail6reduce18DeviceReduceKernelINS2_10policy_hubIfjN4cuda3std3__44plusIfEEE10Policy1000EN6thrust24THRUST_300001_SM_1000_NS6detail15normal_iteratorINSD_10device_ptrIfEEEEjS9_fNS7_10__identityEEEvT0_PT3_T1_NS0_13GridEvenShareISN_EET2_T4_:
.text._ZN3cub18CUB_300001_SM_10006detail6reduce18DeviceReduceKernelINS2_10policy_hubIfjN4cuda3std3__44plusIfEEE10Policy1000EN6thrust24THRUST_300001_SM_1000_NS6detail15normal_iteratorINSD_10device_ptrIfEEEEjS9_fNS7_10__identityEEEvT0_PT3_T1_NS0_13GridEvenShareISN_EET2_T4_:
[----:B------:R-:W-:Y:S01]  /*0000*/  LDC R1, c[0x0][0x37c] ;  /* 0x0000df00ff017b82 */ /* 0x000fe20000000800 */
[----:B------:R-:W0:Y:S07]  /*0010*/  S2R R3, SR_CTAID.X ;  /* 0x0000000000037919 */ /* 0x000e2e0000002500 */
[----:B------:R-:W1:Y:S01]  /*0020*/  LDC.64 R6, c[0x0][0x3a8] ;  /* 0x0000ea00ff067b82 */ /* 0x000e620000000a00 */
[----:B------:R-:W2:Y:S01]  /*0030*/  LDCU.64 UR6, c[0x0][0x358] ;  /* 0x00006b00ff0677ac */ /* 0x000ea20008000a00 */
[----:B------:R-:W-:Y:S01]  /*0040*/  BSSY.RECONVERGENT B0, `(.L_x_173) ;  /* 0x000027a000007945 */ /* 0x000fe20003800200 */
[----:B-1----:R-:W-:Y:S01]  /*0050*/  SHF.L.U32 R13, R7, 0xd, RZ ;  /* 0x0000000d070d7819 */ /* 0x002fe200000006ff */
[----:B0-----:R-:W-:-:S05]  /*0060*/  IMAD R0, R3, -0x2000, R6 ;  /* 0xffffe00003007824 */ /* 0x001fca00078e0206 */
[----:B------:R-:W-:-:S13]  /*0070*/  ISETP.GT.U32.AND P0, PT, R0, 0x1fff, PT ;  /* 0x00001fff0000780c */ /* 0x000fda0003f04070 */
[----:B--2---:R-:W-:Y:S05]  /*0080*/  @P0 BRA `(.L_x_174) ;  /* 0x0000001000d40947 */ /* 0x004fea0003800000 */
[----:B------:R-:W0:Y:S01]  /*0090*/  S2R R2, SR_TID.X ;  /* 0x0000000000027919 */ /* 0x000e220000002100 */
[----:B------:R-:W-:Y:S01]  /*00a0*/  BSSY.RECONVERGENT B1, `(.L_x_175) ;  /* 0x000000a000017945 */ /* 0x000fe20003800200 */
[----:B------:R-:W-:Y:S01]  /*00b0*/  HFMA2 R15, -RZ, RZ, 0, 0 ;  /* 0x00000000ff0f7431 */ /* 0x000fe200000001ff */
[----:B0-----:R-:W-:Y:S02]  /*00c0*/  ISETP.GE.U32.AND P0, PT, R2, R0, PT ;  /* 0x000000000200720c */ /* 0x001fe40003f06070 */
[----:B------:R-:W-:-:S11]  /*00d0*/  MOV R4, R2 ;  /* 0x0000000200047202 */ /* 0x000fd60000000f00 */
[----:B------:R-:W-:Y:S05]  /*00e0*/  @P0 BRA `(.L_x_176) ;  /* 0x0000000000140947 */ /* 0x000fea0003800000 */
[----:B------:R-:W0:Y:S01]  /*00f0*/  LDC.64 R8, c[0x0][0x380] ;  /* 0x0000e000ff087b82 */ /* 0x000e220000000a00 */
[----:B------:R-:W-:-:S05]  /*0100*/  LEA R5, R3, R2, 0xd ;  /* 0x0000000203057211 */ /* 0x000fca00078e68ff */
[----:B0-----:R-:W-:-:S05]  /*0110*/  IMAD.WIDE.U32 R8, R5, 0x4, R8 ;  /* 0x0000000405087825 */ /* 0x001fca00078e0008 */
[----:B------:R0:W5:Y:S01]  /*0120*/  LDG.E R15, desc[UR6][R8.64] ;  /* 0x00000006080f7981 */ /* 0x000162000c1e1900 */
[----:B------:R-:W-:-:S07]  /*0130*/  IADD3 R4, PT, PT, R2, 0x200, RZ ;  /* 0x0000020002047810 */ /* 0x000fce0007ffe0ff */
.L_x_176:
[----:B------:R-:W-:Y:S05]  /*0140*/  BSYNC.RECONVERGENT B1 ;  /* 0x0000000000017941 */ /* 0x000fea0003800200 */
.L_x_175:
[----:B------:R-:W-:Y:S01]  /*0150*/  ISETP.GE.U32.AND P0, PT, R4, R0, PT ;  /* 0x000000000400720c */ /* 0x000fe20003f06070 */
[----:B------:R-:W-:-:S12]  /*0160*/  BSSY.RECONVERGENT B1, `(.L_x_177) ;  /* 0x00000a5000017945 */ /* 0x000fd80003800200 */
[----:B------:R-:W-:Y:S05]  /*0170*/  @P0 BRA `(.L_x_178) ;  /* 0x00000008008c0947 */ /* 0x000fea0003800000 */
[----:B------:R-:W-:Y:S01]  /*0180*/  LOP3.LUT R5, RZ, R4, RZ, 0x33, !PT ;  /* 0x00000004ff057212 */ /* 0x000fe200078e33ff */
[----:B------:R-:W-:Y:S03]  /*0190*/  BSSY.RECONVERGENT B2, `(.L_x_179) ;  /* 0x0000053000027945 */ /* 0x000fe60003800200 */
[----:B------:R-:W-:-:S05]  /*01a0*/  IADD3 R6, PT, PT, R5, R6, RZ ;  /* 0x0000000605067210 */ /* 0x000fca0007ffe0ff */
[----:B------:R-:W-:-:S05]  /*01b0*/  IMAD R6, R3, -0x2000, R6 ;  /* 0xffffe00003067824 */ /* 0x000fca00078e0206 */
[C---:B------:R-:W-:Y:S02]  /*01c0*/  ISETP.GE.U32.AND P0, PT, R6.reuse, 0x1e00, PT ;  /* 0x00001e000600780c */ /* 0x040fe40003f06070 */
[----:B------:R-:W-:-:S04]  /*01d0*/  LEA.HI R5, R6, 0x1, RZ, 0x17 ;  /* 0x0000000106057811 */ /* 0x000fc800078fb8ff */
[----:B------:R-:W-:-:S07]  /*01e0*/  LOP3.LUT R6, R5, 0xf, RZ, 0xc0, !PT ;  /* 0x0000000f05067812 */ /* 0x000fce00078ec0ff */
[----:B------:R-:W-:Y:S05]  /*01f0*/  @!P0 BRA `(.L_x_180) ;  /* 0x0000000400308947 */ /* 0x000fea0003800000 */
[----:B------:R-:W-:Y:S01]  /*0200*/  LOP3.LUT R10, R5, 0xfffff0, RZ, 0xc0, !PT ;  /* 0x00fffff0050a7812 */ /* 0x000fe200078ec0ff */
[----:B------:R-:W-:Y:S01]  /*0210*/  BSSY.RECONVERGENT B3, `(.L_x_181) ;  /* 0x0000049000037945 */ /* 0x000fe20003800200 */
[----:B0-----:R-:W-:Y:S02]  /*0220*/  LOP3.LUT R9, R4, 0x1000, RZ, 0xfc, !PT ;  /* 0x0000100004097812 */ /* 0x001fe400078efcff */
[----:B------:R-:W-:Y:S02]  /*0230*/  LEA R4, R3, R4, 0xd ;  /* 0x0000000403047211 */ /* 0x000fe400078e68ff */
[----:B------:R-:W-:-:S07]  /*0240*/  IADD3 R10, PT, PT, -R10, RZ, RZ ;  /* 0x000000ff0a0a7210 */ /* 0x000fce0007ffe1ff */
.L_x_182:
[----:B------:R-:W0:Y:S02]  /*0250*/  LDC.64 R12, c[0x0][0x380] ;  /* 0x0000e000ff0c7b82 */ /* 0x000e240000000a00 */
[----:B0-----:R-:W-:-:S05]  /*0260*/  IMAD.WIDE.U32 R22, R4, 0x4, R12 ;  /* 0x0000000404167825 */ /* 0x001fca00078e000c */
[----:B------:R0:W2:Y:S01]  /*0270*/  LDG.E R8, desc[UR6][R22.64] ;  /* 0x0000000616087981 */ /* 0x0000a2000c1e1900 */
[C---:B------:R-:W-:Y:S02]  /*0280*/  IADD3 R25, PT, PT, R4.reuse, 0x200, RZ ;  /* 0x0000020004197810 */ /* 0x040fe40007ffe0ff */
[C---:B------:R-:W-:Y:S02]  /*0290*/  IADD3 R21, PT, PT, R4.reuse, 0x400, RZ ;  /* 0x0000040004157810 */ /* 0x040fe40007ffe0ff */
[C---:B------:R-:W-:Y:S01]  /*02a0*/  IADD3 R17, PT, PT, R4.reuse, 0x600, RZ ;  /* 0x0000060004117810 */ /* 0x040fe20007ffe0ff */
[----:B------:R-:W-:Y:S01]  /*02b0*/  IMAD.WIDE.U32 R24, R25, 0x4, R12 ;  /* 0x0000000419187825 */ /* 0x000fe200078e000c */
[----:B------:R-:W-:-:S03]  /*02c0*/  IADD3 R19, PT, PT, R4, 0x800, RZ ;  /* 0x0000080004137810 */ /* 0x000fc60007ffe0ff */
[--C-:B------:R-:W-:Y:S01]  /*02d0*/  IMAD.WIDE.U32 R20, R21, 0x4, R12.reuse ;  /* 0x0000000415147825 */ /* 0x100fe200078e000c */
[----:B------:R-:W3:Y:S01]  /*02e0*/  LDG.E R7, desc[UR6][R24.64] ;  /* 0x0000000618077981 */ /* 0x000ee2000c1e1900 */
[C---:B------:R-:W-:Y:S02]  /*02f0*/  IADD3 R11, PT, PT, R4.reuse, 0xa00, RZ ;  /* 0x00000a00040b7810 */ /* 0x040fe40007ffe0ff */
[--C-:B------:R-:W-:Y:S01]  /*0300*/  IMAD.WIDE.U32 R16, R17, 0x4, R12.reuse ;  /* 0x0000000411107825 */ /* 0x100fe200078e000c */
[----:B------:R1:W4:Y:S01]  /*0310*/  LDG.E R29, desc[UR6][R20.64] ;  /* 0x00000006141d7981 */ /* 0x000322000c1e1900 */
[C---:B------:R-:W-:Y:S02]  /*0320*/  IADD3 R14, PT, PT, R4.reuse, 0xc00, RZ ;  /* 0x00000c00040e7810 */ /* 0x040fe40007ffe0ff */
[--C-:B------:R-:W-:Y:S01]  /*0330*/  IMAD.WIDE.U32 R18, R19, 0x4, R12.reuse ;  /* 0x0000000413127825 */ /* 0x100fe200078e000c */
[----:B------:R1:W4:Y:S03]  /*0340*/  LDG.E R28, desc[UR6][R16.64] ;  /* 0x00000006101c7981 */ /* 0x000326000c1e1900 */
[----:B0-----:R-:W-:Y:S01]  /*0350*/  IMAD.WIDE.U32 R22, R11, 0x4, R12 ;  /* 0x000000040b167825 */ /* 0x001fe200078e000c */
[----:B------:R-:W4:Y:S01]  /*0360*/  LDG.E R27, desc[UR6][R18.64] ;  /* 0x00000006121b7981 */ /* 0x000f22000c1e1900 */
[----:B------:R-:W-:-:S02]  /*0370*/  IADD3 R11, PT, PT, R4, 0xe00, RZ ;  /* 0x00000e00040b7810 */ /* 0x000fc40007ffe0ff */
[--C-:B-1----:R-:W-:Y:S01]  /*0380*/  IMAD.WIDE.U32 R20, R14, 0x4, R12.reuse ;  /* 0x000000040e147825 */ /* 0x102fe200078e000c */
[----:B------:R0:W4:Y:S01]  /*0390*/  LDG.E R26, desc[UR6][R22.64] ;  /* 0x00000006161a7981 */ /* 0x000122000c1e1900 */
[C---:B------:R-:W-:Y:S02]  /*03a0*/  IADD3 R14, PT, PT, R4.reuse, 0x1000, RZ ;  /* 0x00001000040e7810 */ /* 0x040fe40007ffe0ff */
[C---:B------:R-:W-:Y:S01]  /*03b0*/  IADD3 R24, PT, PT, R4.reuse, 0x1200, RZ ;  /* 0x0000120004187810 */ /* 0x040fe20007ffe0ff */
[--C-:B------:R-:W-:Y:S01]  /*03c0*/  IMAD.WIDE.U32 R16, R11, 0x4, R12.reuse ;  /* 0x000000040b107825 */ /* 0x100fe200078e000c */
[----:B------:R1:W4:Y:S01]  /*03d0*/  LDG.E R25, desc[UR6][R20.64] ;  /* 0x0000000614197981 */ /* 0x000322000c1e1900 */
[----:B------:R-:W-:Y:S02]  /*03e0*/  IADD3 R11, PT, PT, R4, 0x1400, RZ ;  /* 0x00001400040b7810 */ /* 0x000fe40007ffe0ff */
[--C-:B0-----:R-:W-:Y:S02]  /*03f0*/  IMAD.WIDE.U32 R22, R24, 0x4, R12.reuse ;  /* 0x0000000418167825 */ /* 0x101fe400078e000c */
[----:B------:R0:W4:Y:S02]  /*0400*/  LDG.E R24, desc[UR6][R16.64] ;  /* 0x0000000610187981 */ /* 0x000124000c1e1900 */
[--C-:B-1----:R-:W-:Y:S01]  /*0410*/  IMAD.WIDE.U32 R20, R14, 0x4, R12.reuse ;  /* 0x000000040e147825 */ /* 0x102fe200078e000c */
[C---:B------:R-:W-:Y:S01]  /*0420*/  IADD3 R14, PT, PT, R4.reuse, 0x1600, RZ ;  /* 0x00001600040e7810 */ /* 0x040fe20007ffe0ff */
[----:B------:R1:W4:Y:S04]  /*0430*/  LDG.E R18, desc[UR6][R22.64] ;  /* 0x0000000616127981 */ /* 0x000328000c1e1900 */
[----:B------:R1:W4:Y:S01]  /*0440*/  LDG.E R19, desc[UR6][R20.64] ;  /* 0x0000000614137981 */ /* 0x000322000c1e1900 */
[----:B0-----:R-:W-:Y:S01]  /*0450*/  IMAD.WIDE.U32 R16, R11, 0x4, R12 ;  /* 0x000000040b107825 */ /* 0x001fe200078e000c */
[----:B-1----:R-:W-:-:S04]  /*0460*/  IADD3 R23, PT, PT, R4, 0x1800, RZ ;  /* 0x0000180004177810 */ /* 0x002fc80007ffe0ff */
[----:B------:R0:W4:Y:S01]  /*0470*/  LDG.E R11, desc[UR6][R16.64] ;  /* 0x00000006100b7981 */ /* 0x000122000c1e1900 */
[C---:B------:R-:W-:Y:S01]  /*0480*/  IADD3 R21, PT, PT, R4.reuse, 0x1a00, RZ ;  /* 0x00001a0004157810 */ /* 0x040fe20007ffe0ff */
[----:B0-----:R-:W-:Y:S01]  /*0490*/  IMAD.WIDE.U32 R16, R23, 0x4, R12 ;  /* 0x0000000417107825 */ /* 0x001fe200078e000c */
[----:B------:R-:W-:-:S03]  /*04a0*/  IADD3 R23, PT, PT, R4, 0x1c00, RZ ;  /* 0x00001c0004177810 */ /* 0x000fc60007ffe0ff */
[--C-:B------:R-:W-:Y:S02]  /*04b0*/  IMAD.WIDE.U32 R20, R21, 0x4, R12.reuse ;  /* 0x0000000415147825 */ /* 0x100fe400078e000c */
[----:B------:R-:W4:Y:S02]  /*04c0*/  LDG.E R16, desc[UR6][R16.64] ;  /* 0x0000000610107981 */ /* 0x000f24000c1e1900 */
[----:B------:R-:W-:Y:S02]  /*04d0*/  IMAD.WIDE.U32 R22, R23, 0x4, R12 ;  /* 0x0000000417167825 */ /* 0x000fe400078e000c */
[----:B------:R-:W4:Y:S04]  /*04e0*/  LDG.E R20, desc[UR6][R20.64] ;  /* 0x0000000614147981 */ /* 0x000f28000c1e1900 */
[----:B------:R-:W4:Y:S01]  /*04f0*/  LDG.E R22, desc[UR6][R22.64] ;  /* 0x0000000616167981 */ /* 0x000f22000c1e1900 */
[----:B--2--5:R-:W-:Y:S01]  /*0500*/  FADD R8, R8, R15 ;  /* 0x0000000f08087221 */ /* 0x024fe20000000000 */
[----:B------:R-:W-:-:S06]  /*0510*/  IMAD.WIDE.U32 R14, R14, 0x4, R12 ;  /* 0x000000040e0e7825 */ /* 0x000fcc00078e000c */
[----:B------:R0:W2:Y:S02]  /*0520*/  LDG.E R14, desc[UR6][R14.64] ;  /* 0x000000060e0e7981 */ /* 0x0000a4000c1e1900 */
[----:B0-----:R-:W-:-:S05]  /*0530*/  IADD3 R15, PT, PT, R4, 0x1e00, RZ ;  /* 0x00001e00040f7810 */ /* 0x001fca0007ffe0ff */
[----:B------:R-:W-:-:S06]  /*0540*/  IMAD.WIDE.U32 R12, R15, 0x4, R12 ;  /* 0x000000040f0c7825 */ /* 0x000fcc00078e000c */
[----:B------:R-:W2:Y:S01]  /*0550*/  LDG.E R12, desc[UR6][R12.64] ;  /* 0x000000060c0c7981 */ /* 0x000ea2000c1e1900 */
        /* <DEDUP_REMOVED lines=8> */
[----:B------:R-:W-:Y:S01]  /*05e0*/  FADD R18, R19, R18 ;  /* 0x0000001213127221 */ /* 0x000fe20000000000 */
[----:B------:R-:W-:-:S03]  /*05f0*/  IADD3 R10, PT, PT, R10, 0x10, RZ ;  /* 0x000000100a0a7810 */ /* 0x000fc60007ffe0ff */
[----:B------:R-:W-:Y:S01]  /*0600*/  FADD R11, R18, R11 ;  /* 0x0000000b120b7221 */ /* 0x000fe20000000000 */
[----:B------:R-:W-:Y:S02]  /*0610*/  ISETP.NE.AND P0, PT, R10, RZ, PT ;  /* 0x000000ff0a00720c */ /* 0x000fe40003f05270 */
[----:B------:R-:W-:Y:S02]  /*0620*/  IADD3 R9, PT, PT, R9, 0x2000, RZ ;  /* 0x0000200009097810 */ /* 0x000fe40007ffe0ff */
[----:B------:R-:W-:Y:S01]  /*0630*/  IADD3 R4, PT, PT, R4, 0x2000, RZ ;  /* 0x0000200004047810 */ /* 0x000fe20007ffe0ff */
[----:B--2---:R-:W-:-:S04]  /*0640*/  FADD R11, R11, R14 ;  /* 0x0000000e0b0b7221 */ /* 0x004fc80000000000 */
[----:B------:R-:W-:-:S04]  /*0650*/  FADD R11, R11, R16 ;  /* 0x000000100b0b7221 */ /* 0x000fc80000000000 */
[----:B------:R-:W-:-:S04]  /*0660*/  FADD R11, R11, R20 ;  /* 0x000000140b0b7221 */ /* 0x000fc80000000000 */
[----:B------:R-:W-:-:S04]  /*0670*/  FADD R11, R11, R22 ;  /* 0x000000160b0b7221 */ /* 0x000fc80000000000 */
[----:B------:R-:W-:Y:S01]  /*0680*/  FADD R15, R11, R12 ;  /* 0x0000000c0b0f7221 */ /* 0x000fe20000000000 */
[----:B------:R-:W-:Y:S06]  /*0690*/  @P0 BRA `(.L_x_182) ;  /* 0xfffffff800ec0947 */ /* 0x000fec000383ffff */
[----:B------:R-:W-:Y:S05]  /*06a0*/  BSYNC.RECONVERGENT B3 ;  /* 0x0000000000037941 */ /* 0x000fea0003800200 */
.L_x_181:
[----:B------:R-:W-:-:S07]  /*06b0*/  IADD3 R4, PT, PT, R9, -0x1000, RZ ;  /* 0xfffff00009047810 */ /* 0x000fce0007ffe0ff */
.L_x_180:
[----:B------:R-:W-:Y:S05]  /*06c0*/  BSYNC.RECONVERGENT B2 ;  /* 0x0000000000027941 */ /* 0x000fea0003800200 */
.L_x_179:
[----:B------:R-:W-:-:S13]  /*06d0*/  ISETP.NE.AND P0, PT, R6, RZ, PT ;  /* 0x000000ff0600720c */ /* 0x000fda0003f05270 */
[----:B------:R-:W-:Y:S05]  /*06e0*/  @!P0 BRA `(.L_x_178) ;  /* 0x0000000400308947 */ /* 0x000fea0003800000 */
[----:B------:R-:W-:Y:S01]  /*06f0*/  ISETP.GE.U32.AND P0, PT, R6, 0x8, PT ;  /* 0x000000080600780c */ /* 0x000fe20003f06070 */
[----:B------:R-:W-:Y:S01]  /*0700*/  BSSY.RECONVERGENT B2, `(.L_x_183) ;  /* 0x0000026000027945 */ /* 0x000fe20003800200 */
[----:B------:R-:W-:-:S04]  /*0710*/  LOP3.LUT R22, R5, 0x7, RZ, 0xc0, !PT ;  /* 0x0000000705167812 */ /* 0x000fc800078ec0ff */
[----:B------:R-:W-:-:S07]  /*0720*/  ISETP.NE.AND P1, PT, R22, RZ, PT ;  /* 0x000000ff1600720c */ /* 0x000fce0003f25270 */
[----:B------:R-:W-:Y:S06]  /*0730*/  @!P0 BRA `(.L_x_184) ;  /* 0x0000000000888947 */ /* 0x000fec0003800000 */
[----:B------:R-:W1:Y:S01]  /*0740*/  LDC.64 R6, c[0x0][0x380] ;  /* 0x0000e000ff067b82 */ /* 0x000e620000000a00 */
[----:B------:R-:W-:-:S04]  /*0750*/  LEA R19, R3, R4, 0xd ;  /* 0x0000000403137211 */ /* 0x000fc800078e68ff */
[C---:B------:R-:W-:Y:S02]  /*0760*/  IADD3 R17, PT, PT, R19.reuse, 0x200, RZ ;  /* 0x0000020013117810 */ /* 0x040fe40007ffe0ff */
[C---:B------:R-:W-:Y:S02]  /*0770*/  IADD3 R21, PT, PT, R19.reuse, 0x400, RZ ;  /* 0x0000040013157810 */ /* 0x040fe40007ffe0ff */
[C---:B------:R-:W-:Y:S02]  /*0780*/  IADD3 R13, PT, PT, R19.reuse, 0x600, RZ ;  /* 0x00000600130d7810 */ /* 0x040fe40007ffe0ff */
[C---:B0-----:R-:W-:Y:S01]  /*0790*/  IADD3 R9, PT, PT, R19.reuse, 0x800, RZ ;  /* 0x0000080013097810 */ /* 0x041fe20007ffe0ff */
[----:B-1----:R-:W-:-:S04]  /*07a0*/  IMAD.WIDE.U32 R10, R19, 0x4, R6 ;  /* 0x00000004130a7825 */ /* 0x002fc800078e0006 */
[--C-:B------:R-:W-:Y:S01]  /*07b0*/  IMAD.WIDE.U32 R16, R17, 0x4, R6.reuse ;  /* 0x0000000411107825 */ /* 0x100fe200078e0006 */
[----:B------:R0:W2:Y:S03]  /*07c0*/  LDG.E R14, desc[UR6][R10.64] ;  /* 0x000000060a0e7981 */ /* 0x0000a6000c1e1900 */
[--C-:B------:R-:W-:Y:S01]  /*07d0*/  IMAD.WIDE.U32 R20, R21, 0x4, R6.reuse ;  /* 0x0000000415147825 */ /* 0x100fe200078e0006 */
[----:B------:R1:W3:Y:S03]  /*07e0*/  LDG.E R18, desc[UR6][R16.64] ;  /* 0x0000000610127981 */ /* 0x0002e6000c1e1900 */
[--C-:B------:R-:W-:Y:S01]  /*07f0*/  IMAD.WIDE.U32 R12, R13, 0x4, R6.reuse ;  /* 0x000000040d0c7825 */ /* 0x100fe200078e0006 */
[----:B------:R-:W-:Y:S01]  /*0800*/  IADD3 R23, PT, PT, R19, 0xa00, RZ ;  /* 0x00000a0013177810 */ /* 0x000fe20007ffe0ff */
[----:B------:R-:W4:Y:S02]  /*0810*/  LDG.E R20, desc[UR6][R20.64] ;  /* 0x0000000614147981 */ /* 0x000f24000c1e1900 */
[--C-:B------:R-:W-:Y:S01]  /*0820*/  IMAD.WIDE.U32 R8, R9, 0x4, R6.reuse ;  /* 0x0000000409087825 */ /* 0x100fe200078e0006 */
[----:B------:R-:W-:Y:S01]  /*0830*/  IADD3 R25, PT, PT, R19, 0xc00, RZ ;  /* 0x00000c0013197810 */ /* 0x000fe20007ffe0ff */
[----:B------:R-:W4:Y:S02]  /*0840*/  LDG.E R12, desc[UR6][R12.64] ;  /* 0x000000060c0c7981 */ /* 0x000f24000c1e1900 */
[--C-:B0-----:R-:W-:Y:S01]  /*0850*/  IMAD.WIDE.U32 R10, R23, 0x4, R6.reuse ;  /* 0x00000004170a7825 */ /* 0x101fe200078e0006 */
[----:B------:R-:W-:Y:S01]  /*0860*/  IADD3 R19, PT, PT, R19, 0xe00, RZ ;  /* 0x00000e0013137810 */ /* 0x000fe20007ffe0ff */
[----:B------:R-:W4:Y:S02]  /*0870*/  LDG.E R8, desc[UR6][R8.64] ;  /* 0x0000000608087981 */ /* 0x000f24000c1e1900 */
[----:B-1----:R-:W-:-:S02]  /*0880*/  IMAD.WIDE.U32 R16, R25, 0x4, R6 ;  /* 0x0000000419107825 */ /* 0x002fc400078e0006 */
[----:B------:R-:W4:Y:S02]  /*0890*/  LDG.E R11, desc[UR6][R10.64] ;  /* 0x000000060a0b7981 */ /* 0x000f24000c1e1900 */
[----:B------:R-:W-:Y:S02]  /*08a0*/  IMAD.WIDE.U32 R6, R19, 0x4, R6 ;  /* 0x0000000413067825 */ /* 0x000fe400078e0006 */
[----:B------:R-:W4:Y:S04]  /*08b0*/  LDG.E R17, desc[UR6][R16.64] ;  /* 0x0000000610117981 */ /* 0x000f28000c1e1900 */
[----:B------:R-:W4:Y:S01]  /*08c0*/  LDG.E R7, desc[UR6][R6.64] ;  /* 0x0000000606077981 */ /* 0x000f22000c1e1900 */
        /* <DEDUP_REMOVED lines=9> */
.L_x_184:
[----:B------:R-:W-:Y:S05]  /*0960*/  BSYNC.RECONVERGENT B2 ;  /* 0x0000000000027941 */ /* 0x000fea0003800200 */
.L_x_183:
[----:B------:R-:W-:Y:S05]  /*0970*/  @!P1 BRA `(.L_x_178) ;  /* 0x00000000008c9947 */ /* 0x000fea0003800000 */
[----:B------:R-:W-:Y:S01]  /*0980*/  ISETP.GE.U32.AND P0, PT, R22, 0x4, PT ;  /* 0x000000041600780c */ /* 0x000fe20003f06070 */
[----:B------:R-:W-:Y:S01]  /*0990*/  BSSY.RECONVERGENT B2, `(.L_x_185) ;  /* 0x0000016000027945 */ /* 0x000fe20003800200 */
[----:B------:R-:W-:-:S04]  /*09a0*/  LOP3.LUT R5, R5, 0x3, RZ, 0xc0, !PT ;  /* 0x0000000305057812 */ /* 0x000fc800078ec0ff */
[----:B------:R-:W-:-:S07]  /*09b0*/  ISETP.NE.AND P1, PT, R5, RZ, PT ;  /* 0x000000ff0500720c */ /* 0x000fce0003f25270 */
[----:B------:R-:W-:Y:S06]  /*09c0*/  @!P0 BRA `(.L_x_186) ;  /* 0x0000000000488947 */ /* 0x000fec0003800000 */
[----:B------:R-:W0:Y:S01]  /*09d0*/  LDC.64 R6, c[0x0][0x380] ;  /* 0x0000e000ff067b82 */ /* 0x000e220000000a00 */
[----:B------:R-:W-:-:S04]  /*09e0*/  LEA R13, R3, R4, 0xd ;  /* 0x00000004030d7211 */ /* 0x000fc800078e68ff */
[C---:B------:R-:W-:Y:S02]  /*09f0*/  IADD3 R11, PT, PT, R13.reuse, 0x200, RZ ;  /* 0x000002000d0b7810 */ /* 0x040fe40007ffe0ff */
[C---:B------:R-:W-:Y:S02]  /*0a00*/  IADD3 R17, PT, PT, R13.reuse, 0x400, RZ ;  /* 0x000004000d117810 */ /* 0x040fe40007ffe0ff */
[C---:B------:R-:W-:Y:S01]  /*0a10*/  IADD3 R19, PT, PT, R13.reuse, 0x600, RZ ;  /* 0x000006000d137810 */ /* 0x040fe20007ffe0ff */
[----:B0-----:R-:W-:-:S04]  /*0a20*/  IMAD.WIDE.U32 R8, R13, 0x4, R6 ;  /* 0x000000040d087825 */ /* 0x001fc800078e0006 */
[--C-:B------:R-:W-:Y:S02]  /*0a30*/  IMAD.WIDE.U32 R10, R11, 0x4, R6.reuse ;  /* 0x000000040b0a7825 */ /* 0x100fe400078e0006 */
[----:B------:R-:W2:Y:S02]  /*0a40*/  LDG.E R8, desc[UR6][R8.64] ;  /* 0x0000000608087981 */ /* 0x000ea4000c1e1900 */
[--C-:B------:R-:W-:Y:S02]  /*0a50*/  IMAD.WIDE.U32 R12, R17, 0x4, R6.reuse ;  /* 0x00000004110c7825 */ /* 0x100fe400078e0006 */
[----:B------:R-:W3:Y:S02]  /*0a60*/  LDG.E R10, desc[UR6][R10.64] ;  /* 0x000000060a0a7981 */ /* 0x000ee4000c1e1900 */
[----:B------:R-:W-:Y:S02]  /*0a70*/  IMAD.WIDE.U32 R6, R19, 0x4, R6 ;  /* 0x0000000413067825 */ /* 0x000fe400078e0006 */
[----:B------:R-:W4:Y:S04]  /*0a80*/  LDG.E R12, desc[UR6][R12.64] ;  /* 0x000000060c0c7981 */ /* 0x000f28000c1e1900 */
[----:B------:R-:W4:Y:S01]  /*0a90*/  LDG.E R6, desc[UR6][R6.64] ;  /* 0x0000000606067981 */ /* 0x000f22000c1e1900 */
[----:B------:R-:W-:Y:S01]  /*0aa0*/  IADD3 R4, PT, PT, R4, 0x800, RZ ;  /* 0x0000080004047810 */ /* 0x000fe20007ffe0ff */
[----:B--2--5:R-:W-:-:S04]  /*0ab0*/  FADD R15, R15, R8 ;  /* 0x000000080f0f7221 */ /* 0x024fc80000000000 */
[----:B---3--:R-:W-:-:S04]  /*0ac0*/  FADD R15, R15, R10 ;  /* 0x0000000a0f0f7221 */ /* 0x008fc80000000000 */
[----:B----4-:R-:W-:-:S04]  /*0ad0*/  FADD R15, R15, R12 ;  /* 0x0000000c0f0f7221 */ /* 0x010fc80000000000 */
[----:B------:R-:W-:-:S07]  /*0ae0*/  FADD R15, R15, R6 ;  /* 0x000000060f0f7221 */ /* 0x000fce0000000000 */
.L_x_186:
[----:B------:R-:W-:Y:S05]  /*0af0*/  BSYNC.RECONVERGENT B2 ;  /* 0x0000000000027941 */ /* 0x000fea0003800200 */
.L_x_185:
[----:B------:R-:W-:Y:S05]  /*0b00*/  @!P1 BRA `(.L_x_178) ;  /* 0x0000000000289947 */ /* 0x000fea0003800000 */
[----:B------:R-:W1:Y:S01]  /*0b10*/  LDC.64 R6, c[0x0][0x380] ;  /* 0x0000e000ff067b82 */ /* 0x000e620000000a00 */
[----:B0-----:R-:W-:Y:S02]  /*0b20*/  LEA R9, R3, R4, 0xd ;  /* 0x0000000403097211 */ /* 0x001fe400078e68ff */
[----:B------:R-:W-:-:S07]  /*0b30*/  IADD3 R8, PT, PT, -R5, RZ, RZ ;  /* 0x000000ff05087210 */ /* 0x000fce0007ffe1ff */
.L_x_187:
[----:B-1----:R-:W-:-:S06]  /*0b40*/  IMAD.WIDE.U32 R4, R9, 0x4, R6 ;  /* 0x0000000409047825 */ /* 0x002fcc00078e0006 */
[----:B------:R-:W2:Y:S01]  /*0b50*/  LDG.E R4, desc[UR6][R4.64] ;  /* 0x0000000604047981 */ /* 0x000ea2000c1e1900 */
[----:B------:R-:W-:Y:S02]  /*0b60*/  IADD3 R8, PT, PT, R8, 0x1, RZ ;  /* 0x0000000108087810 */ /* 0x000fe40007ffe0ff */
[----:B------:R-:W-:Y:S02]  /*0b70*/  IADD3 R9, PT, PT, R9, 0x200, RZ ;  /* 0x0000020009097810 */ /* 0x000fe40007ffe0ff */
[----:B------:R-:W-:Y:S01]  /*0b80*/  ISETP.NE.AND P0, PT, R8, RZ, PT ;  /* 0x000000ff0800720c */ /* 0x000fe20003f05270 */
[----:B--2--5:R-:W-:-:S12]  /*0b90*/  FADD R15, R4, R15 ;  /* 0x0000000f040f7221 */ /* 0x024fd80000000000 */
[----:B------:R-:W-:Y:S05]  /*0ba0*/  @P0 BRA `(.L_x_187) ;  /* 0xfffffffc00e40947 */ /* 0x000fea000383ffff */
.L_x_178:
[----:B------:R-:W-:Y:S05]  /*0bb0*/  BSYNC.RECONVERGENT B1 ;  /* 0x0000000000017941 */ /* 0x000fea0003800200 */
.L_x_177:
[----:B------:R-:W-:-:S13]  /*0bc0*/  ISETP.GE.U32.AND P0, PT, R0, 0x200, PT ;  /* 0x000002000000780c */ /* 0x000fda0003f06070 */
[----:B------:R-:W-:Y:S05]  /*0bd0*/  @!P0 BRA `(.L_x_188) ;  /* 0x0000000000d08947 */ /* 0x000fea0003800000 */
[----:B0-----:R-:W0:Y:S01]  /*0be0*/  S2R R8, SR_LANEID ;  /* 0x0000000000087919 */ /* 0x001e220000000000 */
[----:B-----5:R-:W1:Y:S02]  /*0bf0*/  SHFL.DOWN PT, R0, R15, 0x1, 0x1f ;  /* 0x08201f000f007f89 */ /* 0x020e6400000e0000 */
[----:B-1----:R-:W-:Y:S01]  /*0c00*/  FADD R0, R0, R15 ;  /* 0x0000000f00007221 */ /* 0x002fe20000000000 */
[C---:B0-----:R-:W-:Y:S02]  /*0c10*/  ISETP.GT.AND P0, PT, R8.reuse, 0x1e, PT ;  /* 0x0000001e0800780c */ /* 0x041fe40003f04270 */
[C---:B------:R-:W-:Y:S02]  /*0c20*/  ISETP.NE.AND P1, PT, R8.reuse, RZ, PT ;  /* 0x000000ff0800720c */ /* 0x040fe40003f25270 */
        /* <DEDUP_REMOVED lines=27> */
[----:B------:R-:W0:Y:S04]  /*0de0*/  LDS.128 R12, [UR4+0x10] ;  /* 0x00001004ff0c7984 */ /* 0x000e280008000c00 */
[----:B------:R-:W2:Y:S04]  /*0df0*/  LDS.128 R8, [UR4+0x20] ;  /* 0x00002004ff087984 */ /* 0x000ea80008000c00 */
[----:B-1----:R-:W1:Y:S04]  /*0e00*/  LDS.128 R4, [UR4+0x30] ;  /* 0x00003004ff047984 */ /* 0x002e680008000c00 */
[----:B------:R-:W3:Y:S01]  /*0e10*/  LDS.128 R16, [UR4+0x40] ;  /* 0x00004004ff107984 */ /* 0x000ee20008000c00 */
[----:B0-----:R-:W-:-:S04]  /*0e20*/  FADD R13, R20, R13 ;  /* 0x0000000d140d7221 */ /* 0x001fc80000000000 */
[----:B------:R-:W-:-:S04]  /*0e30*/  FADD R14, R13, R14 ;  /* 0x0000000e0d0e7221 */ /* 0x000fc80000000000 */
[----:B------:R-:W-:-:S04]  /*0e40*/  FADD R15, R14, R15 ;  /* 0x0000000f0e0f7221 */ /* 0x000fc80000000000 */
[----:B--2---:R-:W-:-:S04]  /*0e50*/  FADD R8, R15, R8 ;  /* 0x000000080f087221 */ /* 0x004fc80000000000 */
[----:B------:R-:W-:-:S04]  /*0e60*/  FADD R9, R8, R9 ;  /* 0x0000000908097221 */ /* 0x000fc80000000000 */
[----:B------:R-:W-:-:S04]  /*0e70*/  FADD R10, R9, R10 ;  /* 0x0000000a090a7221 */ /* 0x000fc80000000000 */
[----:B------:R-:W-:-:S04]  /*0e80*/  FADD R11, R10, R11 ;  /* 0x0000000b0a0b7221 */ /* 0x000fc80000000000 */
[----:B-1----:R-:W-:-:S04]  /*0e90*/  FADD R4, R11, R4 ;  /* 0x000000040b047221 */ /* 0x002fc80000000000 */
        /* <DEDUP_REMOVED lines=8> */
.L_x_188:
[----:B0-----:R-:W0:Y:S01]  /*0f20*/  S2R R8, SR_LANEID ;  /* 0x0000000000087919 */ /* 0x001e220000000000 */
[----:B------:R-:W-:-:S04]  /*0f30*/  LOP3.LUT R4, R2, 0x3e0, RZ, 0xc0, !PT ;  /* 0x000003e002047812 */ /* 0x000fc800078ec0ff */
[----:B------:R-:W-:Y:S02]  /*0f40*/  IADD3 R5, PT, PT, R4, 0x20, RZ ;  /* 0x0000002004057810 */ /* 0x000fe40007ffe0ff */
[----:B------:R-:W-:Y:S02]  /*0f50*/  LOP3.LUT R7, RZ, R4, RZ, 0x33, !PT ;  /* 0x00000004ff077212 */ /* 0x000fe400078e33ff */
[----:B------:R-:W-:Y:S02]  /*0f60*/  ISETP.GT.U32.AND P0, PT, R5, R0, PT ;  /* 0x000000000500720c */ /* 0x000fe40003f04070 */
[----:B------:R-:W-:-:S04]  /*0f70*/  IADD3 R7, PT, PT, R0, R7, RZ ;  /* 0x0000000700077210 */ /* 0x000fc80007ffe0ff */
[----:B------:R-:W-:-:S05]  /*0f80*/  SEL R7, R7, 0x1f, P0 ;  /* 0x0000001f07077807 */ /* 0x000fca0000000000 */
[----:B-----5:R-:W1:Y:S01]  /*0f90*/  SHFL.DOWN PT, R4, R15, 0x1, R7 ;  /* 0x082000000f047989 */ /* 0x020e6200000e0007 */
[C---:B0-----:R-:W-:Y:S02]  /*0fa0*/  ISETP.GE.AND P0, PT, R8.reuse, R7, PT ;  /* 0x000000070800720c */ /* 0x041fe40003f06270 */
[C---:B------:R-:W-:Y:S02]  /*0fb0*/  IADD3 R6, PT, PT, R8.reuse, 0x2, RZ ;  /* 0x0000000208067810 */ /* 0x040fe40007ffe0ff */
[----:B------:R-:W-:-:S09]  /*0fc0*/  ISETP.NE.AND P1, PT, R8, RZ, PT ;  /* 0x000000ff0800720c */ /* 0x000fd20003f25270 */
[----:B-1----:R-:W-:Y:S01]  /*0fd0*/  @!P0 FADD R15, R4, R15 ;  /* 0x0000000f040f8221 */ /* 0x002fe20000000000 */
[----:B------:R-:W-:Y:S02]  /*0fe0*/  ISETP.GT.AND P0, PT, R6, R7, PT ;  /* 0x000000070600720c */ /* 0x000fe40003f04270 */
[----:B------:R-:W-:Y:S01]  /*0ff0*/  IADD3 R6, PT, PT, R8, 0x4, RZ ;  /* 0x0000000408067810 */ /* 0x000fe20007ffe0ff */
        /* <DEDUP_REMOVED lines=24> */
[----:B------:R-:W1:Y:S01]  /*1180*/  S2UR UR5, SR_CgaCtaId ;  /* 0x00000000000579c3 */ /* 0x000e620000008800 */
[----:B------:R-:W-:Y:S01]  /*1190*/  UMOV UR4, 0x400 ;  /* 0x0000040000047882 */ /* 0x000fe20000000000 */
[C---:B------:R-:W-:Y:S02]  /*11a0*/  ISETP.GT.U32.AND P2, PT, R0.reuse, 0x20, PT ;  /* 0x000000200000780c */ /* 0x040fe40003f44070 */
[C---:B------:R-:W-:Y:S02]  /*11b0*/  ISETP.GT.U32.AND P3, PT, R0.reuse, 0x40, PT ;  /* 0x000000400000780c */ /* 0x040fe40003f64070 */
[C---:B------:R-:W-:Y:S02]  /*11c0*/  ISETP.GT.U32.AND P1, PT, R0.reuse, 0x60, PT ;  /* 0x000000600000780c */ /* 0x040fe40003f24070 */
[----:B------:R-:W-:Y:S01]  /*11d0*/  ISETP.GT.U32.AND P4, PT, R0, 0xc0, PT ;  /* 0x000000c00000780c */ /* 0x000fe20003f84070 */
[----:B-1----:R-:W-:-:S09]  /*11e0*/  ULEA UR4, UR5, UR4, 0x18 ;  /* 0x0000000405047291 */ /* 0x002fd2000f8ec0ff */
[----:B0-----:R-:W0:Y:S04]  /*11f0*/  LDS.128 R4, [UR4+0x10] ;  /* 0x00001004ff047984 */ /* 0x001e280008000c00 */
[----:B------:R-:W1:Y:S04]  /*1200*/  LDS.128 R8, [UR4+0x20] ;  /* 0x00002004ff087984 */ /* 0x000e680008000c00 */
[----:B------:R-:W2:Y:S04]  /*1210*/  LDS.128 R12, [UR4+0x30] ;  /* 0x00003004ff0c7984 */ /* 0x000ea80008000c00 */
[----:B------:R-:W3:Y:S01]  /*1220*/  LDS.128 R16, [UR4+0x40] ;  /* 0x00004004ff107984 */ /* 0x000ee20008000c00 */
[----:B0-----:R-:W-:Y:S01]  /*1230*/  @P2 FADD R20, R20, R5 ;  /* 0x0000000514142221 */ /* 0x001fe20000000000 */
[----:B------:R-:W-:-:S03]  /*1240*/  ISETP.GT.U32.AND P2, PT, R0, 0x80, PT ;  /* 0x000000800000780c */ /* 0x000fc60003f44070 */
[----:B------:R-:W-:Y:S01]  /*1250*/  @P3 FADD R20, R20, R6 ;  /* 0x0000000614143221 */ /* 0x000fe20000000000 */
[----:B------:R-:W-:-:S03]  /*1260*/  ISETP.GT.U32.AND P3, PT, R0, 0xa0, PT ;  /* 0x000000a00000780c */ /* 0x000fc60003f64070 */
[----:B------:R-:W-:Y:S01]  /*1270*/  @P1 FADD R20, R20, R7 ;  /* 0x0000000714141221 */ /* 0x000fe20000000000 */
[----:B------:R-:W-:-:S05]  /*1280*/  ISETP.GT.U32.AND P1, PT, R0, 0xe0, PT ;  /* 0x000000e00000780c */ /* 0x000fca0003f24070 */
[----:B-1----:R-:W-:Y:S01]  /*1290*/  @P2 FADD R20, R20, R8 ;  /* 0x0000000814142221 */ /* 0x002fe20000000000 */
[----:B------:R-:W-:-:S03]  /*12a0*/  ISETP.GT.U32.AND P2, PT, R0, 0x100, PT ;  /* 0x000001000000780c */ /* 0x000fc60003f44070 */
[----:B------:R-:W-:Y:S01]  /*12b0*/  @P3 FADD R20, R20, R9 ;  /* 0x0000000914143221 */ /* 0x000fe20000000000 */
[----:B------:R-:W-:-:S03]  /*12c0*/  ISETP.GT.U32.AND P3, PT, R0, 0x120, PT ;  /* 0x000001200000780c */ /* 0x000fc60003f64070 */
[----:B------:R-:W-:Y:S01]  /*12d0*/  @P4 FADD R20, R20, R10 ;  /* 0x0000000a14144221 */ /* 0x000fe20000000000 */
[----:B------:R-:W-:-:S03]  /*12e0*/  ISETP.GT.U32.AND P4, PT, R0, 0x140, PT ;  /* 0x000001400000780c */ /* 0x000fc60003f84070 */
[----:B------:R-:W-:Y:S01]  /*12f0*/  @P1 FADD R20, R20, R11 ;  /* 0x0000000b14141221 */ /* 0x000fe20000000000 */
[----:B------:R-:W-:-:S03]  /*1300*/  ISETP.GT.U32.AND P1, PT, R0, 0x160, PT ;  /* 0x000001600000780c */ /* 0x000fc60003f24070 */
[----:B--2---:R-:W-:Y:S01]  /*1310*/  @P2 FADD R20, R20, R12 ;  /* 0x0000000c14142221 */ /* 0x004fe20000000000 */
[----:B------:R-:W-:-:S03]  /*1320*/  ISETP.GT.U32.AND P2, PT, R0, 0x180, PT ;  /* 0x000001800000780c */ /* 0x000fc60003f44070 */
[----:B------:R-:W-:Y:S01]  /*1330*/  @P3 FADD R20, R20, R13 ;  /* 0x0000000d14143221 */ /* 0x000fe20000000000 */
[----:B------:R-:W-:-:S03]  /*1340*/  ISETP.GT.U32.AND P3, PT, R0, 0x1a0, PT ;  /* 0x000001a00000780c */ /* 0x000fc60003f64070 */
[----:B------:R-:W-:Y:S01]  /*1350*/  @P4 FADD R20, R20, R14 ;  /* 0x0000000e14144221 */ /* 0x000fe20000000000 */
[----:B------:R-:W-:-:S03]  /*1360*/  ISETP.GT.U32.AND P4, PT, R0, 0x1c0, PT ;  /* 0x000001c00000780c */ /* 0x000fc60003f84070 */
[----:B------:R-:W-:Y:S01]  /*1370*/  @P1 FADD R20, R20, R15 ;  /* 0x0000000f14141221 */ /* 0x000fe20000000000 */
[----:B------:R-:W-:-:S03]  /*1380*/  ISETP.GT.U32.AND P1, PT, R0, 0x1e0, PT ;  /* 0x000001e00000780c */ /* 0x000fc60003f24070 */
[----:B---3--:R-:W-:-:S04]  /*1390*/  @P2 FADD R20, R20, R16 ;  /* 0x0000001014142221 */ /* 0x008fc80000000000 */
[----:B------:R-:W-:-:S04]  /*13a0*/  @P3 FADD R20, R20, R17 ;  /* 0x0000001114143221 */ /* 0x000fc80000000000 */
[----:B------:R-:W-:-:S04]  /*13b0*/  @P4 FADD R20, R20, R18 ;  /* 0x0000001214144221 */ /* 0x000fc80000000000 */
[----:B------:R-:W-:Y:S01]  /*13c0*/  @P1 FADD R20, R20, R19 ;  /* 0x0000001314141221 */ /* 0x000fe20000000000 */
[----:B------:R-:W-:Y:S06]  /*13d0*/  BRA `(.L_x_189) ;  /* 0x0000001400007947 */ /* 0x000fec0003800000 */
.L_x_174:
[----:B------:R-:W0:Y:S01]  /*13e0*/  S2R R2, SR_TID.X ;  /* 0x0000000000027919 */ /* 0x000e220000002100 */
[----:B------:R-:W1:Y:S02]  /*13f0*/  LDCU.64 UR4, c[0x0][0x380] ;  /* 0x00007000ff0477ac */ /* 0x000e640008000a00 */
[----:B-1----:R-:W-:Y:S02]  /*1400*/  MOV R4, UR4 ;  /* 0x0000000400047c02 */ /* 0x002fe40008000f00 */
[----:B------:R-:W-:Y:S02]  /*1410*/  MOV R5, UR5 ;  /* 0x0000000500057c02 */ /* 0x000fe40008000f00 */
[----:B0-----:R-:W-:-:S05]  /*1420*/  LEA R9, R3, R2, 0xd ;  /* 0x0000000203097211 */ /* 0x001fca00078e68ff */
[----:B------:R-:W-:-:S05]  /*1430*/  IMAD.WIDE.U32 R8, R9, 0x4, R4 ;  /* 0x0000000409087825 */ /* 0x000fca00078e0004 */
        /* <DEDUP_REMOVED lines=16> */
[----:B------:R-:W-:Y:S01]  /*1540*/  ISETP.GE.U32.AND P0, PT, R0, R13, PT ;  /* 0x0000000d0000720c */ /* 0x000fe20003f06070 */
        /* <DEDUP_REMOVED lines=16> */
[----:B------:R-:W-:Y:S01]  /*1650*/  LEA R9, R3, R13, 0xd ;  /* 0x0000000d03097211 */ /* 0x000fe200078e68ff */
[----:B------:R-:W-:Y:S01]  /*1660*/  UMOV UR4, URZ ;  /* 0x000000ff00047c82 */ /* 0x000fe20008000000 */
[----:B------:R-:W-:Y:S02]  /*1670*/  IADD3 R8, PT, PT, R6, -0x2000, RZ ;  /* 0xffffe00006087810 */ /* 0x000fe40007ffe0ff */
[----:B------:R-:W-:Y:S02]  /*1680*/  LOP3.LUT R0, RZ, R2, RZ, 0x33, !PT ;  /* 0x00000002ff007212 */ /* 0x000fe400078e33ff */
[----:B------:R-:W-:Y:S02]  /*1690*/  ISETP.GT.U32.AND P0, PT, R9, R8, PT ;  /* 0x000000080900720c */ /* 0x000fe40003f04070 */
[----:B------:R-:W-:Y:S02]  /*16a0*/  IADD3 R10, PT, PT, -R13, R6, R0 ;  /* 0x000000060d0a7210 */ /* 0x000fe40007ffe100 */
[----:B------:R-:W-:-:S02]  /*16b0*/  IADD3 R7, PT, PT, R9, 0x1000, R2 ;  /* 0x0000100009077810 */ /* 0x000fc40007ffe002 */
[----:B------:R-:W-:Y:S01]  /*16c0*/  MOV R0, R9 ;  /* 0x0000000900007202 */ /* 0x000fe20000000f00 */
[----:B------:R-:W-:-:S06]  /*16d0*/  IMAD R2, R3, -0x2000, R10 ;  /* 0xffffe00003027824 */ /* 0x000fcc00078e020a */
[----:B------:R-:W-:Y:S05]  /*16e0*/  @P0 BRA `(.L_x_191) ;  /* 0x0000000000bc0947 */ /* 0x000fea0003800000 */
[----:B------:R-:W0:Y:S08]  /*16f0*/  LDC R6, c[0x0][0x3a8] ;  /* 0x0000ea00ff067b82 */ /* 0x000e300000000800 */
[----:B------:R-:W1:Y:S02]  /*1700*/  LDC.64 R4, c[0x0][0x380] ;  /* 0x0000e000ff047b82 */ /* 0x000e640000000a00 */
.L_x_192:
[----:B------:R-:W2:Y:S02]  /*1710*/  S2R R10, SR_TID.X ;  /* 0x00000000000a7919 */ /* 0x000ea40000002100 */
[----:B--2---:R-:W-:-:S05]  /*1720*/  IADD3 R11, PT, PT, R10, R9, RZ ;  /* 0x000000090a0b7210 */ /* 0x004fca0007ffe0ff */
[----:B-1----:R-:W-:-:S05]  /*1730*/  IMAD.WIDE.U32 R10, R11, 0x4, R4 ;  /* 0x000000040b0a7825 */ /* 0x002fca00078e0004 */
        /* <DEDUP_REMOVED lines=13> */
[----:B---3--:R-:W-:-:S02]  /*1810*/  FADD R14, R14, R15 ;  /* 0x0000000f0e0e7221 */ /* 0x008fc40000000000 */
[----:B------:R-:W2:Y:S01]  /*1820*/  LDG.E R15, desc[UR6][R10.64+0x7000] ;  /* 0x007000060a0f7981 */ /* 0x000ea2000c1e1900 */
[----:B----4-:R-:W-:-:S03]  /*1830*/  FADD R12, R16, R17 ;  /* 0x00000011100c7221 */ /* 0x010fc60000000000 */
[----:B------:R-:W3:Y:S04]  /*1840*/  LDG.E R17, desc[UR6][R10.64+0x5800] ;  /* 0x005800060a117981 */ /* 0x000ee8000c1e1900 */
[----:B------:R-:W2:Y:S01]  /*1850*/  LDG.E R16, desc[UR6][R10.64+0x6800] ;  /* 0x006800060a107981 */ /* 0x000ea2000c1e1900 */
[----:B------:R-:W-:-:S03]  /*1860*/  FADD R14, R23, R14 ;  /* 0x0000000e170e7221 */ /* 0x000fc60000000000 */
[----:B------:R-:W4:Y:S01]  /*1870*/  LDG.E R23, desc[UR6][R10.64+0x7800] ;  /* 0x007800060a177981 */ /* 0x000f22000c1e1900 */
[----:B-----5:R-:W-:-:S04]  /*1880*/  FADD R19, R19, R20 ;  /* 0x0000001413137221 */ /* 0x020fc80000000000 */
[----:B------:R-:W-:Y:S01]  /*1890*/  FADD R19, R12, R19 ;  /* 0x000000130c137221 */ /* 0x000fe20000000000 */
[----:B0-----:R-:W-:Y:S01]  /*18a0*/  IADD3 R12, PT, PT, -R9, R6, RZ ;  /* 0x00000006090c7210 */ /* 0x001fe20007ffe1ff */
[----:B------:R-:W-:-:S03]  /*18b0*/  FADD R21, R21, R22 ;  /* 0x0000001615157221 */ /* 0x000fc60000000000 */
[----:B------:R-:W-:Y:S01]  /*18c0*/  ISETP.GE.U32.AND P0, PT, R12, R13, PT ;  /* 0x0000000d0c00720c */ /* 0x000fe20003f06070 */
[----:B------:R-:W-:-:S04]  /*18d0*/  FADD R24, R24, R25 ;  /* 0x0000001918187221 */ /* 0x000fc80000000000 */
[----:B------:R-:W-:Y:S01]  /*18e0*/  FADD R21, R21, R24 ;  /* 0x0000001815157221 */ /* 0x000fe20000000000 */
[----:B------:R-:W-:Y:S01]  /*18f0*/  FADD R14, R14, R19 ;  /* 0x000000130e0e7221 */ /* 0x000fe20000000000 */
[----:B---3--:R-:W-:Y:S01]  /*1900*/  FADD R17, R17, R18 ;  /* 0x0000001211117221 */ /* 0x008fe20000000000 */
[----:B--2---:R-:W-:-:S04]  /*1910*/  FADD R16, R16, R15 ;  /* 0x0000000f10107221 */ /* 0x004fc80000000000 */
[----:B------:R-:W-:-:S04]  /*1920*/  FADD R16, R17, R16 ;  /* 0x0000001011107221 */ /* 0x000fc80000000000 */
[----:B------:R-:W-:-:S04]  /*1930*/  FADD R21, R21, R16 ;  /* 0x0000001015157221 */ /* 0x000fc80000000000 */
[----:B------:R-:W-:-:S04]  /*1940*/  FADD R14, R14, R21 ;  /* 0x000000150e0e7221 */ /* 0x000fc80000000000 */
[----:B----4-:R-:W-:Y:S01]  /*1950*/  FADD R23, R23, R14 ;  /* 0x0000000e17177221 */ /* 0x010fe20000000000 */
[----:B------:R-:W-:Y:S06]  /*1960*/  @!P0 BRA `(.L_x_190) ;  /* 0x0000000800d08947 */ /* 0x000fec0003800000 */
[C---:B------:R-:W-:Y:S01]  /*1970*/  IADD3 R9, PT, PT, R13.reuse, R9, RZ ;  /* 0x000000090d097210 */ /* 0x040fe20007ffe0ff */
[----:B------:R-:W-:Y:S01]  /*1980*/  UIADD3 UR4, UPT, UPT, UR4, 0x1, URZ ;  /* 0x0000000104047890 */ /* 0x000fe2000fffe0ff */
[----:B------:R-:W-:Y:S02]  /*1990*/  IADD3 R0, PT, PT, R13, R0, RZ ;  /* 0x000000000d007210 */ /* 0x000fe40007ffe0ff */
[----:B------:R-:W-:Y:S02]  /*19a0*/  ISETP.GT.U32.AND P0, PT, R9, R8, PT ;  /* 0x000000080900720c */ /* 0x000fe40003f04070 */
[C---:B------:R-:W-:Y:S02]  /*19b0*/  IADD3 R2, PT, PT, -R13.reuse, R2, RZ ;  /* 0x000000020d027210 */ /* 0x040fe40007ffe1ff */
[----:B------:R-:W-:-:S09]  /*19c0*/  IADD3 R7, PT, PT, R13, R7, RZ ;  /* 0x000000070d077210 */ /* 0x000fd20007ffe0ff */
[----:B------:R-:W-:Y:S05]  /*19d0*/  @!P0 BRA `(.L_x_192) ;  /* 0xfffffffc004c8947 */ /* 0x000fea000383ffff */
.L_x_191:
[----:B------:R-:W0:Y:S01]  /*19e0*/  S2R R16, SR_TID.X ;  /* 0x0000000000107919 */ /* 0x000e220000002100 */
[----:B------:R-:W-:Y:S01]  /*19f0*/  IADD3 R8, PT, PT, -R9, R6, RZ ;  /* 0x0000000609087210 */ /* 0x000fe20007ffe1ff */
[----:B------:R-:W-:Y:S03]  /*1a00*/  BSSY.RECONVERGENT B1, `(.L_x_190) ;  /* 0x00000aa000017945 */ /* 0x000fe60003800200 */
[----:B0-----:R-:W-:-:S04]  /*1a10*/  ISETP.GE.AND P0, PT, R16, R8, PT ;  /* 0x000000081000720c */ /* 0x001fc80003f06270 */
[----:B------:R-:W-:-:S13]  /*1a20*/  ISETP.GE.U32.OR P0, PT, R9, R6, P0 ;  /* 0x000000060900720c */ /* 0x000fda0000706470 */
[----:B------:R-:W-:Y:S05]  /*1a30*/  @P0 BRA `(.L_x_193) ;  /* 0x0000000800980947 */ /* 0x000fea0003800000 */
[----:B------:R-:W0:Y:S01]  /*1a40*/  LDC R10, c[0x0][0x3ac] ;  /* 0x0000eb00ff0a7b82 */ /* 0x000e220000000800 */
[----:B------:R-:W-:Y:S01]  /*1a50*/  LOP3.LUT R11, RZ, R16, RZ, 0x33, !PT ;  /* 0x00000010ff0b7212 */ /* 0x000fe200078e33ff */
[----:B------:R-:W-:Y:S06]  /*1a60*/  BSSY.RECONVERGENT B2, `(.L_x_194) ;  /* 0x0000056000027945 */ /* 0x000fec0003800200 */
[----:B------:R-:W1:Y:S01]  /*1a70*/  LDC R8, c[0x0][0x3ac] ;  /* 0x0000eb00ff087b82 */ /* 0x000e620000000800 */
[----:B0-----:R-:W-:-:S04]  /*1a80*/  SHF.L.U32 R10, R10, 0xd, RZ ;  /* 0x0000000d0a0a7819 */ /* 0x001fc800000006ff */
[----:B------:R-:W-:-:S04]  /*1a90*/  LEA R10, R3, R10, 0xd ;  /* 0x0000000a030a7211 */ /* 0x000fc800078e68ff */
[----:B------:R-:W-:Y:S01]  /*1aa0*/  IADD3 R6, PT, PT, -R10, R6, R11 ;  /* 0x000000060a067210 */ /* 0x000fe20007ffe10b */
[----:B-1----:R-:W-:-:S04]  /*1ab0*/  IMAD R11, R8, UR4, RZ ;  /* 0x00000004080b7c24 */ /* 0x002fc8000f8e02ff */
[----:B------:R-:W-:-:S05]  /*1ac0*/  IMAD R6, R11, -0x2000, R6 ;  /* 0xffffe0000b067824 */ /* 0x000fca00078e0206 */
[C---:B------:R-:W-:Y:S02]  /*1ad0*/  ISETP.GE.U32.AND P0, PT, R6.reuse, 0x1e00, PT ;  /* 0x00001e000600780c */ /* 0x040fe40003f06070 */
[----:B------:R-:W-:-:S04]  /*1ae0*/  LEA.HI R6, R6, 0x1, RZ, 0x17 ;  /* 0x0000000106067811 */ /* 0x000fc800078fb8ff */
[----:B------:R-:W-:-:S07]  /*1af0*/  LOP3.LUT R8, R6, 0xf, RZ, 0xc0, !PT ;  /* 0x0000000f06087812 */ /* 0x000fce00078ec0ff */
[----:B------:R-:W-:Y:S05]  /*1b00*/  @!P0 BRA `(.L_x_195) ;  /* 0x00000004002c8947 */ /* 0x000fea0003800000 */
[----:B------:R-:W-:Y:S01]  /*1b10*/  LEA.HI R10, R2, 0x1, RZ, 0x17 ;  /* 0x00000001020a7811 */ /* 0x000fe200078fb8ff */
[----:B------:R-:W-:Y:S01]  /*1b20*/  BSSY.RECONVERGENT B3, `(.L_x_196) ;  /* 0x0000048000037945 */ /* 0x000fe20003800200 */
[----:B------:R-:W-:Y:S02]  /*1b30*/  LOP3.LUT R11, R16, 0x1000, RZ, 0xfc, !PT ;  /* 0x00001000100b7812 */ /* 0x000fe400078efcff */
[----:B------:R-:W-:-:S04]  /*1b40*/  LOP3.LUT R10, R10, 0xfffff0, RZ, 0xc0, !PT ;  /* 0x00fffff00a0a7812 */ /* 0x000fc800078ec0ff */
[----:B------:R-:W-:-:S07]  /*1b50*/  IADD3 R13, PT, PT, -R10, RZ, RZ ;  /* 0x000000ff0a0d7210 */ /* 0x000fce0007ffe1ff */
.L_x_197:
[C---:B------:R-:W-:Y:S02]  /*1b60*/  IADD3 R15, PT, PT, R7.reuse, -0x1000, RZ ;  /* 0xfffff000070f7810 */ /* 0x040fe40007ffe0ff */
[----:B------:R-:W-:-:S03]  /*1b70*/  IADD3 R25, PT, PT, R7, -0xe00, RZ ;  /* 0xfffff20007197810 */ /* 0x000fc60007ffe0ff */
[----:B------:R-:W-:Y:S01]  /*1b80*/  IMAD.WIDE.U32 R14, R15, 0x4, R4 ;  /* 0x000000040f0e7825 */ /* 0x000fe200078e0004 */
[----:B------:R-:W-:-:S04]  /*1b90*/  IADD3 R21, PT, PT, R7, -0xc00, RZ ;  /* 0xfffff40007157810 */ /* 0x000fc80007ffe0ff */
[----:B------:R0:W2:Y:S01]  /*1ba0*/  LDG.E R22, desc[UR6][R14.64] ;  /* 0x000000060e167981 */ /* 0x0000a2000c1e1900 */
[----:B------:R-:W-:-:S04]  /*1bb0*/  IMAD.WIDE.U32 R24, R25, 0x4, R4 ;  /* 0x0000000419187825 */ /* 0x000fc800078e0004 */
[--C-:B------:R-:W-:Y:S01]  /*1bc0*/  IMAD.WIDE.U32 R20, R21, 0x4, R4.reuse ;  /* 0x0000000415147825 */ /* 0x100fe200078e0004 */
[----:B------:R-:W3:Y:S04]  /*1bd0*/  LDG.E R16, desc[UR6][R24.64] ;  /* 0x0000000618107981 */ /* 0x000ee8000c1e1900 */
[----:B------:R1:W4:Y:S01]  /*1be0*/  LDG.E R17, desc[UR6][R20.64] ;  /* 0x0000000614117981 */ /* 0x000322000c1e1900 */
[C---:B------:R-:W-:Y:S02]  /*1bf0*/  IADD3 R19, PT, PT, R7.reuse, -0xa00, RZ ;  /* 0xfffff60007137810 */ /* 0x040fe40007ffe0ff */
[C---:B------:R-:W-:Y:S02]  /*1c00*/  IADD3 R29, PT, PT, R7.reuse, -0x800, RZ ;  /* 0xfffff800071d7810 */ /* 0x040fe40007ffe0ff */
[----:B------:R-:W-:Y:S01]  /*1c10*/  IADD3 R27, PT, PT, R7, -0x600, RZ ;  /* 0xfffffa00071b7810 */ /* 0x000fe20007ffe0ff */
[----:B------:R-:W-:Y:S01]  /*1c20*/  IMAD.WIDE.U32 R18, R19, 0x4, R4 ;  /* 0x0000000413127825 */ /* 0x000fe200078e0004 */
[----:B------:R-:W-:-:S03]  /*1c30*/  IADD3 R12, PT, PT, R7, -0x400, RZ ;  /* 0xfffffc00070c7810 */ /* 0x000fc60007ffe0ff */
[--C-:B------:R-:W-:Y:S01]  /*1c40*/  IMAD.WIDE.U32 R28, R29, 0x4, R4.reuse ;  /* 0x000000041d1c7825 */ /* 0x100fe200078e0004 */
[----:B------:R-:W5:Y:S03]  /*1c50*/  LDG.E R10, desc[UR6][R18.64] ;  /* 0x00000006120a7981 */ /* 0x000f66000c1e1900 */
[----:B0-----:R-:W-:Y:S01]  /*1c60*/  IMAD.WIDE.U32 R14, R27, 0x4, R4 ;  /* 0x000000041b0e7825 */ /* 0x001fe200078e0004 */
[----:B------:R-:W-:-:S03]  /*1c70*/  IADD3 R27, PT, PT, R7, -0x200, RZ ;  /* 0xfffffe00071b7810 */ /* 0x000fc60007ffe0ff */
[--C-:B-1----:R-:W-:Y:S02]  /*1c80*/  IMAD.WIDE.U32 R20, R12, 0x4, R4.reuse ;  /* 0x000000040c147825 */ /* 0x102fe400078e0004 */
[----:B------:R0:W5:Y:S04]  /*1c90*/  LDG.E R12, desc[UR6][R14.64] ;  /* 0x000000060e0c7981 */ /* 0x000168000c1e1900 */
[----:B------:R1:W5:Y:S01]  /*1ca0*/  LDG.E R18, desc[UR6][R28.64] ;  /* 0x000000061c127981 */ /* 0x000362000c1e1900 */
[----:B------:R-:W-:-:S04]  /*1cb0*/  IMAD.WIDE.U32 R24, R7, 0x4, R4 ;  /* 0x0000000407187825 */ /* 0x000fc800078e0004 */
[----:B0-----:R-:W-:Y:S01]  /*1cc0*/  IMAD.WIDE.U32 R14, R27, 0x4, R4 ;  /* 0x000000041b0e7825 */ /* 0x001fe200078e0004 */
[----:B------:R-:W5:Y:S04]  /*1cd0*/  LDG.E R19, desc[UR6][R24.64] ;  /* 0x0000000618137981 */ /* 0x000f68000c1e1900 */
[----:B------:R0:W5:Y:S01]  /*1ce0*/  LDG.E R27, desc[UR6][R20.64] ;  /* 0x00000006141b7981 */ /* 0x000162000c1e1900 */
[----:B-1----:R-:W-:-:S03]  /*1cf0*/  IADD3 R29, PT, PT, R7, 0x200, RZ ;  /* 0x00000200071d7810 */ /* 0x002fc60007ffe0ff */
[----:B------:R1:W5:Y:S01]  /*1d00*/  LDG.E R26, desc[UR6][R14.64] ;  /* 0x000000060e1a7981 */ /* 0x000362000c1e1900 */
[----:B0-----:R-:W-:Y:S01]  /*1d10*/  IADD3 R21, PT, PT, R7, 0x400, RZ ;  /* 0x0000040007157810 */ /* 0x001fe20007ffe0ff */
[----:B------:R-:W-:Y:S01]  /*1d20*/  IMAD.WIDE.U32 R28, R29, 0x4, R4 ;  /* 0x000000041d1c7825 */ /* 0x000fe200078e0004 */
[----:B-1----:R-:W-:-:S05]  /*1d30*/  IADD3 R15, PT, PT, R7, 0x800, RZ ;  /* 0x00000800070f7810 */ /* 0x002fca0007ffe0ff */
[----:B------:R-:W5:Y:S01]  /*1d40*/  LDG.E R28, desc[UR6][R28.64] ;  /* 0x000000061c1c7981 */ /* 0x000f62000c1e1900 */
[----:B------:R-:W-:-:S06]  /*1d50*/  IMAD.WIDE.U32 R14, R15, 0x4, R4 ;  /* 0x000000040f0e7825 */ /* 0x000fcc00078e0004 */
[----:B------:R-:W5:Y:S01]  /*1d60*/  LDG.E R14, desc[UR6][R14.64] ;  /* 0x000000060e0e7981 */ /* 0x000f62000c1e1900 */
[----:B--2---:R-:W-:Y:S01]  /*1d70*/  FADD R25, R22, R23 ;  /* 0x0000001716197221 */ /* 0x004fe20000000000 */
[----:B------:R-:W-:Y:S01]  /*1d80*/  IMAD.WIDE.U32 R22, R21, 0x4, R4 ;  /* 0x0000000415167825 */ /* 0x000fe200078e0004 */
[----:B------:R-:W-:-:S03]  /*1d90*/  IADD3 R21, PT, PT, R7, 0x600, RZ ;  /* 0x0000060007157810 */ /* 0x000fc60007ffe0ff */
[----:B---3--:R-:W-:Y:S02]  /*1da0*/  FADD R16, R25, R16 ;  /* 0x0000001019107221 */ /* 0x008fe40000000000 */
[----:B------:R-:W-:Y:S01]  /*1db0*/  IMAD.WIDE.U32 R20, R21, 0x4, R4 ;  /* 0x0000000415147825 */ /* 0x000fe200078e0004 */
[----:B------:R-:W-:Y:S01]  /*1dc0*/  IADD3 R25, PT, PT, R7, 0xa00, RZ ;  /* 0x00000a0007197810 */ /* 0x000fe20007ffe0ff */
[----:B------:R-:W2:Y:S04]  /*1dd0*/  LDG.E R29, desc[UR6][R22.64] ;  /* 0x00000006161d7981 */ /* 0x000ea8000c1e1900 */
[----:B------:R4:W3:Y:S02]  /*1de0*/  LDG.E R20, desc[UR6][R20.64] ;  /* 0x0000000614147981 */ /* 0x0008e4000c1e1900 */
[----:B----4-:R-:W-:Y:S01]  /*1df0*/  FADD R21, R16, R17 ;  /* 0x0000001110157221 */ /* 0x010fe20000000000 */
[----:B------:R-:W-:Y:S01]  /*1e00*/  IMAD.WIDE.U32 R16, R25, 0x4, R4 ;  /* 0x0000000419107825 */ /* 0x000fe200078e0004 */
[----:B------:R-:W-:-:S05]  /*1e10*/  IADD3 R25, PT, PT, R7, 0xc00, RZ ;  /* 0x00000c0007197810 */ /* 0x000fca0007ffe0ff */
[--C-:B------:R-:W-:Y:S01]  /*1e20*/  IMAD.WIDE.U32 R22, R25, 0x4, R4.reuse ;  /* 0x0000000419167825 */ /* 0x100fe200078e0004 */
[----:B------:R-:W-:Y:S01]  /*1e30*/  IADD3 R25, PT, PT, R7, 0xe00, RZ ;  /* 0x00000e0007197810 */ /* 0x000fe20007ffe0ff */
[----:B------:R-:W4:Y:S04]  /*1e40*/  LDG.E R16, desc[UR6][R16.64] ;  /* 0x0000000610107981 */ /* 0x000f28000c1e1900 */
[----:B------:R-:W-:Y:S01]  /*1e50*/  IMAD.WIDE.U32 R24, R25, 0x4, R4 ;  /* 0x0000000419187825 */ /* 0x000fe200078e0004 */
[----:B------:R-:W4:Y:S05]  /*1e60*/  LDG.E R22, desc[UR6][R22.64] ;  /* 0x0000000616167981 */ /* 0x000f2a000c1e1900 */
[----:B------:R-:W4:Y:S01]  /*1e70*/  LDG.E R24, desc[UR6][R24.64] ;  /* 0x0000000618187981 */ /* 0x000f22000c1e1900 */
[----:B-----5:R-:W-:-:S04]  /*1e80*/  FADD R21, R21, R10 ;  /* 0x0000000a15157221 */ /* 0x020fc80000000000 */
[----:B------:R-:W-:-:S04]  /*1e90*/  FADD R21, R21, R18 ;  /* 0x0000001215157221 */ /* 0x000fc80000000000 */
[----:B------:R-:W-:-:S04]  /*1ea0*/  FADD R12, R21, R12 ;  /* 0x0000000c150c7221 */ /* 0x000fc80000000000 */
[----:B------:R-:W-:-:S04]  /*1eb0*/  FADD R27, R12, R27 ;  /* 0x0000001b0c1b7221 */ /* 0x000fc80000000000 */
[----:B------:R-:W-:-:S04]  /*1ec0*/  FADD R26, R27, R26 ;  /* 0x0000001a1b1a7221 */ /* 0x000fc80000000000 */
[----:B------:R-:W-:-:S04]  /*1ed0*/  FADD R19, R26, R19 ;  /* 0x000000131a137221 */ /* 0x000fc80000000000 */
[----:B------:R-:W-:Y:S01]  /*1ee0*/  FADD R28, R19, R28 ;  /* 0x0000001c131c7221 */ /* 0x000fe20000000000 */
[----:B------:R-:W-:-:S04]  /*1ef0*/  IADD3 R13, PT, PT, R13, 0x10, RZ ;  /* 0x000000100d0d7810 */ /* 0x000fc80007ffe0ff */
[----:B------:R-:W-:Y:S02]  /*1f00*/  ISETP.NE.AND P0, PT, R13, RZ, PT ;  /* 0x000000ff0d00720c */ /* 0x000fe40003f05270 */
[----:B------:R-:W-:Y:S02]  /*1f10*/  IADD3 R11, PT, PT, R11, 0x2000, RZ ;  /* 0x000020000b0b7810 */ /* 0x000fe40007ffe0ff */
[----:B------:R-:W-:Y:S01]  /*1f20*/  IADD3 R7, PT, PT, R7, 0x2000, RZ ;  /* 0x0000200007077810 */ /* 0x000fe20007ffe0ff */
[----:B--2---:R-:W-:-:S04]  /*1f30*/  FADD R29, R28, R29 ;  /* 0x0000001d1c1d7221 */ /* 0x004fc80000000000 */
[----:B---3--:R-:W-:-:S04]  /*1f40*/  FADD R29, R29, R20 ;  /* 0x000000141d1d7221 */ /* 0x008fc80000000000 */
[----:B------:R-:W-:-:S04]  /*1f50*/  FADD R29, R29, R14 ;  /* 0x0000000e1d1d7221 */ /* 0x000fc80000000000 */
[----:B----4-:R-:W-:-:S04]  /*1f60*/  FADD R29, R29, R16 ;  /* 0x000000101d1d7221 */ /* 0x010fc80000000000 */
[----:B------:R-:W-:-:S04]  /*1f70*/  FADD R29, R29, R22 ;  /* 0x000000161d1d7221 */ /* 0x000fc80000000000 */
[----:B------:R-:W-:Y:S01]  /*1f80*/  FADD R23, R29, R24 ;  /* 0x000000181d177221 */ /* 0x000fe20000000000 */
[----:B------:R-:W-:Y:S06]  /*1f90*/  @P0 BRA `(.L_x_197) ;  /* 0xfffffff800f00947 */ /* 0x000fec000383ffff */
[----:B------:R-:W-:Y:S05]  /*1fa0*/  BSYNC.RECONVERGENT B3 ;  /* 0x0000000000037941 */ /* 0x000fea0003800200 */
.L_x_196:
[----:B------:R-:W-:-:S07]  /*1fb0*/  IADD3 R16, PT, PT, R11, -0x1000, RZ ;  /* 0xfffff0000b107810 */ /* 0x000fce0007ffe0ff */
.L_x_195:
[----:B------:R-:W-:Y:S05]  /*1fc0*/  BSYNC.RECONVERGENT B2 ;  /* 0x0000000000027941 */ /* 0x000fea0003800200 */
.L_x_194:
[----:B------:R-:W-:-:S13]  /*1fd0*/  ISETP.NE.AND P0, PT, R8, RZ, PT ;  /* 0x000000ff0800720c */ /* 0x000fda0003f05270 */
[----:B------:R-:W-:Y:S05]  /*1fe0*/  @!P0 BRA `(.L_x_193) ;  /* 0x00000004002c8947 */ /* 0x000fea0003800000 */
[----:B------:R-:W-:Y:S01]  /*1ff0*/  ISETP.GE.U32.AND P0, PT, R8, 0x8, PT ;  /* 0x000000080800780c */ /* 0x000fe20003f06070 */
[----:B------:R-:W-:Y:S01]  /*2000*/  BSSY.RECONVERGENT B2, `(.L_x_198) ;  /* 0x0000025000027945 */ /* 0x000fe20003800200 */
[----:B------:R-:W-:-:S04]  /*2010*/  LOP3.LUT R22, R6, 0x7, RZ, 0xc0, !PT ;  /* 0x0000000706167812 */ /* 0x000fc800078ec0ff */
[----:B------:R-:W-:-:S07]  /*2020*/  ISETP.NE.AND P1, PT, R22, RZ, PT ;  /* 0x000000ff1600720c */ /* 0x000fce0003f25270 */
[----:B------:R-:W-:Y:S06]  /*2030*/  @!P0 BRA `(.L_x_199) ;  /* 0x0000000000848947 */ /* 0x000fec0003800000 */
[----:B------:R-:W-:-:S04]  /*2040*/  IADD3 R7, PT, PT, R16, R9, RZ ;  /* 0x0000000910077210 */ /* 0x000fc80007ffe0ff */
[C---:B------:R-:W-:Y:S01]  /*2050*/  IADD3 R21, PT, PT, R7.reuse, 0x200, RZ ;  /* 0x0000020007157810 */ /* 0x040fe20007ffe0ff */
[C---:B------:R-:W-:Y:S01]  /*2060*/  IMAD.WIDE.U32 R14, R7.reuse, 0x4, R4 ;  /* 0x00000004070e7825 */ /* 0x040fe200078e0004 */
[----:B------:R-:W-:-:S03]  /*2070*/  IADD3 R19, PT, PT, R7, 0x400, RZ ;  /* 0x0000040007137810 */ /* 0x000fc60007ffe0ff */
[--C-:B------:R-:W-:Y:S01]  /*2080*/  IMAD.WIDE.U32 R20, R21, 0x4, R4.reuse ;  /* 0x0000000415147825 */ /* 0x100fe200078e0004 */
[----:B------:R0:W2:Y:S01]  /*2090*/  LDG.E R8, desc[UR6][R14.64] ;  /* 0x000000060e087981 */ /* 0x0000a2000c1e1900 */
[----:B------:R-:W-:Y:S02]  /*20a0*/  IADD3 R11, PT, PT, R7, 0x600, RZ ;  /* 0x00000600070b7810 */ /* 0x000fe40007ffe0ff */
[--C-:B------:R-:W-:Y:S01]  /*20b0*/  IMAD.WIDE.U32 R18, R19, 0x4, R4.reuse ;  /* 0x0000000413127825 */ /* 0x100fe200078e0004 */
[----:B------:R1:W3:Y:S01]  /*20c0*/  LDG.E R17, desc[UR6][R20.64] ;  /* 0x0000000614117981 */ /* 0x0002e2000c1e1900 */
[----:B------:R-:W-:Y:S02]  /*20d0*/  IADD3 R13, PT, PT, R7, 0x800, RZ ;  /* 0x00000800070d7810 */ /* 0x000fe40007ffe0ff */
[--C-:B------:R-:W-:Y:S01]  /*20e0*/  IMAD.WIDE.U32 R10, R11, 0x4, R4.reuse ;  /* 0x000000040b0a7825 */ /* 0x100fe200078e0004 */
[----:B------:R-:W-:Y:S01]  /*20f0*/  IADD3 R25, PT, PT, R7, 0xa00, RZ ;  /* 0x00000a0007197810 */ /* 0x000fe20007ffe0ff */
[----:B------:R-:W4:Y:S02]  /*2100*/  LDG.E R18, desc[UR6][R18.64] ;  /* 0x0000000612127981 */ /* 0x000f24000c1e1900 */
[--C-:B------:R-:W-:Y:S01]  /*2110*/  IMAD.WIDE.U32 R12, R13, 0x4, R4.reuse ;  /* 0x000000040d0c7825 */ /* 0x100fe200078e0004 */
[----:B------:R-:W-:Y:S01]  /*2120*/  IADD3 R27, PT, PT, R7, 0xc00, RZ ;  /* 0x00000c00071b7810 */ /* 0x000fe20007ffe0ff */
[----:B------:R-:W5:Y:S02]  /*2130*/  LDG.E R10, desc[UR6][R10.64] ;  /* 0x000000060a0a7981 */ /* 0x000f64000c1e1900 */
[--C-:B0-----:R-:W-:Y:S01]  /*2140*/  IMAD.WIDE.U32 R14, R25, 0x4, R4.reuse ;  /* 0x00000004190e7825 */ /* 0x101fe200078e0004 */
[----:B------:R-:W-:Y:S01]  /*2150*/  IADD3 R25, PT, PT, R7, 0xe00, RZ ;  /* 0x00000e0007197810 */ /* 0x000fe20007ffe0ff */
[----:B------:R-:W5:Y:S02]  /*2160*/  LDG.E R12, desc[UR6][R12.64] ;  /* 0x000000060c0c7981 */ /* 0x000f64000c1e1900 */
[----:B-1----:R-:W-:-:S02]  /*2170*/  IMAD.WIDE.U32 R20, R27, 0x4, R4 ;  /* 0x000000041b147825 */ /* 0x002fc400078e0004 */
[----:B------:R-:W5:Y:S02]  /*2180*/  LDG.E R15, desc[UR6][R14.64] ;  /* 0x000000060e0f7981 */ /* 0x000f64000c1e1900 */
[----:B------:R-:W-:Y:S02]  /*2190*/  IMAD.WIDE.U32 R24, R25, 0x4, R4 ;  /* 0x0000000419187825 */ /* 0x000fe400078e0004 */
        /* <DEDUP_REMOVED lines=11> */
.L_x_199:
[----:B------:R-:W-:Y:S05]  /*2250*/  BSYNC.RECONVERGENT B2 ;  /* 0x0000000000027941 */ /* 0x000fea0003800200 */
.L_x_198:
[----:B------:R-:W-:Y:S05]  /*2260*/  @!P1 BRA `(.L_x_193) ;  /* 0x00000000008c9947 */ /* 0x000fea0003800000 */
[----:B------:R-:W-:Y:S01]  /*2270*/  ISETP.GE.U32.AND P0, PT, R22, 0x4, PT ;  /* 0x000000041600780c */ /* 0x000fe20003f06070 */
[----:B------:R-:W-:Y:S01]  /*2280*/  BSSY.RECONVERGENT B2, `(.L_x_200) ;  /* 0x0000014000027945 */ /* 0x000fe20003800200 */
[----:B------:R-:W-:-:S11]  /*2290*/  LOP3.LUT P1, RZ, R6, 0x3, RZ, 0xc0, !PT ;  /* 0x0000000306ff7812 */ /* 0x000fd6000782c0ff */
[----:B------:R-:W-:Y:S05]  /*22a0*/  @!P0 BRA `(.L_x_201) ;  /* 0x0000000000448947 */ /* 0x000fea0003800000 */
[----:B------:R-:W-:-:S04]  /*22b0*/  IADD3 R11, PT, PT, R16, R9, RZ ;  /* 0x00000009100b7210 */ /* 0x000fc80007ffe0ff */
[C---:B------:R-:W-:Y:S01]  /*22c0*/  IADD3 R9, PT, PT, R11.reuse, 0x200, RZ ;  /* 0x000002000b097810 */ /* 0x040fe20007ffe0ff */
[C---:B------:R-:W-:Y:S01]  /*22d0*/  IMAD.WIDE.U32 R6, R11.reuse, 0x4, R4 ;  /* 0x000000040b067825 */ /* 0x040fe200078e0004 */
[----:B------:R-:W-:-:S03]  /*22e0*/  IADD3 R13, PT, PT, R11, 0x400, RZ ;  /* 0x000004000b0d7810 */ /* 0x000fc60007ffe0ff */
[--C-:B------:R-:W-:Y:S01]  /*22f0*/  IMAD.WIDE.U32 R8, R9, 0x4, R4.reuse ;  /* 0x0000000409087825 */ /* 0x100fe200078e0004 */
[----:B------:R-:W-:Y:S01]  /*2300*/  IADD3 R15, PT, PT, R11, 0x600, RZ ;  /* 0x000006000b0f7810 */ /* 0x000fe20007ffe0ff */
[----:B------:R-:W2:Y:S02]  /*2310*/  LDG.E R6, desc[UR6][R6.64] ;  /* 0x0000000606067981 */ /* 0x000ea4000c1e1900 */
[--C-:B------:R-:W-:Y:S02]  /*2320*/  IMAD.WIDE.U32 R10, R13, 0x4, R4.reuse ;  /* 0x000000040d0a7825 */ /* 0x100fe400078e0004 */
[----:B------:R-:W3:Y:S02]  /*2330*/  LDG.E R8, desc[UR6][R8.64] ;  /* 0x0000000608087981 */ /* 0x000ee4000c1e1900 */
[----:B------:R-:W-:Y:S02]  /*2340*/  IMAD.WIDE.U32 R12, R15, 0x4, R4 ;  /* 0x000000040f0c7825 */ /* 0x000fe400078e0004 */
[----:B------:R-:W4:Y:S04]  /*2350*/  LDG.E R10, desc[UR6][R10.64] ;  /* 0x000000060a0a7981 */ /* 0x000f28000c1e1900 */
[----:B------:R-:W5:Y:S01]  /*2360*/  LDG.E R12, desc[UR6][R12.64] ;  /* 0x000000060c0c7981 */ /* 0x000f62000c1e1900 */
[----:B------:R-:W-:Y:S01]  /*2370*/  IADD3 R16, PT, PT, R16, 0x800, RZ ;  /* 0x0000080010107810 */ /* 0x000fe20007ffe0ff */
[----:B--2---:R-:W-:-:S04]  /*2380*/  FADD R23, R23, R6 ;  /* 0x0000000617177221 */ /* 0x004fc80000000000 */
[----:B---3--:R-:W-:-:S04]  /*2390*/  FADD R23, R23, R8 ;  /* 0x0000000817177221 */ /* 0x008fc80000000000 */
[----:B----4-:R-:W-:-:S04]  /*23a0*/  FADD R23, R23, R10 ;  /* 0x0000000a17177221 */ /* 0x010fc80000000000 */
[----:B-----5:R-:W-:-:S07]  /*23b0*/  FADD R23, R23, R12 ;  /* 0x0000000c17177221 */ /* 0x020fce0000000000 */
.L_x_201:
[----:B------:R-:W-:Y:S05]  /*23c0*/  BSYNC.RECONVERGENT B2 ;  /* 0x0000000000027941 */ /* 0x000fea0003800200 */
.L_x_200:
[----:B------:R-:W-:Y:S05]  /*23d0*/  @!P1 BRA `(.L_x_193) ;  /* 0x0000000000309947 */ /* 0x000fea0003800000 */
[----:B------:R-:W-:Y:S02]  /*23e0*/  LOP3.LUT R2, R2, 0xffff, RZ, 0xc0, !PT ;  /* 0x0000ffff02027812 */ /* 0x000fe400078ec0ff */
[----:B------:R-:W-:Y:S02]  /*23f0*/  IADD3 R9, PT, PT, R16, R0, RZ ;  /* 0x0000000010097210 */ /* 0x000fe40007ffe0ff */
[----:B------:R-:W-:-:S04]  /*2400*/  LEA.HI R2, R2, 0x1, RZ, 0x17 ;  /* 0x0000000102027811 */ /* 0x000fc800078fb8ff */
[----:B------:R-:W-:-:S04]  /*2410*/  LOP3.LUT R2, R2, 0x3, RZ, 0xc0, !PT ;  /* 0x0000000302027812 */ /* 0x000fc800078ec0ff */
[----:B------:R-:W-:-:S07]  /*2420*/  IADD3 R2, PT, PT, -R2, RZ, RZ ;  /* 0x000000ff02027210 */ /* 0x000fce0007ffe1ff */
.L_x_202:
[----:B------:R-:W-:-:S06]  /*2430*/  IMAD.WIDE.U32 R6, R9, 0x4, R4 ;  /* 0x0000000409067825 */ /* 0x000fcc00078e0004 */
[----:B------:R-:W2:Y:S01]  /*2440*/  LDG.E R6, desc[UR6][R6.64] ;  /* 0x0000000606067981 */ /* 0x000ea2000c1e1900 */
[----:B------:R-:W-:Y:S02]  /*2450*/  IADD3 R2, PT, PT, R2, 0x1, RZ ;  /* 0x0000000102027810 */ /* 0x000fe40007ffe0ff */
[----:B------:R-:W-:Y:S02]  /*2460*/  IADD3 R9, PT, PT, R9, 0x200, RZ ;  /* 0x0000020009097810 */ /* 0x000fe40007ffe0ff */
[----:B------:R-:W-:Y:S01]  /*2470*/  ISETP.NE.AND P0, PT, R2, RZ, PT ;  /* 0x000000ff0200720c */ /* 0x000fe20003f05270 */
[----:B--2---:R-:W-:-:S12]  /*2480*/  FADD R23, R6, R23 ;  /* 0x0000001706177221 */ /* 0x004fd80000000000 */
[----:B------:R-:W-:Y:S05]  /*2490*/  @P0 BRA `(.L_x_202) ;  /* 0xfffffffc00e40947 */ /* 0x000fea000383ffff */
.L_x_193:
[----:B------:R-:W-:Y:S05]  /*24a0*/  BSYNC.RECONVERGENT B1 ;  /* 0x0000000000017941 */ /* 0x000fea0003800200 */
.L_x_190:
        /* <DEDUP_REMOVED lines=33> */
[----:B------:R-:W1:Y:S04]  /*26c0*/  LDS.128 R8, [UR4+0x20] ;  /* 0x00002004ff087984 */ /* 0x000e680008000c00 */
[----:B--2---:R-:W2:Y:S04]  /*26d0*/  LDS.128 R4, [UR4+0x30] ;  /* 0x00003004ff047984 */ /* 0x004ea80008000c00 */
        /* <DEDUP_REMOVED lines=16> */
.L_x_189:
[----:B------:R-:W-:Y:S05]  /*27e0*/  BSYNC.RECONVERGENT B0 ;  /* 0x0000000000007941 */ /* 0x000fea0003800200 */
.L_x_173:
[----:B------:R-:W-:Y:S05]  /*27f0*/  @P0 EXIT ;  /* 0x000000000000094d */ /* 0x000fea0003800000 */
[----:B012---:R-:W0:Y:S02]  /*2800*/  LDC.64 R4, c[0x0][0x388] ;  /* 0x0000e200ff047b82 */ /* 0x007e240000000a00 */
[----:B0-----:R-:W-:-:S05]  /*2810*/  IMAD.WIDE.U32 R2, R3, 0x4, R4 ;  /* 0x0000000403027825 */ /* 0x001fca00078e0004 */
[----:B------:R-:W-:Y:S01]  /*2820*/  STG.E desc[UR6][R2.64], R20 ;  /* 0x0000001402007986 */ /* 0x000fe2000c101906 */
[----:B------:R-:W-:Y:S05]  /*2830*/  EXIT ;  /* 0x000000000000794d */ /* 0x000fea0003800000 */
.L_x_203:
        /* <DEDUP_REMOVED lines=12> */
.L_x_269:


//--------------------- .text._ZN3cub18CUB_300001_SM_10006detail6reduce28DeviceReduceSingleTileKernelINS2_10policy_hubIfjN4cuda3std3__44plusIfEEE10Policy1000EN6thrust24THRUST_300001_SM_1000_NS6detail15normal_iteratorINSD_10device_ptrIfEEEEPfjS9_ffNS7_10__identityEEEvT0_T1_T2_T3_T4_T6_ --------------------------
	.section	.text._ZN3cub18CUB_300001_SM_10006detail6reduce28DeviceReduceSingleTileKernelINS2_10policy_hubIfjN4cuda3std3__44plusIfEEE10Policy1000EN6thrust24THRUST_300001_SM_1000_NS6detail15normal_iteratorINSD_10device_ptrIfEEEEPfjS9_ffNS7_10__identityEEEvT0_T1_T2_T3_T4_T6_,"ax",@progbits
	.align	128
        .global         _ZN3cub18CUB_300001_SM_10006detail6reduce28DeviceReduceSingleTileKernelINS2_10policy_hubIfjN4cuda3std3__44plusIfEEE10Policy1000EN6thrust24THRUST_300001_SM_1000_NS6detail15normal_iteratorINSD_10device_ptrIfEEEEPfjS9_ffNS7_10__identityEEEvT0_T1_T2_T3_T4_T6_
        .type           _ZN3cub18CUB_300001_SM_10006detail6reduce28DeviceReduceSingleTileKernelINS2_10policy_hubIfjN4cuda3std3__44plusIfEEE10Policy1000EN6thrust24THRUST_300001_SM_1000_NS6detail15normal_iteratorINSD_10device_ptrIfEEEEPfjS9_ffNS7_10__identityEEEvT0_T1_T2_T3_T4_T6_,@function
        .size           _ZN3cub18CUB_300001_SM_10006detail6reduce28DeviceReduceSingleTileKernelINS2_10policy_hubIfjN4cuda3std3__44plusIfEEE10Policy1000EN6thrust24THRUST_300001_SM_1000_NS6detail15normal_iteratorINSD_10device_ptrIfEEEEPfjS9_ffNS7_10__identityEEEvT0_T1_T2_T3_T4_T6_,(.L_x_270 - _ZN3cub18CUB_300001_SM_10006detail6reduce28DeviceReduceSingleTileKernelINS2_10policy_hubIfjN4cuda3std3__44plusIfEEE10Policy1000EN6thrust24THRUST_300001_SM_1000_NS6detail15normal_iteratorINSD_10device_ptrIfEEEEPfjS9_ffNS7_10__identityEEEvT0_T1_T2_T3_T4_T6_)
        .other          _ZN3cub18CUB_300001_SM_10006detail6reduce28DeviceReduceSingleTileKernelINS2_10policy_hubIfjN4cuda3std3__44plusIfEEE10Policy1000EN6thrust24THRUST_300001_SM_1000_NS6detail15normal_iteratorINSD_10device_ptrIfEEEEPfjS9_ffNS7_10__identityEEEvT0_T1_T2_T3_T4_T6_,@"STO_CUDA_ENTRY STV_DEFAULT"
_ZN3cub18CUB_300001_SM_10006detail6reduce28DeviceReduceSingleTileKernelINS2_10policy_hubIfjN4cuda3std3__44plusIfEEE10Policy1000EN6thrust24THRUST_300001_SM_1000_NS6detail15normal_iteratorINSD_10device_ptrIfEEEEPfjS9_ffNS7_10__identityEEEvT0_T1_T2_T3_T4_T6_:
.text._ZN3cub18CUB_300001_SM_10006detail6reduce28DeviceReduceSingleTileKernelINS2_10policy_hubIfjN4cuda3std3__44plusIfEEE10Policy1000EN6thrust24THRUST_300001_SM_1000_NS6detail15normal_iteratorINSD_10device_ptrIfEEEEPfjS9_ffNS7_10__identityEEEvT0_T1_T2_T3_T4_T6_:
        /* <DEDUP_REMOVED lines=13> */
.L_x_204:
[----:B------:R-:W-:Y:S01]  /*00d0*/  ISETP.GT.U32.AND P0, PT, R4, 0x1fff, PT ;  /* 0x00001fff0400780c */ /* 0x000fe20003f04070 */
[----:B------:R-:W-:-:S12]  /*00e0*/  BSSY.RECONVERGENT B0, `(.L_x_205) ;  /* 0x000022c000007945 */ /* 0x000fd80003800200 */
[----:B------:R-:W-:Y:S05]  /*00f0*/  @P0 BRA `(.L_x_206) ;  /* 0x0000001000000947 */ /* 0x000fea0003800000 */
[----:B------:R-:W0:Y:S01]  /*0100*/  S2R R5, SR_TID.X ;  /* 0x0000000000057919 */ /* 0x000e220000002100 */
[----:B------:R-:W-:Y:S01]  /*0110*/  BSSY.RECONVERGENT B1, `(.L_x_207) ;  /* 0x0000009000017945 */ /* 0x000fe20003800200 */
[----:B------:R-:W-:Y:S01]  /*0120*/  HFMA2 R0, -RZ, RZ, 0, 0 ;  /* 0x00000000ff007431 */ /* 0x000fe200000001ff */
[----:B0-----:R-:W-:Y:S02]  /*0130*/  ISETP.GE.U32.AND P0, PT, R5, R4, PT ;  /* 0x000000040500720c */ /* 0x001fe40003f06070 */
[----:B------:R-:W-:-:S11]  /*0140*/  MOV R7, R5 ;  /* 0x0000000500077202 */ /* 0x000fd60000000f00 */
[----:B------:R-:W-:Y:S05]  /*0150*/  @P0 BRA `(.L_x_208) ;  /* 0x0000000000100947 */ /* 0x000fea0003800000 */
[----:B------:R-:W0:Y:S02]  /*0160*/  LDC.64 R2, c[0x0][0x380] ;  /* 0x0000e000ff027b82 */ /* 0x000e240000000a00 */
[----:B0-----:R-:W-:-:S05]  /*0170*/  IMAD.WIDE.U32 R2, R5, 0x4, R2 ;  /* 0x0000000405027825 */ /* 0x001fca00078e0002 */
[----:B------:R0:W5:Y:S01]  /*0180*/  LDG.E R0, desc[UR6][R2.64] ;  /* 0x0000000602007981 */ /* 0x000162000c1e1900 */
[----:B------:R-:W-:-:S07]  /*0190*/  IADD3 R7, PT, PT, R5, 0x200, RZ ;  /* 0x0000020005077810 */ /* 0x000fce0007ffe0ff */
.L_x_208:
[----:B------:R-:W-:Y:S05]  /*01a0*/  BSYNC.RECONVERGENT B1 ;  /* 0x0000000000017941 */ /* 0x000fea0003800200 */
.L_x_207:
[----:B------:R-:W-:Y:S01]  /*01b0*/  ISETP.GE.U32.AND P0, PT, R7, R4, PT ;  /* 0x000000040700720c */ /* 0x000fe20003f06070 */
[----:B------:R-:W-:-:S12]  /*01c0*/  BSSY.RECONVERGENT B1, `(.L_x_209) ;  /* 0x0000070000017945 */ /* 0x000fd80003800200 */
[----:B------:R-:W-:Y:S05]  /*01d0*/  @P0 BRA `(.L_x_210) ;  /* 0x0000000400b80947 */ /* 0x000fea0003800000 */
[----:B0-----:R-:W-:Y:S01]  /*01e0*/  LOP3.LUT R3, RZ, R7, RZ, 0x33, !PT ;  /* 0x00000007ff037212 */ /* 0x001fe200078e33ff */
[----:B------:R-:W-:Y:S03]  /*01f0*/  BSSY.RECONVERGENT B2, `(.L_x_211) ;  /* 0x0000033000027945 */ /* 0x000fe60003800200 */
[----:B------:R-:W-:-:S04]  /*0200*/  IADD3 R3, PT, PT, R3, R4, RZ ;  /* 0x0000000403037210 */ /* 0x000fc80007ffe0ff */
        /* <DEDUP_REMOVED lines=9> */
[----:B------:R-:W-:-:S04]  /*02a0*/  IADD3 R2, P0, PT, R2, 0x4000, RZ ;  /* 0x0000400002027810 */ /* 0x000fc80007f1e0ff */
[----:B------:R-:W-:-:S09]  /*02b0*/  IADD3.X R3, PT, PT, RZ, R3, RZ, P0, !PT ;  /* 0x00000003ff037210 */ /* 0x000fd200007fe4ff */
.L_x_213:
        /* <DEDUP_REMOVED lines=19> */
[----:B0-----:R-:W-:-:S04]  /*03f0*/  IADD3 R2, P2, PT, R2, 0x8000, RZ ;  /* 0x0000800002027810 */ /* 0x001fc80007f5e0ff */
[----:B------:R-:W-:Y:S01]  /*0400*/  IADD3.X R3, PT, PT, RZ, R3, RZ, P2, !PT ;  /* 0x00000003ff037210 */ /* 0x000fe200017fe4ff */
        /* <DEDUP_REMOVED lines=17> */
.L_x_212:
[----:B------:R-:W-:Y:S05]  /*0520*/  BSYNC.RECONVERGENT B2 ;  /* 0x0000000000027941 */ /* 0x000fea0003800200 */
.L_x_211:
[----:B------:R-:W-:Y:S05]  /*0530*/  @!P1 BRA `(.L_x_210) ;  /* 0x0000000000e09947 */ /* 0x000fea0003800000 */
[----:B------:R-:W-:Y:S01]  /*0540*/  ISETP.GE.U32.AND P0, PT, R22, 0x8, PT ;  /* 0x000000081600780c */ /* 0x000fe20003f06070 */
[----:B------:R-:W-:Y:S01]  /*0550*/  BSSY.RECONVERGENT B2, `(.L_x_214) ;  /* 0x0000017000027945 */ /* 0x000fe20003800200 */
[----:B------:R-:W-:-:S04]  /*0560*/  LOP3.LUT R10, R6, 0x7, RZ, 0xc0, !PT ;  /* 0x00000007060a7812 */ /* 0x000fc800078ec0ff */
[----:B------:R-:W-:-:S07]  /*0570*/  ISETP.NE.AND P1, PT, R10, RZ, PT ;  /* 0x000000ff0a00720c */ /* 0x000fce0003f25270 */
[----:B------:R-:W-:Y:S06]  /*0580*/  @!P0 BRA `(.L_x_215) ;  /* 0x00000000004c8947 */ /* 0x000fec0003800000 */
[----:B------:R-:W0:Y:S02]  /*0590*/  LDC.64 R2, c[0x0][0x380] ;  /* 0x0000e000ff027b82 */ /* 0x000e240000000a00 */
[----:B0-----:R-:W-:-:S05]  /*05a0*/  IMAD.WIDE.U32 R2, R7, 0x4, R2 ;  /* 0x0000000407027825 */ /* 0x001fca00078e0002 */
        /* <DEDUP_REMOVED lines=17> */
.L_x_215:
[----:B------:R-:W-:Y:S05]  /*06c0*/  BSYNC.RECONVERGENT B2 ;  /* 0x0000000000027941 */ /* 0x000fea0003800200 */
.L_x_214:
        /* <DEDUP_REMOVED lines=17> */
.L_x_217:
[----:B------:R-:W-:Y:S05]  /*07e0*/  BSYNC.RECONVERGENT B2 ;  /* 0x0000000000027941 */ /* 0x000fea0003800200 */
.L_x_216:
[----:B------:R-:W-:Y:S05]  /*07f0*/  @!P1 BRA `(.L_x_210) ;  /* 0x0000000000309947 */ /* 0x000fea0003800000 */
[----:B------:R-:W0:Y:S01]  /*0800*/  LDC.64 R2, c[0x0][0x380] ;  /* 0x0000e000ff027b82 */ /* 0x000e220000000a00 */
[----:B------:R-:W-:Y:S01]  /*0810*/  IADD3 R6, PT, PT, -R6, RZ, RZ ;  /* 0x000000ff06067210 */ /* 0x000fe20007ffe1ff */
[----:B0-----:R-:W-:-:S05]  /*0820*/  IMAD.WIDE.U32 R2, R7, 0x4, R2 ;  /* 0x0000000407027825 */ /* 0x001fca00078e0002 */
[----:B------:R-:W-:-:S07]  /*0830*/  MOV R7, R3 ;  /* 0x0000000300077202 */ /* 0x000fce0000000f00 */
.L_x_218:
[----:B------:R-:W-:-:S06]  /*0840*/  MOV R3, R7 ;  /* 0x0000000700037202 */ /* 0x000fcc0000000f00 */
[----:B------:R0:W2:Y:S01]  /*0850*/  LDG.E R3, desc[UR6][R2.64] ;  /* 0x0000000602037981 */ /* 0x0000a2000c1e1900 */
[----:B------:R-:W-:-:S04]  /*0860*/  IADD3 R6, PT, PT, R6, 0x1, RZ ;  /* 0x0000000106067810 */ /* 0x000fc80007ffe0ff */
[----:B------:R-:W-:Y:S02]  /*0870*/  ISETP.NE.AND P0, PT, R6, RZ, PT ;  /* 0x000000ff0600720c */ /* 0x000fe40003f05270 */
[----:B0-----:R-:W-:-:S04]  /*0880*/  IADD3 R2, P1, PT, R2, 0x800, RZ ;  /* 0x0000080002027810 */ /* 0x001fc80007f3e0ff */
[----:B------:R-:W-:Y:S01]  /*0890*/  IADD3.X R7, PT, PT, RZ, R7, RZ, P1, !PT ;  /* 0x00000007ff077210 */ /* 0x000fe20000ffe4ff */
[----:B--2--5:R-:W-:-:S06]  /*08a0*/  FADD R0, R3, R0 ;  /* 0x0000000003007221 */ /* 0x024fcc0000000000 */
[----:B------:R-:W-:Y:S05]  /*08b0*/  @P0 BRA `(.L_x_218) ;  /* 0xfffffffc00e00947 */ /* 0x000fea000383ffff */
.L_x_210:
[----:B------:R-:W-:Y:S05]  /*08c0*/  BSYNC.RECONVERGENT B1 ;  /* 0x0000000000017941 */ /* 0x000fea0003800200 */
.L_x_209:
[----:B------:R-:W-:Y:S02]  /*08d0*/  ISETP.GE.U32.AND P0, PT, R4, 0x200, PT ;  /* 0x000002000400780c */ /* 0x000fe40003f06070 */
        /* <DEDUP_REMOVED lines=36> */
[----:B------:R-:W3:Y:S04]  /*0b20*/  LDS.128 R8, [UR4+0x30] ;  /* 0x00003004ff087984 */ /* 0x000ee80008000c00 */
[----:B------:R-:W4:Y:S01]  /*0b30*/  LDS.128 R16, [UR4+0x40] ;  /* 0x00004004ff107984 */ /* 0x000f220008000c00 */
[----:B0-----:R-:W-:-:S04]  /*0b40*/  FADD R5, R0, R5 ;  /* 0x0000000500057221 */ /* 0x001fc80000000000 */
        /* <DEDUP_REMOVED lines=9> */
[----:B------:R-:W-:-:S04]  /*0be0*/  FADD R11, R10, R11 ;  /* 0x0000000b0a0b7221 */ /* 0x000fc80000000000 */
[----:B----4-:R-:W-:-:S04]  /*0bf0*/  FADD R16, R11, R16 ;  /* 0x000000100b107221 */ /* 0x010fc80000000000 */
[----:B------:R-:W-:-:S04]  /*0c00*/  FADD R17, R16, R17 ;  /* 0x0000001110117221 */ /* 0x000fc80000000000 */
[----:B------:R-:W-:-:S04]  /*0c10*/  FADD R18, R17, R18 ;  /* 0x0000001211127221 */ /* 0x000fc80000000000 */
[----:B------:R-:W-:Y:S01]  /*0c20*/  FADD R0, R18, R19 ;  /* 0x0000001312007221 */ /* 0x000fe20000000000 */
[----:B------:R-:W-:Y:S06]  /*0c30*/  BRA `(.L_x_220) ;  /* 0x0000001400d87947 */ /* 0x000fec0003800000 */
.L_x_219:
[----:B------:R-:W1:Y:S01]  /*0c40*/  S2R R6, SR_LANEID ;  /* 0x0000000000067919 */ /* 0x000e620000000000 */
[----:B------:R-:W-:-:S04]  /*0c50*/  LOP3.LUT R0, R5, 0x3e0, RZ, 0xc0, !PT ;  /* 0x000003e005007812 */ /* 0x000fc800078ec0ff */
[----:B0-----:R-:W-:Y:S02]  /*0c60*/  IADD3 R3, PT, PT, R0, 0x20, RZ ;  /* 0x0000002000037810 */ /* 0x001fe40007ffe0ff */
[----:B------:R-:W-:Y:S02]  /*0c70*/  LOP3.LUT R7, RZ, R0, RZ, 0x33, !PT ;  /* 0x00000000ff077212 */ /* 0x000fe400078e33ff */
[-C--:B------:R-:W-:Y:S02]  /*0c80*/  ISETP.GT.U32.AND P0, PT, R3, R4.reuse, PT ;  /* 0x000000040300720c */ /* 0x080fe40003f04070 */
        /* <DEDUP_REMOVED lines=40> */
[----:B------:R-:W0:Y:S04]  /*0f10*/  LDS.128 R20, [UR4+0x10] ;  /* 0x00001004ff147984 */ /* 0x000e280008000c00 */
        /* <DEDUP_REMOVED lines=30> */
.L_x_206:
[----:B------:R-:W0:Y:S01]  /*1100*/  S2R R0, SR_TID.X ;  /* 0x0000000000007919 */ /* 0x000e220000002100 */
[----:B------:R-:W1:Y:S02]  /*1110*/  LDCU.64 UR4, c[0x0][0x380] ;  /* 0x00007000ff0477ac */ /* 0x000e640008000a00 */
[----:B-1----:R-:W-:Y:S02]  /*1120*/  MOV R12, UR4 ;  /* 0x00000004000c7c02 */ /* 0x002fe40008000f00 */
[----:B------:R-:W-:-:S03]  /*1130*/  MOV R13, UR5 ;  /* 0x00000005000d7c02 */ /* 0x000fc60008000f00 */
        /* <DEDUP_REMOVED lines=17> */
[----:B------:R-:W-:Y:S01]  /*1250*/  UMOV UR4, 0x2000 ;  /* 0x0000200000047882 */ /* 0x000fe20000000000 */
[----:B--2---:R-:W-:Y:S01]  /*1260*/  FADD R20, R20, R21 ;  /* 0x0000001514147221 */ /* 0x004fe20000000000 */
[----:B------:R-:W-:-:S04]  /*1270*/  IADD3 R21, PT, PT, R4, -0x2000, RZ ;  /* 0xffffe00004157810 */ /* 0x000fc80007ffe0ff */
[----:B------:R-:W-:Y:S01]  /*1280*/  ISETP.GE.U32.AND P0, PT, R21, 0x2000, PT ;  /* 0x000020001500780c */ /* 0x000fe20003f06070 */
[----:B---3--:R-:W-:Y:S01]  /*1290*/  FADD R6, R6, R7 ;  /* 0x0000000706067221 */ /* 0x008fe20000000000 */
[----:B----4-:R-:W-:-:S04]  /*12a0*/  FADD R9, R8, R9 ;  /* 0x0000000908097221 */ /* 0x010fc80000000000 */
[----:B------:R-:W-:Y:S01]  /*12b0*/  FADD R6, R6, R9 ;  /* 0x0000000906067221 */ /* 0x000fe20000000000 */
[----:B-----5:R-:W-:Y:S01]  /*12c0*/  FADD R10, R10, R11 ;  /* 0x0000000b0a0a7221 */ /* 0x020fe20000000000 */
[----:B------:R-:W-:-:S04]  /*12d0*/  FADD R15, R14, R15 ;  /* 0x0000000f0e0f7221 */ /* 0x000fc80000000000 */
[----:B------:R-:W-:Y:S01]  /*12e0*/  FADD R15, R10, R15 ;  /* 0x0000000f0a0f7221 */ /* 0x000fe20000000000 */
[----:B------:R-:W-:Y:S01]  /*12f0*/  FADD R16, R16, R17 ;  /* 0x0000001110107221 */ /* 0x000fe20000000000 */
[----:B------:R-:W-:-:S04]  /*1300*/  FADD R19, R18, R19 ;  /* 0x0000001312137221 */ /* 0x000fc80000000000 */
[----:B------:R-:W-:Y:S01]  /*1310*/  FADD R16, R16, R19 ;  /* 0x0000001310107221 */ /* 0x000fe20000000000 */
[----:B------:R-:W-:-:S04]  /*1320*/  FADD R5, R5, R22 ;  /* 0x0000001605057221 */ /* 0x000fc80000000000 */
[----:B------:R-:W-:Y:S01]  /*1330*/  FADD R5, R20, R5 ;  /* 0x0000000514057221 */ /* 0x000fe20000000000 */
[----:B------:R-:W-:-:S03]  /*1340*/  FADD R6, R6, R15 ;  /* 0x0000000f06067221 */ /* 0x000fc60000000000 */
[----:B------:R-:W-:-:S04]  /*1350*/  FADD R5, R16, R5 ;  /* 0x0000000510057221 */ /* 0x000fc80000000000 */
[----:B------:R-:W-:Y:S01]  /*1360*/  FADD R5, R6, R5 ;  /* 0x0000000506057221 */ /* 0x000fe20000000000 */
[----:B------:R-:W-:Y:S06]  /*1370*/  @!P0 BRA `(.L_x_221) ;  /* 0x0000000000ac8947 */ /* 0x000fec0003800000 */
[----:B------:R-:W0:Y:S01]  /*1380*/  LDC R4, c[0x0][0x390] ;  /* 0x0000e400ff047b82 */ /* 0x000e220000000800 */
[----:B------:R-:W-:-:S07]  /*1390*/  UMOV UR4, 0x2000 ;  /* 0x0000200000047882 */ /* 0x000fce0000000000 */
[----:B------:R-:W1:Y:S02]  /*13a0*/  LDC.64 R12, c[0x0][0x380] ;  /* 0x0000e000ff0c7b82 */ /* 0x000e640000000a00 */
.L_x_223:
[----:B------:R-:W-:-:S05]  /*13b0*/  IADD3 R3, PT, PT, R0, UR4, RZ ;  /* 0x0000000400037c10 */ /* 0x000fca000fffe0ff */
        /* <DEDUP_REMOVED lines=17> */
[----:B0-----:R-:W-:-:S04]  /*14d0*/  IADD3 R2, PT, PT, R4, -UR4, RZ ;  /* 0x8000000404027c10 */ /* 0x001fc8000fffe0ff */
        /* <DEDUP_REMOVED lines=18> */
[----:B------:R-:W-:-:S06]  /*1600*/  UIADD3 UR4, UPT, UPT, UR4, 0x2000, URZ ;  /* 0x0000200004047890 */ /* 0x000fcc000fffe0ff */
[----:B------:R-:W-:-:S13]  /*1610*/  ISETP.LT.U32.AND P0, PT, R21, UR4, PT ;  /* 0x0000000415007c0c */ /* 0x000fda000bf01070 */
[----:B------:R-:W-:Y:S05]  /*1620*/  @!P0 BRA `(.L_x_223) ;  /* 0xfffffffc00608947 */ /* 0x000fea000383ffff */
.L_x_221:
[----:B------:R-:W-:Y:S01]  /*1630*/  IADD3 R3, PT, PT, R4, -UR4, RZ ;  /* 0x8000000404037c10 */ /* 0x000fe2000fffe0ff */
[----:B------:R-:W-:Y:S03]  /*1640*/  BSSY.RECONVERGENT B1, `(.L_x_222) ;  /* 0x00000a3000017945 */ /* 0x000fe60003800200 */
[----:B------:R-:W-:-:S04]  /*1650*/  ISETP.GE.AND P0, PT, R0, R3, PT ;  /* 0x000000030000720c */ /* 0x000fc80003f06270 */
[----:B------:R-:W-:-:S13]  /*1660*/  ISETP.LE.U32.OR P0, PT, R4, UR4, P0 ;  /* 0x0000000404007c0c */ /* 0x000fda0008703470 */
[----:B------:R-:W-:Y:S05]  /*1670*/  @P0 BRA `(.L_x_224) ;  /* 0x00000008007c0947 */ /* 0x000fea0003800000 */
[-C--:B------:R-:W-:Y:S01]  /*1680*/  LOP3.LUT R3, RZ, R0.reuse, RZ, 0x33, !PT ;  /* 0x00000000ff037212 */ /* 0x080fe200078e33ff */
[----:B------:R-:W-:Y:S01]  /*1690*/  BSSY.RECONVERGENT B2, `(.L_x_225) ;  /* 0x0000052000027945 */ /* 0x000fe20003800200 */
[----:B------:R-:W-:Y:S02]  /*16a0*/  MOV R6, R0 ;  /* 0x0000000000067202 */ /* 0x000fe40000000f00 */
[----:B------:R-:W-:-:S04]  /*16b0*/  IADD3 R3, PT, PT, R4, -UR4, R3 ;  /* 0x8000000404037c10 */ /* 0x000fc8000fffe003 */
[C---:B------:R-:W-:Y:S02]  /*16c0*/  ISETP.GE.U32.AND P0, PT, R3.reuse, 0x1e00, PT ;  /* 0x00001e000300780c */ /* 0x040fe40003f06070 */
[----:B------:R-:W-:-:S04]  /*16d0*/  LEA.HI R3, R3, 0x1, RZ, 0x17 ;  /* 0x0000000103037811 */ /* 0x000fc800078fb8ff */
[----:B------:R-:W-:-:S07]  /*16e0*/  LOP3.LUT R4, R3, 0xf, RZ, 0xc0, !PT ;  /* 0x0000000f03047812 */ /* 0x000fce00078ec0ff */
[----:B------:R-:W-:Y:S05]  /*16f0*/  @!P0 BRA `(.L_x_226) ;  /* 0x00000004002c8947 */ /* 0x000fea0003800000 */
[----:B------:R-:W-:Y:S01]  /*1700*/  LOP3.LUT R7, R3, 0xfffff0, RZ, 0xc0, !PT ;  /* 0x00fffff003077812 */ /* 0x000fe200078ec0ff */
[----:B------:R-:W-:Y:S01]  /*1710*/  BSSY.RECONVERGENT B3, `(.L_x_227) ;  /* 0x0000048000037945 */ /* 0x000fe20003800200 */
[C---:B------:R-:W-:Y:S02]  /*1720*/  LOP3.LUT R6, R0.reuse, 0x1000, RZ, 0xfc, !PT ;  /* 0x0000100000067812 */ /* 0x040fe400078efcff */
[----:B------:R-:W-:Y:S02]  /*1730*/  IADD3 R2, PT, PT, R0, UR4, RZ ;  /* 0x0000000400027c10 */ /* 0x000fe4000fffe0ff */
[----:B------:R-:W-:-:S07]  /*1740*/  IADD3 R7, PT, PT, -R7, RZ, RZ ;  /* 0x000000ff07077210 */ /* 0x000fce0007ffe1ff */
.L_x_228:
[C---:B------:R-:W-:Y:S01]  /*1750*/  IADD3 R19, PT, PT, R2.reuse, 0x200, RZ ;  /* 0x0000020002137810 */ /* 0x040fe20007ffe0ff */
[C---:B------:R-:W-:Y:S01]  /*1760*/  IMAD.WIDE.U32 R14, R2.reuse, 0x4, R12 ;  /* 0x00000004020e7825 */ /* 0x040fe200078e000c */
[----:B------:R-:W-:-:S03]  /*1770*/  IADD3 R11, PT, PT, R2, 0x400, RZ ;  /* 0x00000400020b7810 */ /* 0x000fc60007ffe0ff */
[--C-:B------:R-:W-:Y:S01]  /*1780*/  IMAD.WIDE.U32 R18, R19, 0x4, R12.reuse ;  /* 0x0000000413127825 */ /* 0x100fe200078e000c */
[----:B------:R0:W2:Y:S01]  /*1790*/  LDG.E R8, desc[UR6][R14.64] ;  /* 0x000000060e087981 */ /* 0x0000a2000c1e1900 */
[C---:B------:R-:W-:Y:S02]  /*17a0*/  IADD3 R21, PT, PT, R2.reuse, 0x600, RZ ;  /* 0x0000060002157810 */ /* 0x040fe40007ffe0ff */
[--C-:B------:R-:W-:Y:S01]  /*17b0*/  IMAD.WIDE.U32 R10, R11, 0x4, R12.reuse ;  /* 0x000000040b0a7825 */ /* 0x100fe200078e000c */
[----:B------:R1:W3:Y:S01]  /*17c0*/  LDG.E R9, desc[UR6][R18.64] ;  /* 0x0000000612097981 */ /* 0x0002e2000c1e1900 */
[C---:B------:R-:W-:Y:S02]  /*17d0*/  IADD3 R17, PT, PT, R2.reuse, 0x800, RZ ;  /* 0x0000080002117810 */ /* 0x040fe40007ffe0ff */
[--C-:B------:R-:W-:Y:S02]  /*17e0*/  IMAD.WIDE.U32 R20, R21, 0x4, R12.reuse ;  /* 0x0000000415147825 */ /* 0x100fe400078e000c */
[----:B------:R4:W5:Y:S01]  /*17f0*/  LDG.E R10, desc[UR6][R10.64] ;  /* 0x000000060a0a7981 */ /* 0x000962000c1e1900 */
[----:B------:R-:W-:Y:S01]  /*1800*/  IADD3 R29, PT, PT, R2, 0xa00, RZ ;  /* 0x00000a00021d7810 */ /* 0x000fe20007ffe0ff */
[----:B------:R-:W-:-:S02]  /*1810*/  IMAD.WIDE.U32 R16, R17, 0x4, R12 ;  /* 0x0000000411107825 */ /* 0x000fc400078e000c */
[----:B------:R4:W5:Y:S01]  /*1820*/  LDG.E R27, desc[UR6][R20.64] ;  /* 0x00000006141b7981 */ /* 0x000962000c1e1900 */
[C---:B------:R-:W-:Y:S01]  /*1830*/  IADD3 R23, PT, PT, R2.reuse, 0xc00, RZ ;  /* 0x00000c0002177810 */ /* 0x040fe20007ffe0ff */
[--C-:B------:R-:W-:Y:S02]  /*1840*/  IMAD.WIDE.U32 R28, R29, 0x4, R12.reuse ;  /* 0x000000041d1c7825 */ /* 0x100fe400078e000c */
[----:B------:R-:W5:Y:S01]  /*1850*/  LDG.E R26, desc[UR6][R16.64] ;  /* 0x00000006101a7981 */ /* 0x000f62000c1e1900 */
[C---:B------:R-:W-:Y:S01]  /*1860*/  IADD3 R22, PT, PT, R2.reuse, 0xe00, RZ ;  /* 0x00000e0002167810 */ /* 0x040fe20007ffe0ff */
[--C-:B0-----:R-:W-:Y:S02]  /*1870*/  IMAD.WIDE.U32 R14, R23, 0x4, R12.reuse ;  /* 0x00000004170e7825 */ /* 0x101fe400078e000c */
[----:B------:R0:W5:Y:S01]  /*1880*/  LDG.E R25, desc[UR6][R28.64] ;  /* 0x000000061c197981 */ /* 0x000162000c1e1900 */
[----:B------:R-:W-:Y:S01]  /*1890*/  IADD3 R23, PT, PT, R2, 0x1000, RZ ;  /* 0x0000100002177810 */ /* 0x000fe20007ffe0ff */
[----:B-1----:R-:W-:-:S02]  /*18a0*/  IMAD.WIDE.U32 R18, R22, 0x4, R12 ;  /* 0x0000000416127825 */ /* 0x002fc400078e000c */
[----:B------:R1:W5:Y:S01]  /*18b0*/  LDG.E R24, desc[UR6][R14.64] ;  /* 0x000000060e187981 */ /* 0x000362000c1e1900 */
[C---:B----4-:R-:W-:Y:S01]  /*18c0*/  IADD3 R11, PT, PT, R2.reuse, 0x1200, RZ ;  /* 0x00001200020b7810 */ /* 0x050fe20007ffe0ff */
[--C-:B------:R-:W-:Y:S02]  /*18d0*/  IMAD.WIDE.U32 R20, R23, 0x4, R12.reuse ;  /* 0x0000000417147825 */ /* 0x100fe400078e000c */
[----:B------:R4:W5:Y:S01]  /*18e0*/  LDG.E R23, desc[UR6][R18.64] ;  /* 0x0000000612177981 */ /* 0x000962000c1e1900 */
[C---:B0-----:R-:W-:Y:S01]  /*18f0*/  IADD3 R29, PT, PT, R2.reuse, 0x1400, RZ ;  /* 0x00001400021d7810 */ /* 0x041fe20007ffe0ff */
[--C-:B------:R-:W-:Y:S02]  /*1900*/  IMAD.WIDE.U32 R16, R11, 0x4, R12.reuse ;  /* 0x000000040b107825 */ /* 0x100fe400078e000c */
[----:B------:R-:W5:Y:S01]  /*1910*/  LDG.E R22, desc[UR6][R20.64] ;  /* 0x0000000614167981 */ /* 0x000f62000c1e1900 */
[----:B-1----:R-:W-:Y:S01]  /*1920*/  IADD3 R15, PT, PT, R2, 0x1600, RZ ;  /* 0x00001600020f7810 */ /* 0x002fe20007ffe0ff */
[----:B------:R-:W-:-:S02]  /*1930*/  IMAD.WIDE.U32 R28, R29, 0x4, R12 ;  /* 0x000000041d1c7825 */ /* 0x000fc400078e000c */
[----:B------:R0:W5:Y:S01]  /*1940*/  LDG.E R11, desc[UR6][R16.64] ;  /* 0x00000006100b7981 */ /* 0x000162000c1e1900 */
[C---:B----4-:R-:W-:Y:S01]  /*1950*/  IADD3 R19, PT, PT, R2.reuse, 0x1800, RZ ;  /* 0x0000180002137810 */ /* 0x050fe20007ffe0ff */
[--C-:B------:R-:W-:Y:S02]  /*1960*/  IMAD.WIDE.U32 R14, R15, 0x4, R12.reuse ;  /* 0x000000040f0e7825 */ /* 0x100fe400078e000c */
[----:B------:R-:W4:Y:S02]  /*1970*/  LDG.E R28, desc[UR6][R28.64] ;  /* 0x000000061c1c7981 */ /* 0x000f24000c1e1900 */
[----:B------:R-:W-:Y:S01]  /*1980*/  IMAD.WIDE.U32 R18, R19, 0x4, R12 ;  /* 0x0000000413127825 */ /* 0x000fe200078e000c */
[C---:B0-----:R-:W-:Y:S02]  /*1990*/  IADD3 R17, PT, PT, R2.reuse, 0x1a00, RZ ;  /* 0x00001a0002117810 */ /* 0x041fe40007ffe0ff */
[----:B------:R-:W-:-:S03]  /*19a0*/  IADD3 R21, PT, PT, R2, 0x1c00, RZ ;  /* 0x00001c0002157810 */ /* 0x000fc60007ffe0ff */
[----:B------:R-:W4:Y:S04]  /*19b0*/  LDG.E R18, desc[UR6][R18.64] ;  /* 0x0000000612127981 */ /* 0x000f28000c1e1900 */
[----:B------:R0:W4:Y:S01]  /*19c0*/  LDG.E R29, desc[UR6][R14.64] ;  /* 0x000000060e1d7981 */ /* 0x000122000c1e1900 */
[----:B------:R-:W-:Y:S01]  /*19d0*/  IADD3 R20, PT, PT, R2, 0x1e00, RZ ;  /* 0x00001e0002147810 */ /* 0x000fe20007ffe0ff */
[----:B0-----:R-:W-:-:S04]  /*19e0*/  IMAD.WIDE.U32 R14, R17, 0x4, R12 ;  /* 0x00000004110e7825 */ /* 0x001fc800078e000c */
[--C-:B------:R-:W-:Y:S02]  /*19f0*/  IMAD.WIDE.U32 R16, R21, 0x4, R12.reuse ;  /* 0x0000000415107825 */ /* 0x100fe400078e000c */
[----:B------:R-:W4:Y:S02]  /*1a00*/  LDG.E R14, desc[UR6][R14.64] ;  /* 0x000000060e0e7981 */ /* 0x000f24000c1e1900 */
[----:B------:R-:W-:Y:S02]  /*1a10*/  IMAD.WIDE.U32 R20, R20, 0x4, R12 ;  /* 0x0000000414147825 */ /* 0x000fe400078e000c */
[----:B------:R-:W4:Y:S04]  /*1a20*/  LDG.E R16, desc[UR6][R16.64] ;  /* 0x0000000610107981 */ /* 0x000f28000c1e1900 */
[----:B------:R-:W4:Y:S01]  /*1a30*/  LDG.E R20, desc[UR6][R20.64] ;  /* 0x0000000614147981 */ /* 0x000f22000c1e1900 */
[----:B------:R-:W-:-:S04]  /*1a40*/  IADD3 R7, PT, PT, R7, 0x10, RZ ;  /* 0x0000001007077810 */ /* 0x000fc80007ffe0ff */
[----:B------:R-:W-:Y:S02]  /*1a50*/  ISETP.NE.AND P0, PT, R7, RZ, PT ;  /* 0x000000ff0700720c */ /* 0x000fe40003f05270 */
[----:B------:R-:W-:Y:S02]  /*1a60*/  IADD3 R6, PT, PT, R6, 0x2000, RZ ;  /* 0x0000200006067810 */ /* 0x000fe40007ffe0ff */
[----:B------:R-:W-:Y:S01]  /*1a70*/  IADD3 R2, PT, PT, R2, 0x2000, RZ ;  /* 0x0000200002027810 */ /* 0x000fe20007ffe0ff */
[----:B--2---:R-:W-:-:S04]  /*1a80*/  FADD R8, R8, R5 ;  /* 0x0000000508087221 */ /* 0x004fc80000000000 */
[----:B---3--:R-:W-:-:S04]  /*1a90*/  FADD R9, R8, R9 ;  /* 0x0000000908097221 */ /* 0x008fc80000000000 */
        /* <DEDUP_REMOVED lines=8> */
[----:B----4-:R-:W-:-:S04]  /*1b20*/  FADD R28, R11, R28 ;  /* 0x0000001c0b1c7221 */ /* 0x010fc80000000000 */
[----:B------:R-:W-:-:S04]  /*1b30*/  FADD R29, R28, R29 ;  /* 0x0000001d1c1d7221 */ /* 0x000fc80000000000 */
[----:B------:R-:W-:-:S04]  /*1b40*/  FADD R29, R29, R18 ;  /* 0x000000121d1d7221 */ /* 0x000fc80000000000 */
[----:B------:R-:W-:-:S04]  /*1b50*/  FADD R29, R29, R14 ;  /* 0x0000000e1d1d7221 */ /* 0x000fc80000000000 */
[----:B------:R-:W-:-:S04]  /*1b60*/  FADD R29, R29, R16 ;  /* 0x000000101d1d7221 */ /* 0x000fc80000000000 */
[----:B------:R-:W-:Y:S01]  /*1b70*/  FADD R5, R29, R20 ;  /* 0x000000141d057221 */ /* 0x000fe20000000000 */
[----:B------:R-:W-:Y:S06]  /*1b80*/  @P0 BRA `(.L_x_228) ;  /* 0xfffffff800f00947 */ /* 0x000fec000383ffff */
[----:B------:R-:W-:Y:S05]  /*1b90*/  BSYNC.RECONVERGENT B3 ;  /* 0x0000000000037941 */ /* 0x000fea0003800200 */
.L_x_227:
[----:B------:R-:W-:-:S07]  /*1ba0*/  IADD3 R6, PT, PT, R6, -0x1000, RZ ;  /* 0xfffff00006067810 */ /* 0x000fce0007ffe0ff */
.L_x_226:
[----:B------:R-:W-:Y:S05]  /*1bb0*/  BSYNC.RECONVERGENT B2 ;  /* 0x0000000000027941 */ /* 0x000fea0003800200 */
.L_x_225:
[----:B------:R-:W-:-:S13]  /*1bc0*/  ISETP.NE.AND P0, PT, R4, RZ, PT ;  /* 0x000000ff0400720c */ /* 0x000fda0003f05270 */
[----:B------:R-:W-:Y:S05]  /*1bd0*/  @!P0 BRA `(.L_x_224) ;  /* 0x0000000400248947 */ /* 0x000fea0003800000 */
[----:B------:R-:W-:Y:S01]  /*1be0*/  ISETP.GE.U32.AND P0, PT, R4, 0x8, PT ;  /* 0x000000080400780c */ /* 0x000fe20003f06070 */
[----:B------:R-:W-:Y:S01]  /*1bf0*/  BSSY.RECONVERGENT B2, `(.L_x_229) ;  /* 0x0000025000027945 */ /* 0x000fe20003800200 */
[----:B------:R-:W-:-:S04]  /*1c00*/  LOP3.LUT R22, R3, 0x7, RZ, 0xc0, !PT ;  /* 0x0000000703167812 */ /* 0x000fc800078ec0ff */
[----:B------:R-:W-:-:S07]  /*1c10*/  ISETP.NE.AND P1, PT, R22, RZ, PT ;  /* 0x000000ff1600720c */ /* 0x000fce0003f25270 */
[----:B------:R-:W-:Y:S06]  /*1c20*/  @!P0 BRA `(.L_x_230) ;  /* 0x0000000000848947 */ /* 0x000fec0003800000 */
[----:B------:R-:W-:-:S04]  /*1c30*/  IADD3 R7, PT, PT, R6, UR4, RZ ;  /* 0x0000000406077c10 */ /* 0x000fc8000fffe0ff */
        /* <DEDUP_REMOVED lines=32> */
.L_x_230:
[----:B------:R-:W-:Y:S05]  /*1e40*/  BSYNC.RECONVERGENT B2 ;  /* 0x0000000000027941 */ /* 0x000fea0003800200 */
.L_x_229:
        /* <DEDUP_REMOVED lines=23> */
.L_x_232:
[----:B------:R-:W-:Y:S05]  /*1fc0*/  BSYNC.RECONVERGENT B2 ;  /* 0x0000000000027941 */ /* 0x000fea0003800200 */
.L_x_231:
[----:B------:R-:W-:Y:S05]  /*1fd0*/  @!P1 BRA `(.L_x_224) ;  /* 0x0000000000249947 */ /* 0x000fea0003800000 */
[----:B------:R-:W-:Y:S02]  /*1fe0*/  IADD3 R7, PT, PT, R6, UR4, RZ ;  /* 0x0000000406077c10 */ /* 0x000fe4000fffe0ff */
[----:B------:R-:W-:-:S07]  /*1ff0*/  IADD3 R4, PT, PT, -R4, RZ, RZ ;  /* 0x000000ff04047210 */ /* 0x000fce0007ffe1ff */
.L_x_233:
[----:B------:R-:W-:-:S06]  /*2000*/  IMAD.WIDE.U32 R2, R7, 0x4, R12 ;  /* 0x0000000407027825 */ /* 0x000fcc00078e000c */
[----:B------:R-:W2:Y:S01]  /*2010*/  LDG.E R2, desc[UR6][R2.64] ;  /* 0x0000000602027981 */ /* 0x000ea2000c1e1900 */
[----:B------:R-:W-:Y:S02]  /*2020*/  IADD3 R4, PT, PT, R4, 0x1, RZ ;  /* 0x0000000104047810 */ /* 0x000fe40007ffe0ff */
[----:B------:R-:W-:Y:S02]  /*2030*/  IADD3 R7, PT, PT, R7, 0x200, RZ ;  /* 0x0000020007077810 */ /* 0x000fe40007ffe0ff */
[----:B------:R-:W-:Y:S01]  /*2040*/  ISETP.NE.AND P0, PT, R4, RZ, PT ;  /* 0x000000ff0400720c */ /* 0x000fe20003f05270 */
[----:B--2---:R-:W-:-:S12]  /*2050*/  FADD R5, R2, R5 ;  /* 0x0000000502057221 */ /* 0x004fd80000000000 */
[----:B------:R-:W-:Y:S05]  /*2060*/  @P0 BRA `(.L_x_233) ;  /* 0xfffffffc00e40947 */ /* 0x000fea000383ffff */
.L_x_224:
[----:B------:R-:W-:Y:S05]  /*2070*/  BSYNC.RECONVERGENT B1 ;  /* 0x0000000000017941 */ /* 0x000fea0003800200 */
.L_x_222:
        /* <DEDUP_REMOVED lines=33> */
[----:B------:R-:W3:Y:S04]  /*2290*/  LDS.128 R8, [UR4+0x30] ;  /* 0x00003004ff087984 */ /* 0x000ee80008000c00 */
[----:B------:R-:W4:Y:S01]  /*22a0*/  LDS.128 R16, [UR4+0x40] ;  /* 0x00004004ff107984 */ /* 0x000f220008000c00 */
[----:B0-----:R-:W-:-:S04]  /*22b0*/  FADD R5, R0, R5 ;  /* 0x0000000500057221 */ /* 0x001fc80000000000 */
        /* <DEDUP_REMOVED lines=13> */
[----:B------:R-:W-:-:S07]  /*2390*/  FADD R0, R18, R19 ;  /* 0x0000001312007221 */ /* 0x000fce0000000000 */
.L_x_220:
[----:B------:R-:W-:Y:S05]  /*23a0*/  BSYNC.RECONVERGENT B0 ;  /* 0x0000000000007941 */ /* 0x000fea0003800200 */
.L_x_205:
[----:B------:R-:W-:Y:S05]  /*23b0*/  @P0 EXIT ;  /* 0x000000000000094d */ /* 0x000fea0003800000 */
[----:B012---:R-:W0:Y:S01]  /*23c0*/  LDC.64 R2, c[0x0][0x388] ;  /* 0x0000e200ff027b82 */ /* 0x007e220000000a00 */
[----:B------:R-:W1:Y:S02]  /*23d0*/  LDCU UR4, c[0x0][0x398] ;  /* 0x00007300ff0477ac */ /* 0x000e640008000800 */
[----:B-1----:R-:W-:-:S05]  /*23e0*/  FADD R5, R0, UR4 ;  /* 0x0000000400057e21 */ /* 0x002fca0008000000 */
[----:B0-----:R-:W-:Y:S01]  /*23f0*/  STG.E desc[UR6][R2.64], R5 ;  /* 0x0000000502007986 */ /* 0x001fe2000c101906 */
[----:B------:R-:W-:Y:S05]  /*2400*/  EXIT ;  /* 0x000000000000794d */ /* 0x000fea0003800000 */
.L_x_234:
        /* <DEDUP_REMOVED lines=15> */
.L_x_270:


//--------------------- .text._ZN3cub18CUB_300001_SM_10006detail8for_each13static_kernelINS2_12policy_hub_t12policy_500_tEmN6thrust24THRUST_300001_SM_1000_NS8cuda_cub20__uninitialized_fill7functorINS7_10device_ptrIfEEfEEEEvT0_T1_ --------------------------
	.section	.text._ZN3cub18CUB_300001_SM_10006detail8for_each13static_kernelINS2_12policy_hub_t12policy_500_tEmN6thrust24THRUST_300001_SM_1000_NS8cuda_cub20__uninitialized_fill7functorINS7_10device_ptrIfEEfEEEEvT0_T1_,"ax",@progbits
	.align	128
        .global         _ZN3cub18CUB_300001_SM_10006detail8for_each13static_kernelINS2_12policy_hub_t12policy_500_tEmN6thrust24THRUST_300001_SM_1000_NS8cuda_cub20__uninitialized_fill7functorINS7_10device_ptrIfEEfEEEEvT0_T1_
        .type           _ZN3cub18CUB_300001_SM_10006detail8for_each13static_kernelINS2_12policy_hub_t12policy_500_tEmN6thrust24THRUST_300001_SM_1000_NS8cuda_cub20__uninitialized_fill7functorINS7_10device_ptrIfEEfEEEEvT0_T1_,@function
        .size           _ZN3cub18CUB_300001_SM_10006detail8for_each13static_kernelINS2_12policy_hub_t12policy_500_tEmN6thrust24THRUST_300001_SM_1000_NS8cuda_cub20__uninitialized_fill7functorINS7_10device_ptrIfEEfEEEEvT0_T1_,(.L_x_271 - _ZN3cub18CUB_300001_SM_10006detail8for_each13static_kernelINS2_12policy_hub_t12policy_500_tEmN6thrust24THRUST_300001_SM_1000_NS8cuda_cub20__uninitialized_fill7functorINS7_10device_ptrIfEEfEEEEvT0_T1_)
        .other          _ZN3cub18CUB_300001_SM_10006detail8for_each13static_kernelINS2_12policy_hub_t12policy_500_tEmN6thrust24THRUST_300001_SM_1000_NS8cuda_cub20__uninitialized_fill7functorINS7_10device_ptrIfEEfEEEEvT0_T1_,@"STO_CUDA_ENTRY STV_DEFAULT"
_ZN3cub18CUB_300001_SM_10006detail8for_each13static_kernelINS2_12policy_hub_t12policy_500_tEmN6thrust24THRUST_300001_SM_1000_NS8cuda_cub20__uninitialized_fill7functorINS7_10device_ptrIfEEfEEEEvT0_T1_:
.text._ZN3cub18CUB_300001_SM_10006detail8for_each13static_kernelINS2_12policy_hub_t12policy_500_tEmN6thrust24THRUST_300001_SM_1000_NS8cuda_cub20__uninitialized_fill7functorINS7_10device_ptrIfEEfEEEEvT0_T1_:
[----:B------:R-:W-:Y:S08]  /*0000*/  LDC R1, c[0x0][0x37c] ;  /* 0x0000df00ff017b82 */ /* 0x000ff00000000800 */
[----:B------:R-:W0:Y:S01]  /*0010*/  S2UR UR4, SR_CTAID.X ;  /* 0x00000000000479c3 */ /* 0x000e220000002500 */
[----:B------:R-:W1:Y:S01]  /*0020*/  LDCU.64 UR6, c[0x0][0x380] ;  /* 0x00007000ff0677ac */ /* 0x000e620008000a00 */
[----:B------:R-:W2:Y:S01]  /*0030*/  LDCU.64 UR8, c[0x0][0x358] ;  /* 0x00006b00ff0877ac */ /* 0x000ea20008000a00 */
[----:B0-----:R-:W-:-:S04]  /*0040*/  UIMAD.WIDE.U32 UR4, UR4, 0x200, URZ ;  /* 0x00000200040478a5 */ /* 0x001fc8000f8e00ff */
[----:B-1----:R-:W-:-:S04]  /*0050*/  UIADD3 UR6, UP0, UPT, -UR4, UR6, URZ ;  /* 0x0000000604067290 */ /* 0x002fc8000ff1e1ff */
[----:B------:R-:W-:Y:S02]  /*0060*/  UIADD3.X UR7, UPT, UPT, ~UR5, UR7, URZ, UP0, !UPT ;  /* 0x0000000705077290 */ /* 0x000fe400087fe5ff */
[----:B------:R-:W-:-:S04]  /*0070*/  UISETP.GE.U32.AND UP0, UPT, UR6, 0x200, UPT ;  /* 0x000002000600788c */ /* 0x000fc8000bf06070 */
[----:B------:R-:W-:-:S09]  /*0080*/  UISETP.GE.U32.AND.EX UP0, UPT, UR7, URZ, UPT, UP0 ;  /* 0x000000ff0700728c */ /* 0x000fd2000bf06100 */
[----:B--2---:R-:W-:Y:S05]  /*0090*/  BRA.U !UP0, `(.L_x_235) ;  /* 0x0000000108287547 */ /* 0x004fea000b800000 */
[----:B------:R-:W0:Y:S01]  /*00a0*/  S2R R0, SR_TID.X ;  /* 0x0000000000007919 */ /* 0x000e220000002100 */
[----:B------:R-:W1:Y:S01]  /*00b0*/  LDCU.64 UR6, c[0x0][0x388] ;  /* 0x00007100ff0677ac */ /* 0x000e620008000a00 */
[----:B------:R-:W2:Y:S01]  /*00c0*/  LDC R5, c[0x0][0x390] ;  /* 0x0000e400ff057b82 */ /* 0x000ea20000000800 */
[----:B0-----:R-:W-:-:S05]  /*00d0*/  IADD3 R0, P0, PT, R0, UR4, RZ ;  /* 0x0000000400007c10 */ /* 0x001fca000ff1e0ff */
[----:B------:R-:W-:Y:S01]  /*00e0*/  IMAD.X R3, RZ, RZ, UR5, P0 ;  /* 0x00000005ff037e24 */ /* 0x000fe200080e06ff */
[----:B-1----:R-:W-:-:S04]  /*00f0*/  LEA R2, P0, R0, UR6, 0x2 ;  /* 0x0000000600027c11 */ /* 0x002fc8000f8010ff */
[----:B------:R-:W-:-:S05]  /*0100*/  LEA.HI.X R3, R0, UR7, R3, 0x2, P0 ;  /* 0x0000000700037c11 */ /* 0x000fca00080f1403 */
[----:B--2---:R-:W-:Y:S04]  /*0110*/  STG.E desc[UR8][R2.64], R5 ;  /* 0x0000000502007986 */ /* 0x004fe8000c101908 */
[----:B------:R-:W-:Y:S01]  /*0120*/  STG.E desc[UR8][R2.64+0x400], R5 ;  /* 0x0004000502007986 */ /* 0x000fe2000c101908 */
[----:B------:R-:W-:Y:S05]  /*0130*/  EXIT ;  /* 0x000000000000794d */ /* 0x000fea0003800000 */
.L_x_235:
[----:B------:R-:W0:Y:S01]  /*0140*/  S2R R0, SR_TID.X ;  /* 0x0000000000007919 */ /* 0x000e220000002100 */
[----:B------:R-:W-:Y:S01]  /*0150*/  IMAD.U32 R2, RZ, RZ, UR7 ;  /* 0x00000007ff027e24 */ /* 0x000fe2000f8e00ff */
[----:B------:R-:W1:Y:S01]  /*0160*/  LDCU.64 UR10, c[0x0][0x388] ;  /* 0x00007100ff0a77ac */ /* 0x000e620008000a00 */
[----:B------:R-:W-:Y:S01]  /*0170*/  IMAD.U32 R4, RZ, RZ, UR7 ;  /* 0x00000007ff047e24 */ /* 0x000fe2000f8e00ff */
[----:B0-----:R-:W-:-:S04]  /*0180*/  ISETP.LT.U32.AND P0, PT, R0, UR6, PT ;  /* 0x0000000600007c0c */ /* 0x001fc8000bf01070 */
[----:B------:R-:W-:Y:S01]  /*0190*/  ISETP.GT.U32.AND.EX P0, PT, R2, RZ, PT, P0 ;  /* 0x000000ff0200720c */ /* 0x000fe20003f04100 */
[C---:B------:R-:W-:Y:S01]  /*01a0*/  VIADD R2, R0.reuse, 0x100 ;  /* 0x0000010000027836 */ /* 0x040fe20000000000 */
[----:B------:R-:W-:-:S04]  /*01b0*/  IADD3 R0, P2, PT, R0, UR4, RZ ;  /* 0x0000000400007c10 */ /* 0x000fc8000ff5e0ff */
[----:B------:R-:W-:Y:S01]  /*01c0*/  ISETP.LT.U32.AND P1, PT, R2, UR6, PT ;  /* 0x0000000602007c0c */ /* 0x000fe2000bf21070 */
[----:B------:R-:W-:Y:S01]  /*01d0*/  IMAD.X R3, RZ, RZ, UR5, P2 ;  /* 0x00000005ff037e24 */ /* 0x000fe200090e06ff */
[----:B-1----:R-:W-:Y:S02]  /*01e0*/  LEA R2, P2, R0, UR10, 0x2 ;  /* 0x0000000a00027c11 */ /* 0x002fe4000f8410ff */
[----:B------:R-:W-:Y:S02]  /*01f0*/  ISETP.GT.U32.AND.EX P1, PT, R4, RZ, PT, P1 ;  /* 0x000000ff0400720c */ /* 0x000fe40003f24110 */
[----:B------:R-:W-:Y:S01]  /*0200*/  LEA.HI.X R3, R0, UR11, R3, 0x2, P2 ;  /* 0x0000000b00037c11 */ /* 0x000fe200090f1403 */
[----:B------:R-:W0:Y:S04]  /*0210*/  @P0 LDC R5, c[0x0][0x390] ;  /* 0x0000e400ff050b82 */ /* 0x000e280000000800 */
[----:B0-----:R0:W-:Y:S06]  /*0220*/  @P0 STG.E desc[UR8][R2.64], R5 ;  /* 0x0000000502000986 */ /* 0x0011ec000c101908 */
[----:B------:R-:W-:Y:S05]  /*0230*/  @!P1 EXIT ;  /* 0x000000000000994d */ /* 0x000fea0003800000 */
[----:B0-----:R-:W0:Y:S02]  /*0240*/  LDC R5, c[0x0][0x390] ;  /* 0x0000e400ff057b82 */ /* 0x001e240000000800 */
[----:B0-----:R-:W-:Y:S01]  /*0250*/  STG.E desc[UR8][R2.64+0x400], R5 ;  /* 0x0004000502007986 */ /* 0x001fe2000c101908 */
[----:B------:R-:W-:Y:S05]  /*0260*/  EXIT ;  /* 0x000000000000794d */ /* 0x000fea0003800000 */
.L_x_236:
        /* <DEDUP_REMOVED lines=9> */
.L_x_271:


//--------------------- .text._ZN3cub18CUB_300001_SM_10006detail11EmptyKernelIvEEvv --------------------------
	.section	.text._ZN3cub18CUB_300001_SM_10006detail11EmptyKernelIvEEvv,"ax",@progbits
	.align	128
        .global         _ZN3cub18CUB_300001_SM_10006detail11EmptyKernelIvEEvv
        .type           _ZN3cub18CUB_300001_SM_10006detail11EmptyKernelIvEEvv,@function
        .size           _ZN3cub18CUB_300001_SM_10006detail11EmptyKernelIvEEvv,(.L_x_272 - _ZN3cub18CUB_300001_SM_10006detail11EmptyKernelIvEEvv)
        .other          _ZN3cub18CUB_300001_SM_10006detail11EmptyKernelIvEEvv,@"STO_CUDA_ENTRY STV_DEFAULT"
_ZN3cub18CUB_300001_SM_10006detail11EmptyKernelIvEEvv:
.text._ZN3cub18CUB_300001_SM_10006detail11EmptyKernelIvEEvv:
[----:B------:R-:W-:Y:S01]  /*0000*/  LDC R1, c[0x0][0x37c] ;  /* 0x0000df00ff017b82 */ /* 0x000fe20000000800 */
[----:B------:R-:W-:Y:S05]  /*0010*/  EXIT ;  /* 0x000000000000794d */ /* 0x000fea0003800000 */
.L_x_237:
        /* <DEDUP_REMOVED lines=14> */
.L_x_272:


//--------------------- .text._Z14sinusTaylorGPUPfiid --------------------------
	.section	.text._Z14sinusTaylorGPUPfiid,"ax",@progbits
	.align	128
        .global         _Z14sinusTaylorGPUPfiid
        .type           _Z14sinusTaylorGPUPfiid,@function
        .size           _Z14sinusTaylorGPUPfiid,(.L_x_264 - _Z14sinusTaylorGPUPfiid)
        .other          _Z14sinusTaylorGPUPfiid,@"STO_CUDA_ENTRY STV_DEFAULT"
_Z14sinusTaylorGPUPfiid:
.text._Z14sinusTaylorGPUPfiid:
[----:B------:R-:W-:Y:S01]  /*0000*/  LDC R1, c[0x0][0x37c] ;  /* 0x0000df00ff017b82 */ /* 0x000fe20000000800 */
[----:B------:R-:W0:Y:S07]  /*0010*/  S2R R3, SR_TID.X ;  /* 0x0000000000037919 */ /* 0x000e2e0000002100 */
[----:B------:R-:W0:Y:S01]  /*0020*/  S2UR UR4, SR_CTAID.X ;  /* 0x00000000000479c3 */ /* 0x000e220000002500 */
[----:B------:R-:W1:Y:S07]  /*0030*/  LDCU UR5, c[0x0][0x388] ;  /* 0x00007100ff0577ac */ /* 0x000e6e0008000800 */
[----:B------:R-:W0:Y:S02]  /*0040*/  LDC R4, c[0x0][0x360] ;  /* 0x0000d800ff047b82 */ /* 0x000e240000000800 */
[----:B0-----:R-:W-:-:S05]  /*0050*/  IMAD R4, R4, UR4, R3 ;  /* 0x0000000404047c24 */ /* 0x001fca000f8e0203 */
[----:B-1----:R-:W-:-:S13]  /*0060*/  ISETP.GE.AND P0, PT, R4, UR5, PT ;  /* 0x0000000504007c0c */ /* 0x002fda000bf06270 */
[----:B------:R-:W-:Y:S05]  /*0070*/  @P0 EXIT ;  /* 0x000000000000094d */ /* 0x000fea0003800000 */
[----:B------:R-:W0:Y:S01]  /*0080*/  LDCU.64 UR6, c[0x0][0x390] ;  /* 0x00007200ff0677ac */ /* 0x000e220008000a00 */
[----:B------:R-:W0:Y:S01]  /*0090*/  I2F.F64 R2, R4 ;  /* 0x0000000400027312 */ /* 0x000e220000201c00 */
[----:B------:R-:W1:Y:S01]  /*00a0*/  LDCU UR5, c[0x0][0x38c] ;  /* 0x00007180ff0577ac */ /* 0x000e620008000800 */
[----:B------:R-:W2:Y:S01]  /*00b0*/  LDCU.64 UR12, c[0x0][0x358] ;  /* 0x00006b00ff0c77ac */ /* 0x000ea20008000a00 */
[----:B0-----:R-:W-:Y:S01]  /*00c0*/  DMUL R2, R2, UR6 ;  /* 0x0000000602027c28 */ /* 0x001fe20008000000 */
[----:B-1----:R-:W-:-:S05]  /*00d0*/  UISETP.GE.AND UP0, UPT, UR5, 0x2, UPT ;  /* 0x000000020500788c */ /* 0x002fca000bf06270 */
[----:B------:R0:W1:Y:S04]  /*00e0*/  F2F.F32.F64 R5, R2 ;  /* 0x0000000200057310 */ /* 0x0000680000301000 */
[----:B--2---:R-:W-:Y:S05]  /*00f0*/  BRA.U !UP0, `(.L_x_238) ;  /* 0x0000000508e07547 */ /* 0x004fea000b800000 */
[----:B------:R-:W-:Y:S01]  /*0100*/  UIADD3 UR4, UPT, UPT, UR5, -0x1, URZ ;  /* 0xffffffff05047890 */ /* 0x000fe2000fffe0ff */
[----:B-1----:R-:W-:Y:S01]  /*0110*/  FMUL R0, R5, -R5 ;  /* 0x8000000505007220 */ /* 0x002fe20000400000 */
[----:B------:R-:W-:Y:S01]  /*0120*/  UIADD3 UR5, UPT, UPT, UR5, -0x2, URZ ;  /* 0xfffffffe05057890 */ /* 0x000fe2000fffe0ff */
[----:B------:R-:W-:Y:S01]  /*0130*/  IMAD.MOV.U32 R6, RZ, RZ, R5 ;  /* 0x000000ffff067224 */ /* 0x000fe200078e0005 */
[----:B------:R-:W-:Y:S02]  /*0140*/  ULOP3.LUT UR9, UR4, 0x3, URZ, 0xc0, !UPT ;  /* 0x0000000304097892 */ /* 0x000fe4000f8ec0ff */
[----:B------:R-:W-:-:S03]  /*0150*/  UISETP.GE.U32.AND UP0, UPT, UR5, 0x3, UPT ;  /* 0x000000030500788c */ /* 0x000fc6000bf06070 */
[----:B------:R-:W-:-:S06]  /*0160*/  UMOV UR5, 0x1 ;  /* 0x0000000100057882 */ /* 0x000fcc0000000000 */
[----:B------:R-:W-:Y:S05]  /*0170*/  BRA.U !UP0, `(.L_x_239) ;  /* 0x0000000508587547 */ /* 0x000fea000b800000 */
[----:B------:R-:W-:Y:S01]  /*0180*/  ULOP3.LUT UR4, UR4, 0xfffffffc, URZ, 0xc0, !UPT ;  /* 0xfffffffc04047892 */ /* 0x000fe2000f8ec0ff */
[----:B------:R-:W-:Y:S01]  /*0190*/  IMAD.MOV.U32 R6, RZ, RZ, R5 ;  /* 0x000000ffff067224 */ /* 0x000fe200078e0005 */
[----:B------:R-:W-:Y:S02]  /*01a0*/  UMOV UR10, 0x4 ;  /* 0x00000004000a7882 */ /* 0x000fe40000000000 */
[----:B------:R-:W-:-:S03]  /*01b0*/  UIADD3 UR5, UPT, UPT, -UR4, URZ, URZ ;  /* 0x000000ff04057290 */ /* 0x000fc6000fffe1ff */
[----:B------:R-:W-:-:S09]  /*01c0*/  UMOV UR4, URZ ;  /* 0x000000ff00047c82 */ /* 0x000fd20008000000 */
.L_x_248:
[----:B------:R-:W-:Y:S01]  /*01d0*/  UIADD3 UR6, UPT, UPT, UR10, -0x2, URZ ;  /* 0xfffffffe0a067890 */ /* 0x000fe2000fffe0ff */
[----:B------:R-:W-:Y:S01]  /*01e0*/  BSSY.RECONVERGENT B0, `(.L_x_240) ;  /* 0x000000f000007945 */ /* 0x000fe20003800200 */
[----:B------:R-:W-:-:S04]  /*01f0*/  UIADD3 UR7, UPT, UPT, UR10, -0x1, URZ ;  /* 0xffffffff0a077890 */ /* 0x000fc8000fffe0ff */
[----:B------:R-:W-:-:S06]  /*0200*/  UIMAD UR6, UR6, UR7, URZ ;  /* 0x00000007060672a4 */ /* 0x000fcc000f8e02ff */
[----:B------:R-:W-:-:S04]  /*0210*/  I2FP.F32.U32 R9, UR6 ;  /* 0x0000000600097c45 */ /* 0x000fc80008201000 */
[----:B0-----:R-:W0:Y:S08]  /*0220*/  MUFU.RCP R2, R9 ;  /* 0x0000000900027308 */ /* 0x001e300000001000 */
[----:B------:R-:W1:Y:S01]  /*0230*/  FCHK P0, R0, R9 ;  /* 0x0000000900007302 */ /* 0x000e620000000000 */
[----:B0-----:R-:W-:-:S04]  /*0240*/  FFMA R3, -R9, R2, 1 ;  /* 0x3f80000009037423 */ /* 0x001fc80000000102 */
[----:B------:R-:W-:-:S04]  /*0250*/  FFMA R3, R2, R3, R2 ;  /* 0x0000000302037223 */ /* 0x000fc80000000002 */
[----:B------:R-:W-:-:S04]  /*0260*/  FFMA R2, R0, R3, RZ ;  /* 0x0000000300027223 */ /* 0x000fc800000000ff */
[----:B------:R-:W-:-:S04]  /*0270*/  FFMA R7, -R9, R2, R0 ;  /* 0x0000000209077223 */ /* 0x000fc80000000100 */
[----:B------:R-:W-:Y:S01]  /*0280*/  FFMA R3, R3, R7, R2 ;  /* 0x0000000703037223 */ /* 0x000fe20000000002 */
[----:B-1----:R-:W-:Y:S06]  /*0290*/  @!P0 BRA `(.L_x_241) ;  /* 0x00000000000c8947 */ /* 0x002fec0003800000 */
[----:B------:R-:W-:Y:S02]  /*02a0*/  MOV R3, R9 ;  /* 0x0000000900037202 */ /* 0x000fe40000000f00 */
[----:B------:R-:W-:-:S07]  /*02b0*/  MOV R8, 0x2d0 ;  /* 0x000002d000087802 */ /* 0x000fce0000000f00 */
[----:B------:R-:W-:Y:S05]  /*02c0*/  CALL.REL.NOINC `($__internal_0_$__cuda_sm3x_div_rn_noftz_f32_slowpath) ;  /* 0x00000004007c7944 */ /* 0x000fea0003c00000 */
.L_x_241:
[----:B------:R-:W-:Y:S05]  /*02d0*/  BSYNC.RECONVERGENT B0 ;  /* 0x0000000000007941 */ /* 0x000fea0003800200 */
.L_x_240:
[----:B------:R-:W-:Y:S01]  /*02e0*/  UIMAD UR6, UR10, UR10, UR10 ;  /* 0x0000000a0a0672a4 */ /* 0x000fe2000f8e020a */
[----:B------:R-:W-:Y:S01]  /*02f0*/  FMUL R6, R3, R6 ;  /* 0x0000000603067220 */ /* 0x000fe20000400000 */
[----:B------:R-:W-:Y:S01]  /*0300*/  UIADD3 UR8, UPT, UPT, UR10, 0x5, URZ ;  /* 0x000000050a087890 */ /* 0x000fe2000fffe0ff */
[----:B------:R-:W-:Y:S02]  /*0310*/  BSSY.RECONVERGENT B0, `(.L_x_242) ;  /* 0x000000f000007945 */ /* 0x000fe40003800200 */
[----:B------:R-:W-:Y:S01]  /*0320*/  FADD R5, R6, R5 ;  /* 0x0000000506057221 */ /* 0x000fe20000000000 */
[----:B------:R-:W-:-:S04]  /*0330*/  I2FP.F32.U32 R9, UR6 ;  /* 0x0000000600097c45 */ /* 0x000fc80008201000 */
[----:B------:R-:W0:Y:S08]  /*0340*/  MUFU.RCP R2, R9 ;  /* 0x0000000900027308 */ /* 0x000e300000001000 */
[----:B------:R-:W1:Y:S01]  /*0350*/  FCHK P0, R0, R9 ;  /* 0x0000000900007302 */ /* 0x000e620000000000 */
[----:B0-----:R-:W-:-:S04]  /*0360*/  FFMA R7, -R9, R2, 1 ;  /* 0x3f80000009077423 */ /* 0x001fc80000000102 */
[----:B------:R-:W-:-:S04]  /*0370*/  FFMA R7, R2, R7, R2 ;  /* 0x0000000702077223 */ /* 0x000fc80000000002 */
[----:B------:R-:W-:-:S04]  /*0380*/  FFMA R2, R0, R7, RZ ;  /* 0x0000000700027223 */ /* 0x000fc800000000ff */
[----:B------:R-:W-:-:S04]  /*0390*/  FFMA R8, -R9, R2, R0 ;  /* 0x0000000209087223 */ /* 0x000fc80000000100 */
[----:B------:R-:W-:Y:S01]  /*03a0*/  FFMA R7, R7, R8, R2 ;  /* 0x0000000807077223 */ /* 0x000fe20000000002 */
[----:B-1----:R-:W-:Y:S06]  /*03b0*/  @!P0 BRA `(.L_x_243) ;  /* 0x0000000000108947 */ /* 0x002fec0003800000 */
[----:B------:R-:W-:Y:S01]  /*03c0*/  IMAD.MOV.U32 R3, RZ, RZ, R9 ;  /* 0x000000ffff037224 */ /* 0x000fe200078e0009 */
[----:B------:R-:W-:-:S07]  /*03d0*/  MOV R8, 0x3f0 ;  /* 0x000003f000087802 */ /* 0x000fce0000000f00 */
[----:B------:R-:W-:Y:S05]  /*03e0*/  CALL.REL.NOINC `($__internal_0_$__cuda_sm3x_div_rn_noftz_f32_slowpath) ;  /* 0x0000000400347944 */ /* 0x000fea0003c00000 */
[----:B------:R-:W-:-:S07]  /*03f0*/  IMAD.MOV.U32 R7, RZ, RZ, R3 ;  /* 0x000000ffff077224 */ /* 0x000fce00078e0003 */
.L_x_243:
[----:B------:R-:W-:Y:S05]  /*0400*/  BSYNC.RECONVERGENT B0 ;  /* 0x0000000000007941 */ /* 0x000fea0003800200 */
.L_x_242:
[----:B------:R-:W-:Y:S01]  /*0410*/  UIADD3 UR6, UPT, UPT, UR10, 0x2, URZ ;  /* 0x000000020a067890 */ /* 0x000fe2000fffe0ff */
[----:B------:R-:W-:Y:S01]  /*0420*/  FMUL R6, R6, R7 ;  /* 0x0000000706067220 */ /* 0x000fe20000400000 */
[----:B------:R-:W-:Y:S01]  /*0430*/  UIADD3 UR7, UPT, UPT, UR10, 0x3, URZ ;  /* 0x000000030a077890 */ /* 0x000fe2000fffe0ff */
[----:B------:R-:W-:Y:S02]  /*0440*/  BSSY.RECONVERGENT B0, `(.L_x_244) ;  /* 0x000000f000007945 */ /* 0x000fe40003800200 */
[----:B------:R-:W-:Y:S01]  /*0450*/  FADD R5, R5, R6 ;  /* 0x0000000605057221 */ /* 0x000fe20000000000 */
[----:B------:R-:W-:-:S06]  /*0460*/  UIMAD UR6, UR6, UR7, URZ ;  /* 0x00000007060672a4 */ /* 0x000fcc000f8e02ff */
        /* <DEDUP_REMOVED lines=12> */
.L_x_245:
[----:B------:R-:W-:Y:S05]  /*0530*/  BSYNC.RECONVERGENT B0 ;  /* 0x0000000000007941 */ /* 0x000fea0003800200 */
.L_x_244:
[----:B------:R-:W-:Y:S01]  /*0540*/  UIADD3 UR6, UPT, UPT, UR10, 0x4, URZ ;  /* 0x000000040a067890 */ /* 0x000fe2000fffe0ff */
[----:B------:R-:W-:Y:S01]  /*0550*/  FMUL R6, R6, R3 ;  /* 0x0000000306067220 */ /* 0x000fe20000400000 */
[----:B------:R-:W-:Y:S02]  /*0560*/  BSSY.RECONVERGENT B0, `(.L_x_246) ;  /* 0x000000f000007945 */ /* 0x000fe40003800200 */
[----:B------:R-:W-:Y:S01]  /*0570*/  UIMAD UR6, UR8, UR6, URZ ;  /* 0x00000006080672a4 */ /* 0x000fe2000f8e02ff */
[----:B------:R-:W-:-:S05]  /*0580*/  FADD R5, R5, R6 ;  /* 0x0000000605057221 */ /* 0x000fca0000000000 */
        /* <DEDUP_REMOVED lines=12> */
.L_x_247:
[----:B------:R-:W-:Y:S05]  /*0650*/  BSYNC.RECONVERGENT B0 ;  /* 0x0000000000007941 */ /* 0x000fea0003800200 */
.L_x_246:
[----:B------:R-:W-:Y:S01]  /*0660*/  UIADD3 UR5, UPT, UPT, UR5, 0x4, URZ ;  /* 0x0000000405057890 */ /* 0x000fe2000fffe0ff */
[----:B------:R-:W-:Y:S01]  /*0670*/  FMUL R6, R6, R3 ;  /* 0x0000000306067220 */ /* 0x000fe20000400000 */
[----:B------:R-:W-:Y:S02]  /*0680*/  UIADD3 UR4, UPT, UPT, UR4, 0x4, URZ ;  /* 0x0000000404047890 */ /* 0x000fe4000fffe0ff */
[----:B------:R-:W-:Y:S01]  /*0690*/  UISETP.NE.AND UP0, UPT, UR5, URZ, UPT ;  /* 0x000000ff0500728c */ /* 0x000fe2000bf05270 */
[----:B------:R-:W-:Y:S01]  /*06a0*/  FADD R5, R5, R6 ;  /* 0x0000000605057221 */ /* 0x000fe20000000000 */
[----:B------:R-:W-:-:S07]  /*06b0*/  UIADD3 UR10, UPT, UPT, UR10, 0x8, URZ ;  /* 0x000000080a0a7890 */ /* 0x000fce000fffe0ff */
[----:B------:R-:W-:Y:S05]  /*06c0*/  BRA.U UP0, `(.L_x_248) ;  /* 0xfffffff900c07547 */ /* 0x000fea000b83ffff */
[----:B------:R-:W-:-:S12]  /*06d0*/  UIADD3 UR5, UPT, UPT, UR4, 0x1, URZ ;  /* 0x0000000104057890 */ /* 0x000fd8000fffe0ff */
.L_x_239:
[----:B------:R-:W-:-:S09]  /*06e0*/  UISETP.NE.AND UP0, UPT, UR9, URZ, UPT ;  /* 0x000000ff0900728c */ /* 0x000fd2000bf05270 */
[----:B------:R-:W-:Y:S05]  /*06f0*/  BRA.U !UP0, `(.L_x_238) ;  /* 0x0000000108607547 */ /* 0x000fea000b800000 */
[----:B------:R-:W-:Y:S02]  /*0700*/  ULEA UR6, UR5, 0x1, 0x1 ;  /* 0x0000000105067891 */ /* 0x000fe4000f8e08ff */
[----:B------:R-:W-:-:S12]  /*0710*/  UIADD3 UR7, UPT, UPT, -UR9, URZ, URZ ;  /* 0x000000ff09077290 */ /* 0x000fd8000fffe1ff */
.L_x_251:
[----:B------:R-:W-:Y:S01]  /*0720*/  UIADD3 UR4, UPT, UPT, UR6, -0x1, URZ ;  /* 0xffffffff06047890 */ /* 0x000fe2000fffe0ff */
[----:B------:R-:W-:Y:S01]  /*0730*/  BSSY.RECONVERGENT B0, `(.L_x_249) ;  /* 0x0000010000007945 */ /* 0x000fe20003800200 */
[----:B------:R-:W-:Y:S02]  /*0740*/  UIADD3 UR7, UPT, UPT, UR7, 0x1, URZ ;  /* 0x0000000107077890 */ /* 0x000fe4000fffe0ff */
[----:B------:R-:W-:Y:S02]  /*0750*/  UIMAD UR4, UR4, UR6, URZ ;  /* 0x00000006040472a4 */ /* 0x000fe4000f8e02ff */
[----:B------:R-:W-:-:S04]  /*0760*/  UISETP.NE.AND UP0, UPT, UR7, URZ, UPT ;  /* 0x000000ff0700728c */ /* 0x000fc8000bf05270 */
        /* <DEDUP_REMOVED lines=12> */
.L_x_250:
[----:B------:R-:W-:Y:S05]  /*0830*/  BSYNC.RECONVERGENT B0 ;  /* 0x0000000000007941 */ /* 0x000fea0003800200 */
.L_x_249:
[----:B------:R-:W-:Y:S01]  /*0840*/  FMUL R6, R3, R6 ;  /* 0x0000000603067220 */ /* 0x000fe20000400000 */
[----:B------:R-:W-:-:S03]  /*0850*/  UIADD3 UR6, UPT, UPT, UR6, 0x2, URZ ;  /* 0x0000000206067890 */ /* 0x000fc6000fffe0ff */
[----:B------:R-:W-:Y:S01]  /*0860*/  FADD R5, R6, R5 ;  /* 0x0000000506057221 */ /* 0x000fe20000000000 */
[----:B------:R-:W-:Y:S08]  /*0870*/  BRA.U UP0, `(.L_x_251) ;  /* 0xfffffffd00a87547 */ /* 0x000ff0000b83ffff */
.L_x_238:
[----:B0-----:R-:W0:Y:S02]  /*0880*/  LDC.64 R2, c[0x0][0x380] ;  /* 0x0000e000ff027b82 */ /* 0x001e240000000a00 */
[----:B0-----:R-:W-:-:S05]  /*0890*/  IMAD.WIDE R2, R4, 0x4, R2 ;  /* 0x0000000404027825 */ /* 0x001fca00078e0202 */
[----:B-1----:R-:W-:Y:S01]  /*08a0*/  STG.E desc[UR12][R2.64], R5 ;  /* 0x0000000502007986 */ /* 0x002fe2000c10190c */
[----:B------:R-:W-:Y:S05]  /*08b0*/  EXIT ;  /* 0x000000000000794d */ /* 0x000fea0003800000 */
        .weak           $__internal_0_$__cuda_sm3x_div_rn_noftz_f32_slowpath
        .type           $__internal_0_$__cuda_sm3x_div_rn_noftz_f32_slowpath,@function
        .size           $__internal_0_$__cuda_sm3x_div_rn_noftz_f32_slowpath,(.L_x_264 - $__internal_0_$__cuda_sm3x_div_rn_noftz_f32_slowpath)
$__internal_0_$__cuda_sm3x_div_rn_noftz_f32_slowpath:
[----:B------:R-:W-:Y:S01]  /*08c0*/  SHF.R.U32.HI R9, RZ, 0x17, R3 ;  /* 0x00000017ff097819 */ /* 0x000fe20000011603 */
[----:B------:R-:W-:Y:S01]  /*08d0*/  BSSY.RECONVERGENT B1, `(.L_x_252) ;  /* 0x0000063000017945 */ /* 0x000fe20003800200 */
[--C-:B------:R-:W-:Y:S02]  /*08e0*/  SHF.R.U32.HI R2, RZ, 0x17, R0.reuse ;  /* 0x00000017ff027819 */ /* 0x100fe40000011600 */
[----:B------:R-:W-:Y:S02]  /*08f0*/  LOP3.LUT R9, R9, 0xff, RZ, 0xc0, !PT ;  /* 0x000000ff09097812 */ /* 0x000fe400078ec0ff */
[----:B------:R-:W-:Y:S01]  /*0900*/  LOP3.LUT R12, R2, 0xff, RZ, 0xc0, !PT ;  /* 0x000000ff020c7812 */ /* 0x000fe200078ec0ff */
[----:B------:R-:W-:Y:S01]  /*0910*/  IMAD.MOV.U32 R2, RZ, RZ, R0 ;  /* 0x000000ffff027224 */ /* 0x000fe200078e0000 */
[----:B------:R-:W-:-:S03]  /*0920*/  IADD3 R11, PT, PT, R9, -0x1, RZ ;  /* 0xffffffff090b7810 */ /* 0x000fc60007ffe0ff */
[----:B------:R-:W-:Y:S01]  /*0930*/  VIADD R10, R12, 0xffffffff ;  /* 0xffffffff0c0a7836 */ /* 0x000fe20000000000 */
[----:B------:R-:W-:-:S04]  /*0940*/  ISETP.GT.U32.AND P0, PT, R11, 0xfd, PT ;  /* 0x000000fd0b00780c */ /* 0x000fc80003f04070 */
[----:B------:R-:W-:-:S13]  /*0950*/  ISETP.GT.U32.OR P0, PT, R10, 0xfd, P0 ;  /* 0x000000fd0a00780c */ /* 0x000fda0000704470 */
[----:B------:R-:W-:Y:S01]  /*0960*/  @!P0 MOV R7, RZ ;  /* 0x000000ff00078202 */ /* 0x000fe20000000f00 */
[----:B------:R-:W-:Y:S06]  /*0970*/  @!P0 BRA `(.L_x_253) ;  /* 0x00000000005c8947 */ /* 0x000fec0003800000 */
[----:B------:R-:W-:Y:S02]  /*0980*/  FSETP.GTU.FTZ.AND P0, PT, |R0|, +INF , PT ;  /* 0x7f8000000000780b */ /* 0x000fe40003f1c200 */
[----:B------:R-:W-:-:S04]  /*0990*/  FSETP.GTU.FTZ.AND P1, PT, |R3|, +INF , PT ;  /* 0x7f8000000300780b */ /* 0x000fc80003f3c200 */
[----:B------:R-:W-:-:S13]  /*09a0*/  PLOP3.LUT P0, PT, P0, P1, PT, 0xf8, 0x8f ;  /* 0x00000000008f781c */ /* 0x000fda0000703f70 */
[----:B------:R-:W-:Y:S05]  /*09b0*/  @P0 BRA `(.L_x_254) ;  /* 0x00000004004c0947 */ /* 0x000fea0003800000 */
[----:B------:R-:W-:-:S13]  /*09c0*/  LOP3.LUT P0, RZ, R3, 0x7fffffff, R2, 0xc8, !PT ;  /* 0x7fffffff03ff7812 */ /* 0x000fda000780c802 */
[----:B------:R-:W-:Y:S05]  /*09d0*/  @!P0 BRA `(.L_x_255) ;  /* 0x00000004003c8947 */ /* 0x000fea0003800000 */
[C---:B------:R-:W-:Y:S02]  /*09e0*/  FSETP.NEU.FTZ.AND P2, PT, |R0|.reuse, +INF , PT ;  /* 0x7f8000000000780b */ /* 0x040fe40003f5d200 */
[----:B------:R-:W-:Y:S02]  /*09f0*/  FSETP.NEU.FTZ.AND P1, PT, |R3|, +INF , PT ;  /* 0x7f8000000300780b */ /* 0x000fe40003f3d200 */
[----:B------:R-:W-:-:S11]  /*0a00*/  FSETP.NEU.FTZ.AND P0, PT, |R0|, +INF , PT ;  /* 0x7f8000000000780b */ /* 0x000fd60003f1d200 */
[----:B------:R-:W-:Y:S05]  /*0a10*/  @!P1 BRA !P2, `(.L_x_255) ;  /* 0x00000004002c9947 */ /* 0x000fea0005000000 */
[----:B------:R-:W-:-:S04]  /*0a20*/  LOP3.LUT P2, RZ, R2, 0x7fffffff, RZ, 0xc0, !PT ;  /* 0x7fffffff02ff7812 */ /* 0x000fc8000784c0ff */
[----:B------:R-:W-:-:S13]  /*0a30*/  PLOP3.LUT P1, PT, P1, P2, PT, 0x2f, 0xf2 ;  /* 0x0000000000f2781c */ /* 0x000fda0000f24577 */
[----:B------:R-:W-:Y:S05]  /*0a40*/  @P1 BRA `(.L_x_256) ;  /* 0x0000000400181947 */ /* 0x000fea0003800000 */
[----:B------:R-:W-:-:S04]  /*0a50*/  LOP3.LUT P1, RZ, R3, 0x7fffffff, RZ, 0xc0, !PT ;  /* 0x7fffffff03ff7812 */ /* 0x000fc8000782c0ff */
[----:B------:R-:W-:-:S13]  /*0a60*/  PLOP3.LUT P0, PT, P0, P1, PT, 0x2f, 0xf2 ;  /* 0x0000000000f2781c */ /* 0x000fda0000702577 */
[----:B------:R-:W-:Y:S05]  /*0a70*/  @P0 BRA `(.L_x_257) ;  /* 0x0000000400000947 */ /* 0x000fea0003800000 */
[----:B------:R-:W-:Y:S02]  /*0a80*/  ISETP.GE.AND P0, PT, R10, RZ, PT ;  /* 0x000000ff0a00720c */ /* 0x000fe40003f06270 */
[----:B------:R-:W-:-:S11]  /*0a90*/  ISETP.GE.AND P1, PT, R11, RZ, PT ;  /* 0x000000ff0b00720c */ /* 0x000fd60003f26270 */
[----:B------:R-:W-:Y:S01]  /*0aa0*/  @P0 IMAD.MOV.U32 R7, RZ, RZ, RZ ;  /* 0x000000ffff070224 */ /* 0x000fe200078e00ff */
[----:B------:R-:W-:Y:S01]  /*0ab0*/  @!P0 MOV R7, 0xffffffc0 ;  /* 0xffffffc000078802 */ /* 0x000fe20000000f00 */
[----:B------:R-:W-:Y:S01]  /*0ac0*/  @!P0 FFMA R2, R0, 1.84467440737095516160e+19, RZ ;  /* 0x5f80000000028823 */ /* 0x000fe200000000ff */
[----:B------:R-:W-:-:S03]  /*0ad0*/  @!P1 FFMA R3, R3, 1.84467440737095516160e+19, RZ ;  /* 0x5f80000003039823 */ /* 0x000fc600000000ff */
[----:B------:R-:W-:-:S07]  /*0ae0*/  @!P1 VIADD R7, R7, 0x40 ;  /* 0x0000004007079836 */ /* 0x000fce0000000000 */
.L_x_253:
[----:B------:R-:W-:Y:S01]  /*0af0*/  LEA R10, R9, 0xc0800000, 0x17 ;  /* 0xc0800000090a7811 */ /* 0x000fe200078eb8ff */
[----:B------:R-:W-:Y:S03]  /*0b00*/  BSSY.RECONVERGENT B2, `(.L_x_258) ;  /* 0x0000036000027945 */ /* 0x000fe60003800200 */
[----:B------:R-:W-:Y:S01]  /*0b10*/  IADD3 R11, PT, PT, -R10, R3, RZ ;  /* 0x000000030a0b7210 */ /* 0x000fe20007ffe1ff */
[----:B------:R-:W-:-:S03]  /*0b20*/  VIADD R10, R12, 0xffffff81 ;  /* 0xffffff810c0a7836 */ /* 0x000fc60000000000 */
[----:B------:R-:W0:Y:S01]  /*0b30*/  MUFU.RCP R3, R11 ;  /* 0x0000000b00037308 */ /* 0x000e220000001000 */
[----:B------:R-:W-:Y:S01]  /*0b40*/  FADD.FTZ R13, -R11, -RZ ;  /* 0x800000ff0b0d7221 */ /* 0x000fe20000010100 */
[C---:B------:R-:W-:Y:S01]  /*0b50*/  IMAD R2, R10.reuse, -0x800000, R2 ;  /* 0xff8000000a027824 */ /* 0x040fe200078e0202 */
[----:B------:R-:W-:-:S04]  /*0b60*/  IADD3 R10, PT, PT, R10, 0x7f, -R9 ;  /* 0x0000007f0a0a7810 */ /* 0x000fc80007ffe809 */
[----:B------:R-:W-:Y:S01]  /*0b70*/  IADD3 R10, PT, PT, R10, R7, RZ ;  /* 0x000000070a0a7210 */ /* 0x000fe20007ffe0ff */
[----:B0-----:R-:W-:-:S04]  /*0b80*/  FFMA R12, R3, R13, 1 ;  /* 0x3f800000030c7423 */ /* 0x001fc8000000000d */
[----:B------:R-:W-:-:S04]  /*0b90*/  FFMA R3, R3, R12, R3 ;  /* 0x0000000c03037223 */ /* 0x000fc80000000003 */
[----:B------:R-:W-:-:S04]  /*0ba0*/  FFMA R12, R2, R3, RZ ;  /* 0x00000003020c7223 */ /* 0x000fc800000000ff */
[----:B------:R-:W-:-:S04]  /*0bb0*/  FFMA R14, R13, R12, R2 ;  /* 0x0000000c0d0e7223 */ /* 0x000fc80000000002 */
[----:B------:R-:W-:-:S04]  /*0bc0*/  FFMA R14, R3, R14, R12 ;  /* 0x0000000e030e7223 */ /* 0x000fc8000000000c */
[----:B------:R-:W-:-:S04]  /*0bd0*/  FFMA R13, R13, R14, R2 ;  /* 0x0000000e0d0d7223 */ /* 0x000fc80000000002 */
[----:B------:R-:W-:-:S05]  /*0be0*/  FFMA R2, R3, R13, R14 ;  /* 0x0000000d03027223 */ /* 0x000fca000000000e */
[----:B------:R-:W-:-:S04]  /*0bf0*/  SHF.R.U32.HI R9, RZ, 0x17, R2 ;  /* 0x00000017ff097819 */ /* 0x000fc80000011602 */
[----:B------:R-:W-:-:S05]  /*0c00*/  LOP3.LUT R9, R9, 0xff, RZ, 0xc0, !PT ;  /* 0x000000ff09097812 */ /* 0x000fca00078ec0ff */
[----:B------:R-:W-:-:S05]  /*0c10*/  IMAD.IADD R11, R9, 0x1, R10 ;  /* 0x00000001090b7824 */ /* 0x000fca00078e020a */
[----:B------:R-:W-:-:S04]  /*0c20*/  IADD3 R7, PT, PT, R11, -0x1, RZ ;  /* 0xffffffff0b077810 */ /* 0x000fc80007ffe0ff */
[----:B------:R-:W-:-:S13]  /*0c30*/  ISETP.GE.U32.AND P0, PT, R7, 0xfe, PT ;  /* 0x000000fe0700780c */ /* 0x000fda0003f06070 */
[----:B------:R-:W-:Y:S05]  /*0c40*/  @!P0 BRA `(.L_x_259) ;  /* 0x0000000000808947 */ /* 0x000fea0003800000 */
[----:B------:R-:W-:-:S13]  /*0c50*/  ISETP.GT.AND P0, PT, R11, 0xfe, PT ;  /* 0x000000fe0b00780c */ /* 0x000fda0003f04270 */
[----:B------:R-:W-:Y:S05]  /*0c60*/  @P0 BRA `(.L_x_260) ;  /* 0x00000000006c0947 */ /* 0x000fea0003800000 */
[----:B------:R-:W-:-:S13]  /*0c70*/  ISETP.GE.AND P0, PT, R11, 0x1, PT ;  /* 0x000000010b00780c */ /* 0x000fda0003f06270 */
[----:B------:R-:W-:Y:S05]  /*0c80*/  @P0 BRA `(.L_x_261) ;  /* 0x0000000000740947 */ /* 0x000fea0003800000 */
[----:B------:R-:W-:Y:S02]  /*0c90*/  ISETP.GE.AND P0, PT, R11, -0x18, PT ;  /* 0xffffffe80b00780c */ /* 0x000fe40003f06270 */
[----:B------:R-:W-:-:S11]  /*0ca0*/  LOP3.LUT R2, R2, 0x80000000, RZ, 0xc0, !PT ;  /* 0x8000000002027812 */ /* 0x000fd600078ec0ff */
[----:B------:R-:W-:Y:S05]  /*0cb0*/  @!P0 BRA `(.L_x_261) ;  /* 0x0000000000688947 */ /* 0x000fea0003800000 */
[-CC-:B------:R-:W-:Y:S01]  /*0cc0*/  FFMA.RZ R7, R3, R13.reuse, R14.reuse ;  /* 0x0000000d03077223 */ /* 0x180fe2000000c00e */
[----:B------:R-:W-:Y:S02]  /*0cd0*/  VIADD R12, R11, 0x20 ;  /* 0x000000200b0c7836 */ /* 0x000fe40000000000 */
[-CC-:B------:R-:W-:Y:S01]  /*0ce0*/  FFMA.RM R10, R3, R13.reuse, R14.reuse ;  /* 0x0000000d030a7223 */ /* 0x180fe2000000400e */
[----:B------:R-:W-:Y:S02]  /*0cf0*/  ISETP.NE.AND P2, PT, R11, RZ, PT ;  /* 0x000000ff0b00720c */ /* 0x000fe40003f45270 */
[----:B------:R-:W-:Y:S01]  /*0d00*/  LOP3.LUT R9, R7, 0x7fffff, RZ, 0xc0, !PT ;  /* 0x007fffff07097812 */ /* 0x000fe200078ec0ff */
[----:B------:R-:W-:Y:S01]  /*0d10*/  FFMA.RP R7, R3, R13, R14 ;  /* 0x0000000d03077223 */ /* 0x000fe2000000800e */
[----:B------:R-:W-:Y:S02]  /*0d20*/  ISETP.NE.AND P1, PT, R11, RZ, PT ;  /* 0x000000ff0b00720c */ /* 0x000fe40003f25270 */
[----:B------:R-:W-:-:S02]  /*0d30*/  LOP3.LUT R9, R9, 0x800000, RZ, 0xfc, !PT ;  /* 0x0080000009097812 */ /* 0x000fc400078efcff */
[----:B------:R-:W-:Y:S02]  /*0d40*/  IADD3 R3, PT, PT, -R11, RZ, RZ ;  /* 0x000000ff0b037210 */ /* 0x000fe40007ffe1ff */
[----:B------:R-:W-:Y:S02]  /*0d50*/  SHF.L.U32 R12, R9, R12, RZ ;  /* 0x0000000c090c7219 */ /* 0x000fe400000006ff */
[----:B------:R-:W-:Y:S02]  /*0d60*/  FSETP.NEU.FTZ.AND P0, PT, R7, R10, PT ;  /* 0x0000000a0700720b */ /* 0x000fe40003f1d000 */
[----:B------:R-:W-:Y:S02]  /*0d70*/  SEL R10, R3, RZ, P2 ;  /* 0x000000ff030a7207 */ /* 0x000fe40001000000 */
[----:B------:R-:W-:Y:S02]  /*0d80*/  ISETP.NE.AND P1, PT, R12, RZ, P1 ;  /* 0x000000ff0c00720c */ /* 0x000fe40000f25270 */
[----:B------:R-:W-:-:S02]  /*0d90*/  SHF.R.U32.HI R10, RZ, R10, R9 ;  /* 0x0000000aff0a7219 */ /* 0x000fc40000011609 */
[----:B------:R-:W-:Y:S02]  /*0da0*/  PLOP3.LUT P0, PT, P0, P1, PT, 0xf8, 0x8f ;  /* 0x00000000008f781c */ /* 0x000fe40000703f70 */
[----:B------:R-:W-:Y:S02]  /*0db0*/  SHF.R.U32.HI R12, RZ, 0x1, R10 ;  /* 0x00000001ff0c7819 */ /* 0x000fe4000001160a */
[----:B------:R-:W-:-:S04]  /*0dc0*/  SEL R3, RZ, 0x1, !P0 ;  /* 0x00000001ff037807 */ /* 0x000fc80004000000 */
[----:B------:R-:W-:-:S04]  /*0dd0*/  LOP3.LUT R3, R3, 0x1, R12, 0xf8, !PT ;  /* 0x0000000103037812 */ /* 0x000fc800078ef80c */
[----:B------:R-:W-:-:S05]  /*0de0*/  LOP3.LUT R3, R3, R10, RZ, 0xc0, !PT ;  /* 0x0000000a03037212 */ /* 0x000fca00078ec0ff */
[----:B------:R-:W-:-:S05]  /*0df0*/  IMAD.IADD R3, R12, 0x1, R3 ;  /* 0x000000010c037824 */ /* 0x000fca00078e0203 */
[----:B------:R-:W-:Y:S01]  /*0e00*/  LOP3.LUT R2, R3, R2, RZ, 0xfc, !PT ;  /* 0x0000000203027212 */ /* 0x000fe200078efcff */
[----:B------:R-:W-:Y:S06]  /*0e10*/  BRA `(.L_x_261) ;  /* 0x0000000000107947 */ /* 0x000fec0003800000 */
.L_x_260:
[----:B------:R-:W-:-:S04]  /*0e20*/  LOP3.LUT R2, R2, 0x80000000, RZ, 0xc0, !PT ;  /* 0x8000000002027812 */ /* 0x000fc800078ec0ff */
[----:B------:R-:W-:Y:S01]  /*0e30*/  LOP3.LUT R2, R2, 0x7f800000, RZ, 0xfc, !PT ;  /* 0x7f80000002027812 */ /* 0x000fe200078efcff */
[----:B------:R-:W-:Y:S06]  /*0e40*/  BRA `(.L_x_261) ;  /* 0x0000000000047947 */ /* 0x000fec0003800000 */
.L_x_259:
[----:B------:R-:W-:-:S07]  /*0e50*/  LEA R2, R10, R2, 0x17 ;  /* 0x000000020a027211 */ /* 0x000fce00078eb8ff */
.L_x_261:
[----:B------:R-:W-:Y:S05]  /*0e60*/  BSYNC.RECONVERGENT B2 ;  /* 0x0000000000027941 */ /* 0x000fea0003800200 */
.L_x_258:
[----:B------:R-:W-:Y:S05]  /*0e70*/  BRA `(.L_x_262) ;  /* 0x0000000000207947 */ /* 0x000fea0003800000 */
.L_x_257:
[----:B------:R-:W-:-:S04]  /*0e80*/  LOP3.LUT R2, R3, 0x80000000, R2, 0x48, !PT ;  /* 0x8000000003027812 */ /* 0x000fc800078e4802 */
[----:B------:R-:W-:Y:S01]  /*0e90*/  LOP3.LUT R2, R2, 0x7f800000, RZ, 0xfc, !PT ;  /* 0x7f80000002027812 */ /* 0x000fe200078efcff */
[----:B------:R-:W-:Y:S06]  /*0ea0*/  BRA `(.L_x_262) ;  /* 0x0000000000147947 */ /* 0x000fec0003800000 */
.L_x_256:
[----:B------:R-:W-:Y:S01]  /*0eb0*/  LOP3.LUT R2, R3, 0x80000000, R2, 0x48, !PT ;  /* 0x8000000003027812 */ /* 0x000fe200078e4802 */
[----:B------:R-:W-:Y:S06]  /*0ec0*/  BRA `(.L_x_262) ;  /* 0x00000000000c7947 */ /* 0x000fec0003800000 */
.L_x_255:
[----:B------:R-:W0:Y:S01]  /*0ed0*/  MUFU.RSQ R2, -QNAN ;  /* 0xffc0000000027908 */ /* 0x000e220000001400 */
[----:B------:R-:W-:Y:S05]  /*0ee0*/  BRA `(.L_x_262) ;  /* 0x0000000000047947 */ /* 0x000fea0003800000 */
.L_x_254:
[----:B------:R-:W-:-:S07]  /*0ef0*/  FADD.FTZ R2, R0, R3 ;  /* 0x0000000300027221 */ /* 0x000fce0000010000 */
.L_x_262:
[----:B------:R-:W-:Y:S05]  /*0f00*/  BSYNC.RECONVERGENT B1 ;  /* 0x0000000000017941 */ /* 0x000fea0003800200 */
.L_x_252:
[----:B------:R-:W-:Y:S02]  /*0f10*/  HFMA2 R9, -RZ, RZ, 0, 0 ;  /* 0x00000000ff097431 */ /* 0x000fe400000001ff */
[----:B0-----:R-:W-:Y:S02]  /*0f20*/  IMAD.MOV.U32 R3, RZ, RZ, R2 ;  /* 0x000000ffff037224 */ /* 0x001fe400078e0002 */
[----:B------:R-:W-:Y:S05]  /*0f30*/  RET.REL.NODEC R8 `(_Z14sinusTaylorGPUPfiid) ;  /* 0xfffffff008307950 */ /* 0x000fea0003c3ffff */
.L_x_263:
        /* <DEDUP_REMOVED lines=12> */
.L_x_264:


//--------------------- .nv.shared._ZN3cub18CUB_300001_SM_10006detail6reduce28DeviceReduceSingleTileKernelINS2_10policy_hubIfyN4cuda3std3__44plusIfEEE10Policy1000EPfSC_iS9_ffNS7_10__identityEEEvT0_T1_T2_T3_T4_T6_ --------------------------
	.section	.nv.shared._ZN3cub18CUB_300001_SM_10006detail6reduce28DeviceReduceSingleTileKernelINS2_10policy_hubIfyN4cuda3std3__44plusIfEEE10Policy1000EPfSC_iS9_ffNS7_10__identityEEEvT0_T1_T2_T3_T4_T6_,"aw",@nobits
	.sectionflags	@""
	.align	4
.nv.shared._ZN3cub18CUB_300001_SM_10006detail6reduce28DeviceReduceSingleTileKernelINS2_10policy_hubIfyN4cuda3std3__44plusIfEEE10Policy1000EPfSC_iS9_ffNS7_10__identityEEEvT0_T1_T2_T3_T4_T6_:
	.zero		1068


//--------------------- .nv.shared.reserved.0     --------------------------
	.section	.nv.shared.reserved.0,"aw",@nobits
	.weak		__nv_reservedSMEM_offset_0_alias
	.size		__nv_reservedSMEM_offset_0_alias, 0, 64
	.other		__nv_reservedSMEM_offset_0_alias,@"STO_CUDA_RESERVED_SHARED STV_DEFAULT"
__nv_reservedSMEM_offset_0_alias:
	.zero		0
	.zero		64


//--------------------- .nv.global                --------------------------
	.section	.nv.global,"aw",@nobits
.nv.global:
	.type		_ZN34_INTERNAL_97f7f96e_4_k_cu_8c6191676thrust24THRUST_300001_SM_1000_NS3seqE,@object
	.size		_ZN34_INTERNAL_97f7f96e_4_k_cu_8c6191676thrust24THRUST_300001_SM_1000_NS3seqE,(_ZN34_INTERNAL_97f7f96e_4_k_cu_8c6191674cuda3std3__48in_placeE - _ZN34_INTERNAL_97f7f96e_4_k_cu_8c6191676thrust24THRUST_300001_SM_1000_NS3seqE)
_ZN34_INTERNAL_97f7f96e_4_k_cu_8c6191676thrust24THRUST_300001_SM_1000_NS3seqE:
	.zero		1
	.type		_ZN34_INTERNAL_97f7f96e_4_k_cu_8c6191674cuda3std3__48in_placeE,@object
	.size		_ZN34_INTERNAL_97f7f96e_4_k_cu_8c6191674cuda3std3__48in_placeE,(_ZN34_INTERNAL_97f7f96e_4_k_cu_8c6191674cuda3std6ranges3__45__cpo4sizeE - _ZN34_INTERNAL_97f7f96e_4_k_cu_8c6191674cuda3std3__48in_placeE)
_ZN34_INTERNAL_97f7f96e_4_k_cu_8c6191674cuda3std3__48in_placeE:
	.zero		1
	.type		_ZN34_INTERNAL_97f7f96e_4_k_cu_8c6191674cuda3std6ranges3__45__cpo4sizeE,@object
	.size		_ZN34_INTERNAL_97f7f96e_4_k_cu_8c6191674cuda3std6ranges3__45__cpo4sizeE,(_ZN34_INTERNAL_97f7f96e_4_k_cu_8c6191676thrust24THRUST_300001_SM_1000_NS12placeholders2_3E - _ZN34_INTERNAL_97f7f96e_4_k_cu_8c6191674cuda3std6ranges3__45__cpo4sizeE)
_ZN34_INTERNAL_97f7f96e_4_k_cu_8c6191674cuda3std6ranges3__45__cpo4sizeE:
	.zero		1
	.type		_ZN34_INTERNAL_97f7f96e_4_k_cu_8c6191676thrust24THRUST_300001_SM_1000_NS12placeholders2_3E,@object
	.size		_ZN34_INTERNAL_97f7f96e_4_k_cu_8c6191676thrust24THRUST_300001_SM_1000_NS12placeholders2_3E,(_ZN34_INTERNAL_97f7f96e_4_k_cu_8c6191674cuda3std3__45__cpo6cbeginE - _ZN34_INTERNAL_97f7f96e_4_k_cu_8c6191676thrust24THRUST_300001_SM_1000_NS12placeholders2_3E)
_ZN34_INTERNAL_97f7f96e_4_k_cu_8c6191676thrust24THRUST_300001_SM_1000_NS12placeholders2_3E:
	.zero		1
	.type		_ZN34_INTERNAL_97f7f96e_4_k_cu_8c6191674cuda3std3__45__cpo6cbeginE,@object
	.size		_ZN34_INTERNAL_97f7f96e_4_k_cu_8c6191674cuda3std3__45__cpo6cbeginE,(_ZN34_INTERNAL_97f7f96e_4_k_cu_8c6191674cuda3std6ranges3__45__cpo6cbeginE - _ZN34_INTERNAL_97f7f96e_4_k_cu_8c6191674cuda3std3__45__cpo6cbeginE)
_ZN34_INTERNAL_97f7f96e_4_k_cu_8c6191674cuda3std3__45__cpo6cbeginE:
	.zero		1
	.type		_ZN34_INTERNAL_97f7f96e_4_k_cu_8c6191674cuda3std6ranges3__45__cpo6cbeginE,@object
	.size		_ZN34_INTERNAL_97f7f96e_4_k_cu_8c6191674cuda3std6ranges3__45__cpo6cbeginE,(_ZN34_INTERNAL_97f7f96e_4_k_cu_8c6191676thrust24THRUST_300001_SM_1000_NS12placeholders2_7E - _ZN34_INTERNAL_97f7f96e_4_k_cu_8c6191674cuda3std6ranges3__45__cpo6cbeginE)
_ZN34_INTERNAL_97f7f96e_4_k_cu_8c6191674cuda3std6ranges3__45__cpo6cbeginE:
	.zero		1
	.type		_ZN34_INTERNAL_97f7f96e_4_k_cu_8c6191676thrust24THRUST_300001_SM_1000_NS12placeholders2_7E,@object
	.size		_ZN34_INTERNAL_97f7f96e_4_k_cu_8c6191676thrust24THRUST_300001_SM_1000_NS12placeholders2_7E,(_ZN34_INTERNAL_97f7f96e_4_k_cu_8c6191674cuda3std3__45__cpo7crbeginE - _ZN34_INTERNAL_97f7f96e_4_k_cu_8c6191676thrust24THRUST_300001_SM_1000_NS12placeholders2_7E)
_ZN34_INTERNAL_97f7f96e_4_k_cu_8c6191676thrust24THRUST_300001_SM_1000_NS12placeholders2_7E:
	.zero		1
	.type		_ZN34_INTERNAL_97f7f96e_4_k_cu_8c6191674cuda3std3__45__cpo7crbeginE,@object
	.size		_ZN34_INTERNAL_97f7f96e_4_k_cu_8c6191674cuda3std3__45__cpo7crbeginE,(_ZN34_INTERNAL_97f7f96e_4_k_cu_8c6191674cuda3std6ranges3__45__cpo4nextE - _ZN34_INTERNAL_97f7f96e_4_k_cu_8c6191674cuda3std3__45__cpo7crbeginE)
_ZN34_INTERNAL_97f7f96e_4_k_cu_8c6191674cuda3std3__45__cpo7crbeginE:
	.zero		1
	.type		_ZN34_INTERNAL_97f7f96e_4_k_cu_8c6191674cuda3std6ranges3__45__cpo4nextE,@object
	.size		_ZN34_INTERNAL_97f7f96e_4_k_cu_8c6191674cuda3std6ranges3__45__cpo4nextE,(_ZN34_INTERNAL_97f7f96e_4_k_cu_8c6191674cuda3std6ranges3__45__cpo4swapE - _ZN34_INTERNAL_97f7f96e_4_k_cu_8c6191674cuda3std6ranges3__45__cpo4nextE)
_ZN34_INTERNAL_97f7f96e_4_k_cu_8c6191674cuda3std6ranges3__45__cpo4nextE:
	.zero		1
	.type		_ZN34_INTERNAL_97f7f96e_4_k_cu_8c6191674cuda3std6ranges3__45__cpo4swapE,@object
	.size		_ZN34_INTERNAL_97f7f96e_4_k_cu_8c6191674cuda3std6ranges3__45__cpo4swapE,(_ZN34_INTERNAL_97f7f96e_4_k_cu_8c6191676thrust24THRUST_300001_SM_1000_NS8cuda_cub10par_nosyncE - _ZN34_INTERNAL_97f7f96e_4_k_cu_8c6191674cuda3std6ranges3__45__cpo4swapE)
_ZN34_INTERNAL_97f7f96e_4_k_cu_8c6191674cuda3std6ranges3__45__cpo4swapE:
	.zero		1
	.type		_ZN34_INTERNAL_97f7f96e_4_k_cu_8c6191676thrust24THRUST_300001_SM_1000_NS8cuda_cub10par_nosyncE,@object
	.size		_ZN34_INTERNAL_97f7f96e_4_k_cu_8c6191676thrust24THRUST_300001_SM_1000_NS8cuda_cub10par_nosyncE,(_ZN34_INTERNAL_97f7f96e_4_k_cu_8c6191676thrust24THRUST_300001_SM_1000_NS12placeholders2_9E - _ZN34_INTERNAL_97f7f96e_4_k_cu_8c6191676thrust24THRUST_300001_SM_1000_NS8cuda_cub10par_nosyncE)
_ZN34_INTERNAL_97f7f96e_4_k_cu_8c6191676thrust24THRUST_300001_SM_1000_NS8cuda_cub10par_nosyncE:
	.zero		1
	.type		_ZN34_INTERNAL_97f7f96e_4_k_cu_8c6191676thrust24THRUST_300001_SM_1000_NS12placeholders2_9E,@object
	.size		_ZN34_INTERNAL_97f7f96e_4_k_cu_8c6191676thrust24THRUST_300001_SM_1000_NS12placeholders2_9E,(_ZN34_INTERNAL_97f7f96e_4_k_cu_8c6191674cuda3std3__436_GLOBAL__N__97f7f96e_4_k_cu_8c6191676ignoreE - _ZN34_INTERNAL_97f7f96e_4_k_cu_8c6191676thrust24THRUST_300001_SM_1000_NS12placeholders2_9E)
_ZN34_INTERNAL_97f7f96e_4_k_cu_8c6191676thrust24THRUST_300001_SM_1000_NS12placeholders2_9E:
	.zero		1
	.type		_ZN34_INTERNAL_97f7f96e_4_k_cu_8c6191674cuda3std3__436_GLOBAL__N__97f7f96e_4_k_cu_8c6191676ignoreE,@object
	.size		_ZN34_INTERNAL_97f7f96e_4_k_cu_8c6191674cuda3std3__436_GLOBAL__N__97f7f96e_4_k_cu_8c6191676ignoreE,(_ZN34_INTERNAL_97f7f96e_4_k_cu_8c6191674cuda3std6ranges3__45__cpo4dataE - _ZN34_INTERNAL_97f7f96e_4_k_cu_8c6191674cuda3std3__436_GLOBAL__N__97f7f96e_4_k_cu_8c6191676ignoreE)
_ZN34_INTERNAL_97f7f96e_4_k_cu_8c6191674cuda3std3__436_GLOBAL__N__97f7f96e_4_k_cu_8c6191676ignoreE:
	.zero		1
	.type		_ZN34_INTERNAL_97f7f96e_4_k_cu_8c6191674cuda3std6ranges3__45__cpo4dataE,@object
	.size		_ZN34_INTERNAL_97f7f96e_4_k_cu_8c6191674cuda3std6ranges3__45__cpo4dataE,(_ZN34_INTERNAL_97f7f96e_4_k_cu_8c6191676thrust24THRUST_300001_SM_1000_NS12placeholders2_1E - _ZN34_INTERNAL_97f7f96e_4_k_cu_8c6191674cuda3std6ranges3__45__cpo4dataE)
_ZN34_INTERNAL_97f7f96e_4_k_cu_8c6191674cuda3std6ranges3__45__cpo4dataE:
	.zero		1
	.type		_ZN34_INTERNAL_97f7f96e_4_k_cu_8c6191676thrust24THRUST_300001_SM_1000_NS12placeholders2_1E,@object
	.size		_ZN34_INTERNAL_97f7f96e_4_k_cu_8c6191676thrust24THRUST_300001_SM_1000_NS12placeholders2_1E,(_ZN34_INTERNAL_97f7f96e_4_k_cu_8c6191674cuda3std3__45__cpo5beginE - _ZN34_INTERNAL_97f7f96e_4_k_cu_8c6191676thrust24THRUST_300001_SM_1000_NS12placeholders2_1E)
_ZN34_INTERNAL_97f7f96e_4_k_cu_8c6191676thrust24THRUST_300001_SM_1000_NS12placeholders2_1E:
	.zero		1
	.type		_ZN34_INTERNAL_97f7f96e_4_k_cu_8c6191674cuda3std3__45__cpo5beginE,@object
	.size		_ZN34_INTERNAL_97f7f96e_4_k_cu_8c6191674cuda3std3__45__cpo5beginE,(_ZN34_INTERNAL_97f7f96e_4_k_cu_8c6191674cuda3std6ranges3__45__cpo5beginE - _ZN34_INTERNAL_97f7f96e_4_k_cu_8c6191674cuda3std3__45__cpo5beginE)
_ZN34_INTERNAL_97f7f96e_4_k_cu_8c6191674cuda3std3__45__cpo5beginE:
	.zero		1
	.type		_ZN34_INTERNAL_97f7f96e_4_k_cu_8c6191674cuda3std6ranges3__45__cpo5beginE,@object
	.size		_ZN34_INTERNAL_97f7f96e_4_k_cu_8c6191674cuda3std6ranges3__45__cpo5beginE,(_ZN34_INTERNAL_97f7f96e_4_k_cu_8c6191676thrust24THRUST_300001_SM_1000_NS12placeholders2_5E - _ZN34_INTERNAL_97f7f96e_4_k_cu_8c6191674cuda3std6ranges3__45__cpo5beginE)
_ZN34_INTERNAL_97f7f96e_4_k_cu_8c6191674cuda3std6ranges3__45__cpo5beginE:
	.zero		1
	.type		_ZN34_INTERNAL_97f7f96e_4_k_cu_8c6191676thrust24THRUST_300001_SM_1000_NS12placeholders2_5E,@object
	.size		_ZN34_INTERNAL_97f7f96e_4_k_cu_8c6191676thrust24THRUST_300001_SM_1000_NS12placeholders2_5E,(_ZN34_INTERNAL_97f7f96e_4_k_cu_8c6191674cuda3std3__45__cpo6rbeginE - _ZN34_INTERNAL_97f7f96e_4_k_cu_8c6191676thrust24THRUST_300001_SM_1000_NS12placeholders2_5E)
_ZN34_INTERNAL_97f7f96e_4_k_cu_8c6191676thrust24THRUST_300001_SM_1000_NS12placeholders2_5E:
	.zero		1
	.type		_ZN34_INTERNAL_97f7f96e_4_k_cu_8c6191674cuda3std3__45__cpo6rbeginE,@object
	.size		_ZN34_INTERNAL_97f7f96e_4_k_cu_8c6191674cuda3std3__45__cpo6rbeginE,(_ZN34_INTERNAL_97f7f96e_4_k_cu_8c6191674cuda3std6ranges3__45__cpo7advanceE - _ZN34_INTERNAL_97f7f96e_4_k_cu_8c6191674cuda3std3__45__cpo6rbeginE)
_ZN34_INTERNAL_97f7f96e_4_k_cu_8c6191674cuda3std3__45__cpo6rbeginE:
	.zero		1
	.type		_ZN34_INTERNAL_97f7f96e_4_k_cu_8c6191674cuda3std6ranges3__45__cpo7advanceE,@object
	.size		_ZN34_INTERNAL_97f7f96e_4_k_cu_8c6191674cuda3std6ranges3__45__cpo7advanceE,(_ZN34_INTERNAL_97f7f96e_4_k_cu_8c6191674cuda3std3__47nulloptE - _ZN34_INTERNAL_97f7f96e_4_k_cu_8c6191674cuda3std6ranges3__45__cpo7advanceE)
_ZN34_INTERNAL_97f7f96e_4_k_cu_8c6191674cuda3std6ranges3__45__cpo7advanceE:
	.zero		1
	.type		_ZN34_INTERNAL_97f7f96e_4_k_cu_8c6191674cuda3std3__47nulloptE,@object
	.size		_ZN34_INTERNAL_97f7f96e_4_k_cu_8c6191674cuda3std3__47nulloptE,(_ZN34_INTERNAL_97f7f96e_4_k_cu_8c6191674cuda3std6ranges3__45__cpo8distanceE - _ZN34_INTERNAL_97f7f96e_4_k_cu_8c6191674cuda3std3__47nulloptE)
_ZN34_INTERNAL_97f7f96e_4_k_cu_8c6191674cuda3std3__47nulloptE:
	.zero		1
	.type		_ZN34_INTERNAL_97f7f96e_4_k_cu_8c6191674cuda3std6ranges3__45__cpo8distanceE,@object
	.size		_ZN34_INTERNAL_97f7f96e_4_k_cu_8c6191674cuda3std6ranges3__45__cpo8distanceE,(_ZN34_INTERNAL_97f7f96e_4_k_cu_8c6191676thrust24THRUST_300001_SM_1000_NS12placeholders3_10E - _ZN34_INTERNAL_97f7f96e_4_k_cu_8c6191674cuda3std6ranges3__45__cpo8distanceE)
_ZN34_INTERNAL_97f7f96e_4_k_cu_8c6191674cuda3std6ranges3__45__cpo8distanceE:
	.zero		1
	.type		_ZN34_INTERNAL_97f7f96e_4_k_cu_8c6191676thrust24THRUST_300001_SM_1000_NS12placeholders3_10E,@object
	.size		_ZN34_INTERNAL_97f7f96e_4_k_cu_8c6191676thrust24THRUST_300001_SM_1000_NS12placeholders3_10E,(_ZN34_INTERNAL_97f7f96e_4_k_cu_8c6191674cuda3std3__419piecewise_constructE - _ZN34_INTERNAL_97f7f96e_4_k_cu_8c6191676thrust24THRUST_300001_SM_1000_NS12placeholders3_10E)
_ZN34_INTERNAL_97f7f96e_4_k_cu_8c6191676thrust24THRUST_300001_SM_1000_NS12placeholders3_10E:
	.zero		1
	.type		_ZN34_INTERNAL_97f7f96e_4_k_cu_8c6191674cuda3std3__419piecewise_constructE,@object
	.size		_ZN34_INTERNAL_97f7f96e_4_k_cu_8c6191674cuda3std3__419piecewise_constructE,(_ZN34_INTERNAL_97f7f96e_4_k_cu_8c6191674cuda3std6ranges3__45__cpo5cdataE - _ZN34_INTERNAL_97f7f96e_4_k_cu_8c6191674cuda3std3__419piecewise_constructE)
_ZN34_INTERNAL_97f7f96e_4_k_cu_8c6191674cuda3std3__419piecewise_constructE:
	.zero		1
	.type		_ZN34_INTERNAL_97f7f96e_4_k_cu_8c6191674cuda3std6ranges3__45__cpo5cdataE,@object
	.size		_ZN34_INTERNAL_97f7f96e_4_k_cu_8c6191674cuda3std6ranges3__45__cpo5cdataE,(_ZN34_INTERNAL_97f7f96e_4_k_cu_8c6191676thrust24THRUST_300001_SM_1000_NS12placeholders2_2E - _ZN34_INTERNAL_97f7f96e_4_k_cu_8c6191674cuda3std6ranges3__45__cpo5cdataE)
_ZN34_INTERNAL_97f7f96e_4_k_cu_8c6191674cuda3std6ranges3__45__cpo5cdataE:
	.zero		1
	.type		_ZN34_INTERNAL_97f7f96e_4_k_cu_8c6191676thrust24THRUST_300001_SM_1000_NS12placeholders2_2E,@object
	.size		_ZN34_INTERNAL_97f7f96e_4_k_cu_8c6191676thrust24THRUST_300001_SM_1000_NS12placeholders2_2E,(_ZN34_INTERNAL_97f7f96e_4_k_cu_8c6191674cuda3std3__45__cpo3endE - _ZN34_INTERNAL_97f7f96e_4_k_cu_8c6191676thrust24THRUST_300001_SM_1000_NS12placeholders2_2E)
_ZN34_INTERNAL_97f7f96e_4_k_cu_8c6191676thrust24THRUST_300001_SM_1000_NS12placeholders2_2E:
	.zero		1
	.type		_ZN34_INTERNAL_97f7f96e_4_k_cu_8c6191674cuda3std3__45__cpo3endE,@object
	.size		_ZN34_INTERNAL_97f7f96e_4_k_cu_8c6191674cuda3std3__45__cpo3endE,(_ZN34_INTERNAL_97f7f96e_4_k_cu_8c6191674cuda3std6ranges3__45__cpo3endE - _ZN34_INTERNAL_97f7f96e_4_k_cu_8c6191674cuda3std3__45__cpo3endE)
_ZN34_INTERNAL_97f7f96e_4_k_cu_8c6191674cuda3std3__45__cpo3endE:
	.zero		1
	.type		_ZN34_INTERNAL_97f7f96e_4_k_cu_8c6191674cuda3std6ranges3__45__cpo3endE,@object
	.size		_ZN34_INTERNAL_97f7f96e_4_k_cu_8c6191674cuda3std6ranges3__45__cpo3endE,(_ZN34_INTERNAL_97f7f96e_4_k_cu_8c6191676thrust24THRUST_300001_SM_1000_NS12placeholders2_6E - _ZN34_INTERNAL_97f7f96e_4_k_cu_8c6191674cuda3std6ranges3__45__cpo3endE)
_ZN34_INTERNAL_97f7f96e_4_k_cu_8c6191674cuda3std6ranges3__45__cpo3endE:
	.zero		1
	.type		_ZN34_INTERNAL_97f7f96e_4_k_cu_8c6191676thrust24THRUST_300001_SM_1000_NS12placeholders2_6E,@object
	.size		_ZN34_INTERNAL_97f7f96e_4_k_cu_8c6191676thrust24THRUST_300001_SM_1000_NS12placeholders2_6E,(_ZN34_INTERNAL_97f7f96e_4_k_cu_8c6191674cuda3std3__45__cpo4rendE - _ZN34_INTERNAL_97f7f96e_4_k_cu_8c6191676thrust24THRUST_300001_SM_1000_NS12placeholders2_6E)
_ZN34_INTERNAL_97f7f96e_4_k_cu_8c6191676thrust24THRUST_300001_SM_1000_NS12placeholders2_6E:
	.zero		1
	.type		_ZN34_INTERNAL_97f7f96e_4_k_cu_8c6191674cuda3std3__45__cpo4rendE,@object
	.size		_ZN34_INTERNAL_97f7f96e_4_k_cu_8c6191674cuda3std3__45__cpo4rendE,(_ZN34_INTERNAL_97f7f96e_4_k_cu_8c6191674cuda3std6ranges3__45__cpo9iter_swapE - _ZN34_INTERNAL_97f7f96e_4_k_cu_8c6191674cuda3std3__45__cpo4rendE)
_ZN34_INTERNAL_97f7f96e_4_k_cu_8c6191674cuda3std3__45__cpo4rendE:
	.zero		1
	.type		_ZN34_INTERNAL_97f7f96e_4_k_cu_8c6191674cuda3std6ranges3__45__cpo9iter_swapE,@object
	.size		_ZN34_INTERNAL_97f7f96e_4_k_cu_8c6191674cuda3std6ranges3__45__cpo9iter_swapE,(_ZN34_INTERNAL_97f7f96e_4_k_cu_8c6191674cuda3std3__48unexpectE - _ZN34_INTERNAL_97f7f96e_4_k_cu_8c6191674cuda3std6ranges3__45__cpo9iter_swapE)
_ZN34_INTERNAL_97f7f96e_4_k_cu_8c6191674cuda3std6ranges3__45__cpo9iter_swapE:
	.zero		1
	.type		_ZN34_INTERNAL_97f7f96e_4_k_cu_8c6191674cuda3std3__48unexpectE,@object
	.size		_ZN34_INTERNAL_97f7f96e_4_k_cu_8c6191674cuda3std3__48unexpectE,(_ZN34_INTERNAL_97f7f96e_4_k_cu_8c6191676thrust24THRUST_300001_SM_1000_NS8cuda_cub3parE - _ZN34_INTERNAL_97f7f96e_4_k_cu_8c6191674cuda3std3__48unexpectE)
_ZN34_INTERNAL_97f7f96e_4_k_cu_8c6191674cuda3std3__48unexpectE:
	.zero		1
	.type		_ZN34_INTERNAL_97f7f96e_4_k_cu_8c6191676thrust24THRUST_300001_SM_1000_NS8cuda_cub3parE,@object
	.size		_ZN34_INTERNAL_97f7f96e_4_k_cu_8c6191676thrust24THRUST_300001_SM_1000_NS8cuda_cub3parE,(_ZN34_INTERNAL_97f7f96e_4_k_cu_8c6191676thrust24THRUST_300001_SM_1000_NS12placeholders2_4E - _ZN34_INTERNAL_97f7f96e_4_k_cu_8c6191676thrust24THRUST_300001_SM_1000_NS8cuda_cub3parE)
_ZN34_INTERNAL_97f7f96e_4_k_cu_8c6191676thrust24THRUST_300001_SM_1000_NS8cuda_cub3parE:
	.zero		1
	.type		_ZN34_INTERNAL_97f7f96e_4_k_cu_8c6191676thrust24THRUST_300001_SM_1000_NS12placeholders2_4E,@object
	.size		_ZN34_INTERNAL_97f7f96e_4_k_cu_8c6191676thrust24THRUST_300001_SM_1000_NS12placeholders2_4E,(_ZN34_INTERNAL_97f7f96e_4_k_cu_8c6191674cuda3std3__45__cpo4cendE - _ZN34_INTERNAL_97f7f96e_4_k_cu_8c6191676thrust24THRUST_300001_SM_1000_NS12placeholders2_4E)
_ZN34_INTERNAL_97f7f96e_4_k_cu_8c6191676thrust24THRUST_300001_SM_1000_NS12placeholders2_4E:
	.zero		1
	.type		_ZN34_INTERNAL_97f7f96e_4_k_cu_8c6191674cuda3std3__45__cpo4cendE,@object
	.size		_ZN34_INTERNAL_97f7f96e_4_k_cu_8c6191674cuda3std3__45__cpo4cendE,(_ZN34_INTERNAL_97f7f96e_4_k_cu_8c6191674cuda3std6ranges3__45__cpo4cendE - _ZN34_INTERNAL_97f7f96e_4_k_cu_8c6191674cuda3std3__45__cpo4cendE)
_ZN34_INTERNAL_97f7f96e_4_k_cu_8c6191674cuda3std3__45__cpo4cendE:
	.zero		1
	.type		_ZN34_INTERNAL_97f7f96e_4_k_cu_8c6191674cuda3std6ranges3__45__cpo4cendE,@object
	.size		_ZN34_INTERNAL_97f7f96e_4_k_cu_8c6191674cuda3std6ranges3__45__cpo4cendE,(_ZN34_INTERNAL_97f7f96e_4_k_cu_8c6191674cuda3std3__420unreachable_sentinelE - _ZN34_INTERNAL_97f7f96e_4_k_cu_8c6191674cuda3std6ranges3__45__cpo4cendE)
_ZN34_INTERNAL_97f7f96e_4_k_cu_8c6191674cuda3std6ranges3__45__cpo4cendE:
	.zero		1
	.type		_ZN34_INTERNAL_97f7f96e_4_k_cu_8c6191674cuda3std3__420unreachable_sentinelE,@object
	.size		_ZN34_INTERNAL_97f7f96e_4_k_cu_8c6191674cuda3std3__420unreachable_sentinelE,(_ZN34_INTERNAL_97f7f96e_4_k_cu_8c6191674cuda3std6ranges3__45__cpo5ssizeE - _ZN34_INTERNAL_97f7f96e_4_k_cu_8c6191674cuda3std3__420unreachable_sentinelE)
_ZN34_INTERNAL_97f7f96e_4_k_cu_8c6191674cuda3std3__420unreachable_sentinelE:
	.zero		1
	.type		_ZN34_INTERNAL_97f7f96e_4_k_cu_8c6191674cuda3std6ranges3__45__cpo5ssizeE,@object
	.size		_ZN34_INTERNAL_97f7f96e_4_k_cu_8c6191674cuda3std6ranges3__45__cpo5ssizeE,(_ZN34_INTERNAL_97f7f96e_4_k_cu_8c6191676thrust24THRUST_300001_SM_1000_NS12placeholders2_8E - _ZN34_INTERNAL_97f7f96e_4_k_cu_8c6191674cuda3std6ranges3__45__cpo5ssizeE)
_ZN34_INTERNAL_97f7f96e_4_k_cu_8c6191674cuda3std6ranges3__45__cpo5ssizeE:
	.zero		1
	.type		_ZN34_INTERNAL_97f7f96e_4_k_cu_8c6191676thrust24THRUST_300001_SM_1000_NS12placeholders2_8E,@object
	.size		_ZN34_INTERNAL_97f7f96e_4_k_cu_8c6191676thrust24THRUST_300001_SM_1000_NS12placeholders2_8E,(_ZN34_INTERNAL_97f7f96e_4_k_cu_8c6191674cuda3std3__45__cpo5crendE - _ZN34_INTERNAL_97f7f96e_4_k_cu_8c6191676thrust24THRUST_300001_SM_1000_NS12placeholders2_8E)
_ZN34_INTERNAL_97f7f96e_4_k_cu_8c6191676thrust24THRUST_300001_SM_1000_NS12placeholders2_8E:
	.zero		1
	.type		_ZN34_INTERNAL_97f7f96e_4_k_cu_8c6191674cuda3std3__45__cpo5crendE,@object
	.size		_ZN34_INTERNAL_97f7f96e_4_k_cu_8c6191674cuda3std3__45__cpo5crendE,(_ZN34_INTERNAL_97f7f96e_4_k_cu_8c6191674cuda3std6ranges3__45__cpo4prevE - _ZN34_INTERNAL_97f7f96e_4_k_cu_8c6191674cuda3std3__45__cpo5crendE)
_ZN34_INTERNAL_97f7f96e_4_k_cu_8c6191674cuda3std3__45__cpo5crendE:
	.zero		1
	.type		_ZN34_INTERNAL_97f7f96e_4_k_cu_8c6191674cuda3std6ranges3__45__cpo4prevE,@object
	.size		_ZN34_INTERNAL_97f7f96e_4_k_cu_8c6191674cuda3std6ranges3__45__cpo4prevE,(_ZN34_INTERNAL_97f7f96e_4_k_cu_8c6191674cuda3std6ranges3__45__cpo9iter_moveE - _ZN34_INTERNAL_97f7f96e_4_k_cu_8c6191674cuda3std6ranges3__45__cpo4prevE)
_ZN34_INTERNAL_97f7f96e_4_k_cu_8c6191674cuda3std6ranges3__45__cpo4prevE:
	.zero		1
	.type		_ZN34_INTERNAL_97f7f96e_4_k_cu_8c6191674cuda3std6ranges3__45__cpo9iter_moveE,@object
	.size		_ZN34_INTERNAL_97f7f96e_4_k_cu_8c6191674cuda3std6ranges3__45__cpo9iter_moveE,(_ZN34_INTERNAL_97f7f96e_4_k_cu_8c6191676thrust24THRUST_300001_SM_1000_NS6system6detail10sequential3seqE - _ZN34_INTERNAL_97f7f96e_4_k_cu_8c6191674cuda3std6ranges3__45__cpo9iter_moveE)
_ZN34_INTERNAL_97f7f96e_4_k_cu_8c6191674cuda3std6ranges3__45__cpo9iter_moveE:
	.zero		1
	.type		_ZN34_INTERNAL_97f7f96e_4_k_cu_8c6191676thrust24THRUST_300001_SM_1000_NS6system6detail10sequential3seqE,@object
	.size		_ZN34_INTERNAL_97f7f96e_4_k_cu_8c6191676thrust24THRUST_300001_SM_1000_NS6system6detail10sequential3seqE,(.L_31 - _ZN34_INTERNAL_97f7f96e_4_k_cu_8c6191676thrust24THRUST_300001_SM_1000_NS6system6detail10sequential3seqE)
_ZN34_INTERNAL_97f7f96e_4_k_cu_8c6191676thrust24THRUST_300001_SM_1000_NS6system6detail10sequential3seqE:
	.zero		1
.L_31:


//--------------------- .nv.shared._ZN3cub18CUB_300001_SM_10006detail6reduce18DeviceReduceKernelINS2_10policy_hubIfyN4cuda3std3__44plusIfEEE10Policy1000EN6thrust24THRUST_300001_SM_1000_NS6detail15normal_iteratorINSD_10device_ptrIfEEEEyS9_fNS7_10__identityEEEvT0_PT3_T1_NS0_13GridEvenShareISN_EET2_T4_ --------------------------
	.section	.nv.shared._ZN3cub18CUB_300001_SM_10006detail6reduce18DeviceReduceKernelINS2_10policy_hubIfyN4cuda3std3__44plusIfEEE10Policy1000EN6thrust24THRUST_300001_SM_1000_NS6detail15normal_iteratorINSD_10device_ptrIfEEEEyS9_fNS7_10__identityEEEvT0_PT3_T1_NS0_13GridEvenShareISN_EET2_T4_,"aw",@nobits
	.sectionflags	@""
	.align	4
.nv.shared._ZN3cub18CUB_300001_SM_10006detail6reduce18DeviceReduceKernelINS2_10policy_hubIfyN4cuda3std3__44plusIfEEE10Policy1000EN6thrust24THRUST_300001_SM_1000_NS6detail15normal_iteratorINSD_10device_ptrIfEEEEyS9_fNS7_10__identityEEEvT0_PT3_T1_NS0_13GridEvenShareISN_EET2_T4_:
	.zero		1068


//--------------------- .nv.shared._ZN3cub18CUB_300001_SM_10006detail6reduce28DeviceReduceSingleTileKernelINS2_10policy_hubIfyN4cuda3std3__44plusIfEEE10Policy1000EN6thrust24THRUST_300001_SM_1000_NS6detail15normal_iteratorINSD_10device_ptrIfEEEEPfyS9_ffNS7_10__identityEEEvT0_T1_T2_T3_T4_T6_ --------------------------
	.section	.nv.shared._ZN3cub18CUB_300001_SM_10006detail6reduce28DeviceReduceSingleTileKernelINS2_10policy_hubIfyN4cuda3std3__44plusIfEEE10Policy1000EN6thrust24THRUST_300001_SM_1000_NS6detail15normal_iteratorINSD_10device_ptrIfEEEEPfyS9_ffNS7_10__identityEEEvT0_T1_T2_T3_T4_T6_,"aw",@nobits
	.sectionflags	@""
	.align	4
.nv.shared._ZN3cub18CUB_300001_SM_10006detail6reduce28DeviceReduceSingleTileKernelINS2_10policy_hubIfyN4cuda3std3__44plusIfEEE10Policy1000EN6thrust24THRUST_300001_SM_1000_NS6detail15normal_iteratorINSD_10device_ptrIfEEEEPfyS9_ffNS7_10__identityEEEvT0_T1_T2_T3_T4_T6_:
	.zero		1068


//--------------------- .nv.shared._ZN3cub18CUB_300001_SM_10006detail6reduce28DeviceReduceSingleTileKernelINS2_10policy_hubIfjN4cuda3std3__44plusIfEEE10Policy1000EPfSC_iS9_ffNS7_10__identityEEEvT0_T1_T2_T3_T4_T6_ --------------------------
	.section	.nv.shared._ZN3cub18CUB_300001_SM_10006detail6reduce28DeviceReduceSingleTileKernelINS2_10policy_hubIfjN4cuda3std3__44plusIfEEE10Policy1000EPfSC_iS9_ffNS7_10__identityEEEvT0_T1_T2_T3_T4_T6_,"aw",@nobits
	.sectionflags	@""
	.align	4
.nv.shared._ZN3cub18CUB_300001_SM_10006detail6reduce28DeviceReduceSingleTileKernelINS2_10policy_hubIfjN4cuda3std3__44plusIfEEE10Policy1000EPfSC_iS9_ffNS7_10__identityEEEvT0_T1_T2_T3_T4_T6_:
	.zero		1108


//--------------------- .nv.shared._ZN3cub18CUB_300001_SM_10006detail6reduce18DeviceReduceKernelINS2_10policy_hubIfjN4cuda3std3__44plusIfEEE10Policy1000EN6thrust24THRUST_300001_SM_1000_NS6detail15normal_iteratorINSD_10device_ptrIfEEEEjS9_fNS7_10__identityEEEvT0_PT3_T1_NS0_13GridEvenShareISN_EET2_T4_ --------------------------
	.section	.nv.shared._ZN3cub18CUB_300001_SM_10006detail6reduce18DeviceReduceKernelINS2_10policy_hubIfjN4cuda3std3__44plusIfEEE10Policy1000EN6thrust24THRUST_300001_SM_1000_NS6detail15normal_iteratorINSD_10device_ptrIfEEEEjS9_fNS7_10__identityEEEvT0_PT3_T1_NS0_13GridEvenShareISN_EET2_T4_,"aw",@nobits
	.sectionflags	@""
	.align	4
.nv.shared._ZN3cub18CUB_300001_SM_10006detail6reduce18DeviceReduceKernelINS2_10policy_hubIfjN4cuda3std3__44plusIfEEE10Policy1000EN6thrust24THRUST_300001_SM_1000_NS6detail15normal_iteratorINSD_10device_ptrIfEEEEjS9_fNS7_10__identityEEEvT0_PT3_T1_NS0_13GridEvenShareISN_EET2_T4_:
	.zero		1108


//--------------------- .nv.shared._ZN3cub18CUB_300001_SM_10006detail6reduce28DeviceReduceSingleTileKernelINS2_10policy_hubIfjN4cuda3std3__44plusIfEEE10Policy1000EN6thrust24THRUST_300001_SM_1000_NS6detail15normal_iteratorINSD_10device_ptrIfEEEEPfjS9_ffNS7_10__identityEEEvT0_T1_T2_T3_T4_T6_ --------------------------
	.section	.nv.shared._ZN3cub18CUB_300001_SM_10006detail6reduce28DeviceReduceSingleTileKernelINS2_10policy_hubIfjN4cuda3std3__44plusIfEEE10Policy1000EN6thrust24THRUST_300001_SM_1000_NS6detail15normal_iteratorINSD_10device_ptrIfEEEEPfjS9_ffNS7_10__identityEEEvT0_T1_T2_T3_T4_T6_,"aw",@nobits
	.sectionflags	@""
	.align	4
.nv.shared._ZN3cub18CUB_300001_SM_10006detail6reduce28DeviceReduceSingleTileKernelINS2_10policy_hubIfjN4cuda3std3__44plusIfEEE10Policy1000EN6thrust24THRUST_300001_SM_1000_NS6detail15normal_iteratorINSD_10device_ptrIfEEEEPfjS9_ffNS7_10__identityEEEvT0_T1_T2_T3_T4_T6_:
	.zero		1108


//--------------------- .nv.constant0._ZN3cub18CUB_300001_SM_10006detail6reduce28DeviceReduceSingleTileKernelINS2_10policy_hubIfyN4cuda3std3__44plusIfEEE10Policy1000EPfSC_iS9_ffNS7_10__identityEEEvT0_T1_T2_T3_T4_T6_ --------------------------
	.section	.nv.constant0._ZN3cub18CUB_300001_SM_10006detail6reduce28DeviceReduceSingleTileKernelINS2_10policy_hubIfyN4cuda3std3__44plusIfEEE10Policy1000EPfSC_iS9_ffNS7_10__identityEEEvT0_T1_T2_T3_T4_T6_,"a",@progbits
	.sectionflags	@""
	.align	4
.nv.constant0._ZN3cub18CUB_300001_SM_10006detail6reduce28DeviceReduceSingleTileKernelINS2_10policy_hubIfyN4cuda3std3__44plusIfEEE10Policy1000EPfSC_iS9_ffNS7_10__identityEEEvT0_T1_T2_T3_T4_T6_:
	.zero		925


//--------------------- .nv.constant0._ZN3cub18CUB_300001_SM_10006detail6reduce18DeviceReduceKernelINS2_10policy_hubIfyN4cuda3std3__44plusIfEEE10Policy1000EN6thrust24THRUST_300001_SM_1000_NS6detail15normal_iteratorINSD_10device_ptrIfEEEEyS9_fNS7_10__identityEEEvT0_PT3_T1_NS0_13GridEvenShareISN_EET2_T4_ --------------------------
	.section	.nv.constant0._ZN3cub18CUB_300001_SM_10006detail6reduce18DeviceReduceKernelINS2_10policy_hubIfyN4cuda3std3__44plusIfEEE10Policy1000EN6thrust24THRUST_300001_SM_1000_NS6detail15normal_iteratorINSD_10device_ptrIfEEEEyS9_fNS7_10__identityEEEvT0_PT3_T1_NS0_13GridEvenShareISN_EET2_T4_,"a",@progbits
	.sectionflags	@""
	.align	4
.nv.constant0._ZN3cub18CUB_300001_SM_10006detail6reduce18DeviceReduceKernelINS2_10policy_hubIfyN4cuda3std3__44plusIfEEE10Policy1000EN6thrust24THRUST_300001_SM_1000_NS6detail15normal_iteratorINSD_10device_ptrIfEEEEyS9_fNS7_10__identityEEEvT0_PT3_T1_NS0_13GridEvenShareISN_EET2_T4_:
	.zero		994


//--------------------- .nv.constant0._ZN3cub18CUB_300001_SM_10006detail6reduce28DeviceReduceSingleTileKernelINS2_10policy_hubIfyN4cuda3std3__44plusIfEEE10Policy1000EN6thrust24THRUST_300001_SM_1000_NS6detail15normal_iteratorINSD_10device_ptrIfEEEEPfyS9_ffNS7_10__identityEEEvT0_T1_T2_T3_T4_T6_ --------------------------
	.section	.nv.constant0._ZN3cub18CUB_300001_SM_10006detail6reduce28DeviceReduceSingleTileKernelINS2_10policy_hubIfyN4cuda3std3__44plusIfEEE10Policy1000EN6thrust24THRUST_300001_SM_1000_NS6detail15normal_iteratorINSD_10device_ptrIfEEEEPfyS9_ffNS7_10__identityEEEvT0_T1_T2_T3_T4_T6_,"a",@progbits
	.sectionflags	@""
	.align	4
.nv.constant0._ZN3cub18CUB_300001_SM_10006detail6reduce28DeviceReduceSingleTileKernelINS2_10policy_hubIfyN4cuda3std3__44plusIfEEE10Policy1000EN6thrust24THRUST_300001_SM_1000_NS6detail15normal_iteratorINSD_10device_ptrIfEEEEPfyS9_ffNS7_10__identityEEEvT0_T1_T2_T3_T4_T6_:
	.zero		929


//--------------------- .nv.constant0._ZN3cub18CUB_300001_SM_10006detail6reduce28DeviceReduceSingleTileKernelINS2_10policy_hubIfjN4cuda3std3__44plusIfEEE10Policy1000EPfSC_iS9_ffNS7_10__identityEEEvT0_T1_T2_T3_T4_T6_ --------------------------
	.section	.nv.constant0._ZN3cub18CUB_300001_SM_10006detail6reduce28DeviceReduceSingleTileKernelINS2_10policy_hubIfjN4cuda3std3__44plusIfEEE10Policy1000EPfSC_iS9_ffNS7_10__identityEEEvT0_T1_T2_T3_T4_T6_,"a",@progbits
	.sectionflags	@""
	.align	4
.nv.constant0._ZN3cub18CUB_300001_SM_10006detail6reduce28DeviceReduceSingleTileKernelINS2_10policy_hubIfjN4cuda3std3__44plusIfEEE10Policy1000EPfSC_iS9_ffNS7_10__identityEEEvT0_T1_T2_T3_T4_T6_:
	.zero		925


//--------------------- .nv.constant0._ZN3cub18CUB_300001_SM_10006detail6reduce18DeviceReduceKernelINS2_10policy_hubIfjN4cuda3std3__44plusIfEEE10Policy1000EN6thrust24THRUST_300001_SM_1000_NS6detail15normal_iteratorINSD_10device_ptrIfEEEEjS9_fNS7_10__identityEEEvT0_PT3_T1_NS0_13GridEvenShareISN_EET2_T4_ --------------------------
	.section	.nv.constant0._ZN3cub18CUB_300001_SM_10006detail6reduce18DeviceReduceKernelINS2_10policy_hubIfjN4cuda3std3__44plusIfEEE10Policy1000EN6thrust24THRUST_300001_SM_1000_NS6detail15normal_iteratorINSD_10device_ptrIfEEEEjS9_fNS7_10__identityEEEvT0_PT3_T1_NS0_13GridEvenShareISN_EET2_T4_,"a",@progbits
	.sectionflags	@""
	.align	4
.nv.constant0._ZN3cub18CUB_300001_SM_10006detail6reduce18DeviceReduceKernelINS2_10policy_hubIfjN4cuda3std3__44plusIfEEE10Policy1000EN6thrust24THRUST_300001_SM_1000_NS6detail15normal_iteratorINSD_10device_ptrIfEEEEjS9_fNS7_10__identityEEEvT0_PT3_T1_NS0_13GridEvenShareISN_EET2_T4_:
	.zero		958


//--------------------- .nv.constant0._ZN3cub18CUB_300001_SM_10006detail6reduce28DeviceReduceSingleTileKernelINS2_10policy_hubIfjN4cuda3std3__44plusIfEEE10Policy1000EN6thrust24THRUST_300001_SM_1000_NS6detail15normal_iteratorINSD_10device_ptrIfEEEEPfjS9_ffNS7_10__identityEEEvT0_T1_T2_T3_T4_T6_ --------------------------
	.section	.nv.constant0._ZN3cub18CUB_300001_SM_10006detail6reduce28DeviceReduceSingleTileKernelINS2_10policy_hubIfjN4cuda3std3__44plusIfEEE10Policy1000EN6thrust24THRUST_300001_SM_1000_NS6detail15normal_iteratorINSD_10device_ptrIfEEEEPfjS9_ffNS7_10__identityEEEvT0_T1_T2_T3_T4_T6_,"a",@progbits
	.sectionflags	@""
	.align	4
.nv.constant0._ZN3cub18CUB_300001_SM_10006detail6reduce28DeviceReduceSingleTileKernelINS2_10policy_hubIfjN4cuda3std3__44plusIfEEE10Policy1000EN6thrust24THRUST_300001_SM_1000_NS6detail15normal_iteratorINSD_10device_ptrIfEEEEPfjS9_ffNS7_10__identityEEEvT0_T1_T2_T3_T4_T6_:
	.zero		925


//--------------------- .nv.constant0._ZN3cub18CUB_300001_SM_10006detail8for_each13static_kernelINS2_12policy_hub_t12policy_500_tEmN6thrust24THRUST_300001_SM_1000_NS8cuda_cub20__uninitialized_fill7functorINS7_10device_ptrIfEEfEEEEvT0_T1_ --------------------------
	.section	.nv.constant0._ZN3cub18CUB_300001_SM_10006detail8for_each13static_kernelINS2_12policy_hub_t12policy_500_tEmN6thrust24THRUST_300001_SM_1000_NS8cuda_cub20__uninitialized_fill7functorINS7_10device_ptrIfEEfEEEEvT0_T1_,"a",@progbits
	.sectionflags	@""
	.align	4
.nv.constant0._ZN3cub18CUB_300001_SM_10006detail8for_each13static_kernelINS2_12policy_hub_t12policy_500_tEmN6thrust24THRUST_300001_SM_1000_NS8cuda_cub20__uninitialized_fill7functorINS7_10device_ptrIfEEfEEEEvT0_T1_:
	.zero		920


//--------------------- .nv.constant0._ZN3cub18CUB_300001_SM_10006detail11EmptyKernelIvEEvv --------------------------
	.section	.nv.constant0._ZN3cub18CUB_300001_SM_10006detail11EmptyKernelIvEEvv,"a",@progbits
	.sectionflags	@""
	.align	4
.nv.constant0._ZN3cub18CUB_300001_SM_10006detail11EmptyKernelIvEEvv:
	.zero		896


//--------------------- .nv.constant0._Z14sinusTaylorGPUPfiid --------------------------
	.section	.nv.constant0._Z14sinusTaylorGPUPfiid,"a",@progbits
	.sectionflags	@""
	.align	4
.nv.constant0._Z14sinusTaylorGPUPfiid:
	.zero		920


//--------------------- SYMBOLS --------------------------

	.type		.nv.reservedSmem.offset0,@object
	.size		.nv.reservedSmem.offset0,0x4
	.type		.nv.reservedSmem.cap,@object
	.size		.nv.reservedSmem.cap,0x4
